// auto-generated by cutlass_sweep.grouped_gemm — config: {"arch": "sm_100", "cluster_m": 2, "cluster_n": 1, "dtype": "bf16", "schedule": "2sm", "tile_k": 64, "tile_m": 256, "tile_n": 256}
#include "cutlass/cutlass.h"
#include "cutlass/gemm/group_array_problem_shape.hpp"
#include "cutlass/gemm/collective/collective_builder.hpp"
#include "cutlass/gemm/device/gemm_universal_adapter.h"
#include "cutlass/gemm/kernel/gemm_universal.hpp"
#include "cutlass/epilogue/collective/collective_builder.hpp"

using Elem = cutlass::bfloat16_t;
using Acc  = float;
using ElemC = cutlass::half_t;
using TileShape    = cute::Shape<cute::_256, cute::_256, cute::_64>;
using ClusterShape = cute::Shape<cute::_2, cute::_1, cute::_1>;
using ProblemShape = cutlass::gemm::GroupProblemShape<cute::Shape<int,int,int>>;

using CollectiveEpilogue = typename cutlass::epilogue::collective::CollectiveBuilder<
    cutlass::arch::Sm100, cutlass::arch::OpClassTensorOp,
    TileShape, ClusterShape,
    cutlass::epilogue::collective::EpilogueTileAuto,
    Acc, Acc,
    ElemC, cutlass::layout::ColumnMajor *, 128 / cutlass::sizeof_bits<ElemC>::value,
    ElemC, cutlass::layout::ColumnMajor *, 128 / cutlass::sizeof_bits<ElemC>::value,
    cutlass::epilogue::PtrArrayTmaWarpSpecialized2Sm
  >::CollectiveOp;

using CollectiveMainloop = typename cutlass::gemm::collective::CollectiveBuilder<
    cutlass::arch::Sm100, cutlass::arch::OpClassTensorOp,
    Elem, cutlass::layout::RowMajor *, 128 / cutlass::sizeof_bits<Elem>::value,
    Elem, cutlass::layout::ColumnMajor *, 128 / cutlass::sizeof_bits<Elem>::value,
    Acc,
    TileShape, ClusterShape,
    cutlass::gemm::collective::StageCountAutoCarveout<
        static_cast<int>(sizeof(typename CollectiveEpilogue::SharedStorage))>,
    cutlass::gemm::KernelPtrArrayTmaWarpSpecialized2SmSm100
  >::CollectiveOp;

using GemmKernel = cutlass::gemm::kernel::GemmUniversal<
    ProblemShape, CollectiveMainloop, CollectiveEpilogue>;
using Gemm = cutlass::gemm::device::GemmUniversalAdapter<GemmKernel>;

auto* _anchor = &cutlass::device_kernel<GemmKernel>;


// ===== COMPILED SASS (sm_100a) =====

	.target	sm_100a

	.elftype	@"ET_EXEC"


//--------------------- .note.nv.tkinfo           --------------------------
	.section	.note.nv.tkinfo,"",@"SHT_NOTE"
	.sectionflags	@"SHF_NOTE_NV_TKINFO"
	.tkinfo
        /*0018*/ 	.word	0x00000002
        /*0030*/ 	.string	""
        /*0030*/ 	.string	"ptxas"
        /*0030*/ 	.string	"Cuda compilation tools, release 13.0, V13.0.88"
        /*0030*/ 	.string	"Build cuda_13.0.r13.0/compiler.36424714_0"
        /*0030*/ 	.string	"-arch sm_100a -m 64 "



//--------------------- .note.nv.cuinfo           --------------------------
	.section	.note.nv.cuinfo,"",@"SHT_NOTE"
	.sectionflags	@"SHF_NOTE_NV_CUINFO"
        /*0018*/ 	.short	0x0002
        /*001a*/ 	.short	0x0064
        /*001c*/ 	.short	0x0082
	.zero		2


//--------------------- .nv.info                  --------------------------
	.section	.nv.info,"",@"SHT_CUDA_INFO"
	.align	4


	//----- nvinfo : EIATTR_REGCOUNT
	.align		4
        /*0000*/ 	.byte	0x04, 0x2f
        /*0002*/ 	.short	(.L_19 - .L_18)
	.align		4
.L_18:
        /*0004*/ 	.word	index@(_ZN7cutlass13device_kernelINS_4gemm6kernel13GemmUniversalINS1_17GroupProblemShapeIN4cute5tupleIJiiiEEEEENS1_10collective13CollectiveMmaINS1_40MainloopSm100ArrayTmaUmmaWarpSpecializedILi4ELi8ELi2ENS6_IJNS5_1CILi2EEENSC_ILi1EEESE_EEEEENS6_IJNSC_ILi256EEESH_NSC_ILi64EEEEEENS_10bfloat16_tEPNS6_IJlSE_NSC_ILi0EEEEEESK_SN_NS5_8TiledMMAINS5_8MMA_AtomIJNS5_26SM100_MMA_F16BF16_2x1SM_SSISK_SK_fLi256ELi256ELNS5_4UMMA5MajorE0ELSS_0ELNSR_7ScaleInE0ELST_0EEEEEENS5_6LayoutINS6_IJSE_SE_SE_EEENS6_IJSL_SL_SL_EEEEENS6_IJNS5_10UnderscoreES10_S10_EEEEENS5_18SM100_TMA_2SM_LOADENS5_14ComposedLayoutINS5_7SwizzleILi3ELi4ELi3EEENS5_18smem_ptr_flag_bitsILi16EEENSW_INS6_IJNSC_ILi8EEESI_EEENS6_IJSI_SE_EEEEEEEvNS5_8identityES13_S1D_vS1E_EENS_8epilogue10collective18CollectiveEpilogueINS1G_31Sm100PtrArrayTmaWarpSpecializedILi4ELi2ELi64ELb1ELb0EEEJNS6_IJNSC_ILi128EEESH_SI_EEENS6_IJNSW_IS1L_SE_EENSW_ISI_SE_EEEEENS_6half_tEPNS6_IJSE_lSL_EEES1Q_S1S_NS1G_6fusion15FusionCallbacksIS1K_NS1T_17LinearCombinationIS1Q_fS1Q_fLNS_15FloatRoundStyleE2EEES1M_S1P_JEEENS5_5SM1004TMEM4LOAD26SM100_TMEM_LOAD_16dp256b8xENS5_13SM90_TMA_LOADENS14_IS16_S18_NSW_INS6_IJSI_S19_EEENS6_IJSE_SI_EEEEEEENS5_17SM75_U16x8_LDSM_TENS5_14SM90_TMA_STOREES27_NS5_17SM90_U16x8_STSM_TENS5_39AutoVectorizingCopyWithAssumedAlignmentILi128EEEEEEvvEEEEvNT_6ParamsE)
        /*0008*/ 	.word	0x000000a8


	//----- nvinfo : EIATTR_FRAME_SIZE
	.align		4
.L_19:
        /*000c*/ 	.byte	0x04, 0x11
        /*000e*/ 	.short	(.L_21 - .L_20)
	.align		4
.L_20:
        /*0010*/ 	.word	index@($__internal_3_$__cuda_sm20_div_u64)
        /*0014*/ 	.word	0x00000000


	//----- nvinfo : EIATTR_FRAME_SIZE
	.align		4
.L_21:
        /*0018*/ 	.byte	0x04, 0x11
        /*001a*/ 	.short	(.L_23 - .L_22)
	.align		4
.L_22:
        /*001c*/ 	.word	index@($__internal_2_$__cuda_sm10x_tcgen05_guardrail_trap_unallocated_columns_being_dealloced)
        /*0020*/ 	.word	0x00000000


	//----- nvinfo : EIATTR_FRAME_SIZE
	.align		4
.L_23:
        /*0024*/ 	.byte	0x04, 0x11
        /*0026*/ 	.short	(.L_25 - .L_24)
	.align		4
.L_24:
        /*0028*/ 	.word	index@($__internal_1_$__cuda_sm10x_tcgen05_guardrail_trap_phase_invalid_during_alloc)
        /*002c*/ 	.word	0x00000000


	//----- nvinfo : EIATTR_FRAME_SIZE
	.align		4
.L_25:
        /*0030*/ 	.byte	0x04, 0x11
        /*0032*/ 	.short	(.L_27 - .L_26)
	.align		4
.L_26:
        /*0034*/ 	.word	index@($__internal_0_$__cuda_sm10x_tcgen05_guardrail_trap_col_being_dealloced_not_returned_by_alloc)
        /*0038*/ 	.word	0x00000000


	//----- nvinfo : EIATTR_FRAME_SIZE
	.align		4
.L_27:
        /*003c*/ 	.byte	0x04, 0x11
        /*003e*/ 	.short	(.L_29 - .L_28)
	.align		4
.L_28:
        /*0040*/ 	.word	index@(_ZN7cutlass13device_kernelINS_4gemm6kernel13GemmUniversalINS1_17GroupProblemShapeIN4cute5tupleIJiiiEEEEENS1_10collective13CollectiveMmaINS1_40MainloopSm100ArrayTmaUmmaWarpSpecializedILi4ELi8ELi2ENS6_IJNS5_1CILi2EEENSC_ILi1EEESE_EEEEENS6_IJNSC_ILi256EEESH_NSC_ILi64EEEEEENS_10bfloat16_tEPNS6_IJlSE_NSC_ILi0EEEEEESK_SN_NS5_8TiledMMAINS5_8MMA_AtomIJNS5_26SM100_MMA_F16BF16_2x1SM_SSISK_SK_fLi256ELi256ELNS5_4UMMA5MajorE0ELSS_0ELNSR_7ScaleInE0ELST_0EEEEEENS5_6LayoutINS6_IJSE_SE_SE_EEENS6_IJSL_SL_SL_EEEEENS6_IJNS5_10UnderscoreES10_S10_EEEEENS5_18SM100_TMA_2SM_LOADENS5_14ComposedLayoutINS5_7SwizzleILi3ELi4ELi3EEENS5_18smem_ptr_flag_bitsILi16EEENSW_INS6_IJNSC_ILi8EEESI_EEENS6_IJSI_SE_EEEEEEEvNS5_8identityES13_S1D_vS1E_EENS_8epilogue10collective18CollectiveEpilogueINS1G_31Sm100PtrArrayTmaWarpSpecializedILi4ELi2ELi64ELb1ELb0EEEJNS6_IJNSC_ILi128EEESH_SI_EEENS6_IJNSW_IS1L_SE_EENSW_ISI_SE_EEEEENS_6half_tEPNS6_IJSE_lSL_EEES1Q_S1S_NS1G_6fusion15FusionCallbacksIS1K_NS1T_17LinearCombinationIS1Q_fS1Q_fLNS_15FloatRoundStyleE2EEES1M_S1P_JEEENS5_5SM1004TMEM4LOAD26SM100_TMEM_LOAD_16dp256b8xENS5_13SM90_TMA_LOADENS14_IS16_S18_NSW_INS6_IJSI_S19_EEENS6_IJSE_SI_EEEEEEENS5_17SM75_U16x8_LDSM_TENS5_14SM90_TMA_STOREES27_NS5_17SM90_U16x8_STSM_TENS5_39AutoVectorizingCopyWithAssumedAlignmentILi128EEEEEEvvEEEEvNT_6ParamsE)
        /*0044*/ 	.word	0x00000000


	//----- nvinfo : EIATTR_MIN_STACK_SIZE
	.align		4
.L_29:
        /*0048*/ 	.byte	0x04, 0x12
        /*004a*/ 	.short	(.L_31 - .L_30)
	.align		4
.L_30:
        /*004c*/ 	.word	index@(_ZN7cutlass13device_kernelINS_4gemm6kernel13GemmUniversalINS1_17GroupProblemShapeIN4cute5tupleIJiiiEEEEENS1_10collective13CollectiveMmaINS1_40MainloopSm100ArrayTmaUmmaWarpSpecializedILi4ELi8ELi2ENS6_IJNS5_1CILi2EEENSC_ILi1EEESE_EEEEENS6_IJNSC_ILi256EEESH_NSC_ILi64EEEEEENS_10bfloat16_tEPNS6_IJlSE_NSC_ILi0EEEEEESK_SN_NS5_8TiledMMAINS5_8MMA_AtomIJNS5_26SM100_MMA_F16BF16_2x1SM_SSISK_SK_fLi256ELi256ELNS5_4UMMA5MajorE0ELSS_0ELNSR_7ScaleInE0ELST_0EEEEEENS5_6LayoutINS6_IJSE_SE_SE_EEENS6_IJSL_SL_SL_EEEEENS6_IJNS5_10UnderscoreES10_S10_EEEEENS5_18SM100_TMA_2SM_LOADENS5_14ComposedLayoutINS5_7SwizzleILi3ELi4ELi3EEENS5_18smem_ptr_flag_bitsILi16EEENSW_INS6_IJNSC_ILi8EEESI_EEENS6_IJSI_SE_EEEEEEEvNS5_8identityES13_S1D_vS1E_EENS_8epilogue10collective18CollectiveEpilogueINS1G_31Sm100PtrArrayTmaWarpSpecializedILi4ELi2ELi64ELb1ELb0EEEJNS6_IJNSC_ILi128EEESH_SI_EEENS6_IJNSW_IS1L_SE_EENSW_ISI_SE_EEEEENS_6half_tEPNS6_IJSE_lSL_EEES1Q_S1S_NS1G_6fusion15FusionCallbacksIS1K_NS1T_17LinearCombinationIS1Q_fS1Q_fLNS_15FloatRoundStyleE2EEES1M_S1P_JEEENS5_5SM1004TMEM4LOAD26SM100_TMEM_LOAD_16dp256b8xENS5_13SM90_TMA_LOADENS14_IS16_S18_NSW_INS6_IJSI_S19_EEENS6_IJSE_SI_EEEEEEENS5_17SM75_U16x8_LDSM_TENS5_14SM90_TMA_STOREES27_NS5_17SM90_U16x8_STSM_TENS5_39AutoVectorizingCopyWithAssumedAlignmentILi128EEEEEEvvEEEEvNT_6ParamsE)
        /*0050*/ 	.word	0x00000000
.L_31:


//--------------------- .nv.compat                --------------------------
	.section	.nv.compat,"",@"SHT_CUDA_COMPAT_INFO"
	.align	4
        /*0000*/ 	.byte	0x02, 0x09, 0x01, 0x00, 0x02, 0x02, 0x02, 0x00, 0x02, 0x05, 0x05, 0x00, 0x03, 0x07, 0x01, 0x01
        /*0010*/ 	.byte	0x02, 0x03, 0x03, 0x00, 0x02, 0x06, 0x01, 0x00, 0x04, 0x0b, 0x08, 0x00, 0x09, 0x00, 0x00, 0x00
        /*0020*/ 	.byte	0x00, 0x00, 0x00, 0x00


//--------------------- .nv.info._ZN7cutlass13device_kernelINS_4gemm6kernel13GemmUniversalINS1_17GroupProblemShapeIN4cute5tupleIJiiiEEEEENS1_10collective13CollectiveMmaINS1_40MainloopSm100ArrayTmaUmmaWarpSpecializedILi4ELi8ELi2ENS6_IJNS5_1CILi2EEENSC_ILi1EEESE_EEEEENS6_IJNSC_ILi256EEESH_NSC_ILi64EEEEEENS_10bfloat16_tEPNS6_IJlSE_NSC_ILi0EEEEEESK_SN_NS5_8TiledMMAINS5_8MMA_AtomIJNS5_26SM100_MMA_F16BF16_2x1SM_SSISK_SK_fLi256ELi256ELNS5_4UMMA5MajorE0ELSS_0ELNSR_7ScaleInE0ELST_0EEEEEENS5_6LayoutINS6_IJSE_SE_SE_EEENS6_IJSL_SL_SL_EEEEENS6_IJNS5_10UnderscoreES10_S10_EEEEENS5_18SM100_TMA_2SM_LOADENS5_14ComposedLayoutINS5_7SwizzleILi3ELi4ELi3EEENS5_18smem_ptr_flag_bitsILi16EEENSW_INS6_IJNSC_ILi8EEESI_EEENS6_IJSI_SE_EEEEEEEvNS5_8identityES13_S1D_vS1E_EENS_8epilogue10collective18CollectiveEpilogueINS1G_31Sm100PtrArrayTmaWarpSpecializedILi4ELi2ELi64ELb1ELb0EEEJNS6_IJNSC_ILi128EEESH_SI_EEENS6_IJNSW_IS1L_SE_EENSW_ISI_SE_EEEEENS_6half_tEPNS6_IJSE_lSL_EEES1Q_S1S_NS1G_6fusion15FusionCallbacksIS1K_NS1T_17LinearCombinationIS1Q_fS1Q_fLNS_15FloatRoundStyleE2EEES1M_S1P_JEEENS5_5SM1004TMEM4LOAD26SM100_TMEM_LOAD_16dp256b8xENS5_13SM90_TMA_LOADENS14_IS16_S18_NSW_INS6_IJSI_S19_EEENS6_IJSE_SI_EEEEEEENS5_17SM75_U16x8_LDSM_TENS5_14SM90_TMA_STOREES27_NS5_17SM90_U16x8_STSM_TENS5_39AutoVectorizingCopyWithAssumedAlignmentILi128EEEEEEvvEEEEvNT_6ParamsE --------------------------
	.section	.nv.info._ZN7cutlass13device_kernelINS_4gemm6kernel13GemmUniversalINS1_17GroupProblemShapeIN4cute5tupleIJiiiEEEEENS1_10collective13CollectiveMmaINS1_40MainloopSm100ArrayTmaUmmaWarpSpecializedILi4ELi8ELi2ENS6_IJNS5_1CILi2EEENSC_ILi1EEESE_EEEEENS6_IJNSC_ILi256EEESH_NSC_ILi64EEEEEENS_10bfloat16_tEPNS6_IJlSE_NSC_ILi0EEEEEESK_SN_NS5_8TiledMMAINS5_8MMA_AtomIJNS5_26SM100_MMA_F16BF16_2x1SM_SSISK_SK_fLi256ELi256ELNS5_4UMMA5MajorE0ELSS_0ELNSR_7ScaleInE0ELST_0EEEEEENS5_6LayoutINS6_IJSE_SE_SE_EEENS6_IJSL_SL_SL_EEEEENS6_IJNS5_10UnderscoreES10_S10_EEEEENS5_18SM100_TMA_2SM_LOADENS5_14ComposedLayoutINS5_7SwizzleILi3ELi4ELi3EEENS5_18smem_ptr_flag_bitsILi16EEENSW_INS6_IJNSC_ILi8EEESI_EEENS6_IJSI_SE_EEEEEEEvNS5_8identityES13_S1D_vS1E_EENS_8epilogue10collective18CollectiveEpilogueINS1G_31Sm100PtrArrayTmaWarpSpecializedILi4ELi2ELi64ELb1ELb0EEEJNS6_IJNSC_ILi128EEESH_SI_EEENS6_IJNSW_IS1L_SE_EENSW_ISI_SE_EEEEENS_6half_tEPNS6_IJSE_lSL_EEES1Q_S1S_NS1G_6fusion15FusionCallbacksIS1K_NS1T_17LinearCombinationIS1Q_fS1Q_fLNS_15FloatRoundStyleE2EEES1M_S1P_JEEENS5_5SM1004TMEM4LOAD26SM100_TMEM_LOAD_16dp256b8xENS5_13SM90_TMA_LOADENS14_IS16_S18_NSW_INS6_IJSI_S19_EEENS6_IJSE_SI_EEEEEEENS5_17SM75_U16x8_LDSM_TENS5_14SM90_TMA_STOREES27_NS5_17SM90_U16x8_STSM_TENS5_39AutoVectorizingCopyWithAssumedAlignmentILi128EEEEEEvvEEEEvNT_6ParamsE,"",@"SHT_CUDA_INFO"
	.sectionflags	@""
	.align	4


	//----- nvinfo : EIATTR_CUDA_API_VERSION
	.align		4
        /*0000*/ 	.byte	0x04, 0x37
        /*0002*/ 	.short	(.L_33 - .L_32)
.L_32:
        /*0004*/ 	.word	0x00000082


	//----- nvinfo : EIATTR_KPARAM_INFO
	.align		4
.L_33:
        /*0008*/ 	.byte	0x04, 0x17
        /*000a*/ 	.short	(.L_35 - .L_34)
.L_34:
        /*000c*/ 	.word	0x00000000
        /*0010*/ 	.short	0x0000
        /*0012*/ 	.short	0x0000
        /*0014*/ 	.byte	0x00, 0xf0, 0x01, 0x24


	//----- nvinfo : EIATTR_AT_ENTRY_FRAGMENTS
	.align		4
.L_35:
        /*0018*/ 	.byte	0x04, 0x4f
        /*001a*/ 	.short	(.L_37 - .L_36)


	//   ....[0]....
.L_36:
        /*001c*/ 	.word	0x00000007


	//----- nvinfo : EIATTR_RESERVED_SMEM_USED
	.align		4
.L_37:
        /*0020*/ 	.byte	0x01, 0x41
	.zero		2


	//----- nvinfo : EIATTR_SPARSE_MMA_MASK
	.align		4
        /*0024*/ 	.byte	0x03, 0x50
        /*0026*/ 	.short	0x0000


	//----- nvinfo : EIATTR_TCGEN05_2CTA_USED
	.align		4
        /*0028*/ 	.byte	0x01, 0x52
	.zero		2


	//----- nvinfo : EIATTR_MAXREG_COUNT
	.align		4
        /*002c*/ 	.byte	0x03, 0x1b
        /*002e*/ 	.short	0x00a8


	//----- nvinfo : EIATTR_NUM_BARRIERS
	.align		4
        /*0030*/ 	.byte	0x02, 0x4c
        /*0032*/ 	.byte	0x07
	.zero		1


	//----- nvinfo : EIATTR_EXTERNS
	.align		4
        /*0034*/ 	.byte	0x04, 0x0f
        /*0036*/ 	.short	(.L_39 - .L_38)


	//   ....[0]....
	.align		4
.L_38:
        /*0038*/ 	.word	index@(__assertfail)


	//----- nvinfo : EIATTR_MERCURY_ISA_VERSION
	.align		4
.L_39:
        /*003c*/ 	.byte	0x03, 0x5f
        /*003e*/ 	.short	0x0101


	//----- nvinfo : EIATTR_INT_WARP_WIDE_INSTR_OFFSETS
	.align		4
        /*0040*/ 	.byte	0x04, 0x31
        /*0042*/ 	.short	(.L_41 - .L_40)


	//   ....[0]....
.L_40:
        /*0044*/ 	.word	0x00001080


	//   ....[1]....
        /*0048*/ 	.word	0x00001120


	//   ....[2]....
        /*004c*/ 	.word	0x00013810


	//   ....[3]....
        /*0050*/ 	.word	0x00013830


	//   ....[4]....
        /*0054*/ 	.word	0x00013860


	//----- nvinfo : EIATTR_COOP_GROUP_MASK_REGIDS
	.align		4
.L_41:
        /*0058*/ 	.byte	0x04, 0x29
        /*005a*/ 	.short	(.L_43 - .L_42)


	//   ....[0]....
.L_42:
        /*005c*/ 	.word	0xffffffff


	//   ....[1]....
        /*0060*/ 	.word	0xffffffff


	//   ....[2]....
        /*0064*/ 	.word	0xffffffff


	//   ....[3]....
        /*0068*/ 	.word	0xffffffff


	//   ....[4]....
        /*006c*/ 	.word	0xffffffff


	//   ....[5]....
        /*0070*/ 	.word	0xffffffff


	//   ....[6]....
        /*0074*/ 	.word	0xffffffff


	//   ....[7]....
        /*0078*/ 	.word	0xffffffff


	//   ....[8]....
        /*007c*/ 	.word	0xffffffff


	//   ....[9]....
        /*0080*/ 	.word	0xffffffff


	//   ....[10]....
        /*0084*/ 	.word	0xffffffff


	//   ....[11]....
        /*0088*/ 	.word	0xffffffff


	//   ....[12]....
        /*008c*/ 	.word	0xffffffff


	//   ....[13]....
        /*0090*/ 	.word	0xffffffff


	//   ....[14]....
        /*0094*/ 	.word	0xffffffff


	//   ....[15]....
        /*0098*/ 	.word	0xffffffff


	//   ....[16]....
        /*009c*/ 	.word	0xffffffff


	//   ....[17]....
        /*00a0*/ 	.word	0xffffffff


	//   ....[18]....
        /*00a4*/ 	.word	0xffffffff


	//   ....[19]....
        /*00a8*/ 	.word	0xffffffff


	//   ....[20]....
        /*00ac*/ 	.word	0xffffffff


	//   ....[21]....
        /*00b0*/ 	.word	0xffffffff


	//   ....[22]....
        /*00b4*/ 	.word	0xffffffff


	//   ....[23]....
        /*00b8*/ 	.word	0xffffffff


	//   ....[24]....
        /*00bc*/ 	.word	0xffffffff


	//   ....[25]....
        /*00c0*/ 	.word	0xffffffff


	//   ....[26]....
        /*00c4*/ 	.word	0xffffffff


	//   ....[27]....
        /*00c8*/ 	.word	0xffffffff


	//   ....[28]....
        /*00cc*/ 	.word	0xffffffff


	//   ....[29]....
        /*00d0*/ 	.word	0xffffffff


	//   ....[30]....
        /*00d4*/ 	.word	0xffffffff


	//   ....[31]....
        /*00d8*/ 	.word	0xffffffff


	//   ....[32]....
        /*00dc*/ 	.word	0xffffffff


	//   ....[33]....
        /*00e0*/ 	.word	0xffffffff


	//   ....[34]....
        /*00e4*/ 	.word	0xffffffff


	//   ....[35]....
        /*00e8*/ 	.word	0xffffffff


	//   ....[36]....
        /*00ec*/ 	.word	0xffffffff


	//   ....[37]....
        /*00f0*/ 	.word	0xffffffff


	//   ....[38]....
        /*00f4*/ 	.word	0xffffffff


	//   ....[39]....
        /*00f8*/ 	.word	0xffffffff


	//   ....[40]....
        /*00fc*/ 	.word	0xffffffff


	//   ....[41]....
        /*0100*/ 	.word	0xffffffff


	//   ....[42]....
        /*0104*/ 	.word	0xffffffff


	//   ....[43]....
        /*0108*/ 	.word	0xffffffff


	//   ....[44]....
        /*010c*/ 	.word	0xffffffff


	//   ....[45]....
        /*0110*/ 	.word	0xffffffff


	//   ....[46]....
        /*0114*/ 	.word	0xffffffff


	//   ....[47]....
        /*0118*/ 	.word	0xffffffff


	//   ....[48]....
        /*011c*/ 	.word	0xffffffff


	//   ....[49]....
        /*0120*/ 	.word	0xffffffff


	//   ....[50]....
        /*0124*/ 	.word	0xffffffff


	//   ....[51]....
        /*0128*/ 	.word	0xffffffff


	//   ....[52]....
        /*012c*/ 	.word	0xffffffff


	//   ....[53]....
        /*0130*/ 	.word	0xffffffff


	//   ....[54]....
        /*0134*/ 	.word	0xffffffff


	//   ....[55]....
        /*0138*/ 	.word	0xffffffff


	//   ....[56]....
        /*013c*/ 	.word	0xffffffff


	//   ....[57]....
        /*0140*/ 	.word	0xffffffff


	//   ....[58]....
        /*0144*/ 	.word	0xffffffff


	//   ....[59]....
        /*0148*/ 	.word	0xffffffff


	//   ....[60]....
        /*014c*/ 	.word	0xffffffff


	//   ....[61]....
        /*0150*/ 	.word	0xffffffff


	//   ....[62]....
        /*0154*/ 	.word	0xffffffff


	//   ....[63]....
        /*0158*/ 	.word	0xffffffff


	//   ....[64]....
        /*015c*/ 	.word	0xffffffff


	//   ....[65]....
        /*0160*/ 	.word	0xffffffff


	//   ....[66]....
        /*0164*/ 	.word	0xffffffff


	//   ....[67]....
        /*0168*/ 	.word	0xffffffff


	//   ....[68]....
        /*016c*/ 	.word	0xffffffff


	//   ....[69]....
        /*0170*/ 	.word	0xffffffff


	//   ....[70]....
        /*0174*/ 	.word	0xffffffff


	//   ....[71]....
        /*0178*/ 	.word	0xffffffff


	//   ....[72]....
        /*017c*/ 	.word	0xffffffff


	//   ....[73]....
        /*0180*/ 	.word	0xffffffff


	//   ....[74]....
        /*0184*/ 	.word	0xffffffff


	//   ....[75]....
        /*0188*/ 	.word	0xffffffff


	//   ....[76]....
        /*018c*/ 	.word	0xffffffff


	//   ....[77]....
        /*0190*/ 	.word	0xffffffff


	//   ....[78]....
        /*0194*/ 	.word	0xffffffff


	//   ....[79]....
        /*0198*/ 	.word	0xffffffff


	//   ....[80]....
        /*019c*/ 	.word	0xffffffff


	//   ....[81]....
        /*01a0*/ 	.word	0xffffffff


	//   ....[82]....
        /*01a4*/ 	.word	0xffffffff


	//   ....[83]....
        /*01a8*/ 	.word	0xffffffff


	//   ....[84]....
        /*01ac*/ 	.word	0xffffffff


	//   ....[85]....
        /*01b0*/ 	.word	0xffffffff


	//   ....[86]....
        /*01b4*/ 	.word	0xffffffff


	//   ....[87]....
        /*01b8*/ 	.word	0xffffffff


	//   ....[88]....
        /*01bc*/ 	.word	0xffffffff


	//   ....[89]....
        /*01c0*/ 	.word	0xffffffff


	//   ....[90]....
        /*01c4*/ 	.word	0xffffffff


	//   ....[91]....
        /*01c8*/ 	.word	0xffffffff


	//   ....[92]....
        /*01cc*/ 	.word	0xffffffff


	//   ....[93]....
        /*01d0*/ 	.word	0xffffffff


	//   ....[94]....
        /*01d4*/ 	.word	0xffffffff


	//   ....[95]....
        /*01d8*/ 	.word	0xffffffff


	//   ....[96]....
        /*01dc*/ 	.word	0xffffffff


	//   ....[97]....
        /*01e0*/ 	.word	0xffffffff


	//   ....[98]....
        /*01e4*/ 	.word	0xffffffff


	//   ....[99]....
        /*01e8*/ 	.word	0xffffffff


	//   ....[100]....
        /*01ec*/ 	.word	0xffffffff


	//   ....[101]....
        /*01f0*/ 	.word	0xffffffff


	//   ....[102]....
        /*01f4*/ 	.word	0xffffffff


	//   ....[103]....
        /*01f8*/ 	.word	0xffffffff


	//   ....[104]....
        /*01fc*/ 	.word	0xffffffff


	//   ....[105]....
        /*0200*/ 	.word	0xffffffff


	//   ....[106]....
        /*0204*/ 	.word	0xffffffff


	//   ....[107]....
        /*0208*/ 	.word	0xffffffff


	//   ....[108]....
        /*020c*/ 	.word	0xffffffff


	//   ....[109]....
        /*0210*/ 	.word	0xffffffff


	//   ....[110]....
        /*0214*/ 	.word	0xffffffff


	//   ....[111]....
        /*0218*/ 	.word	0xffffffff


	//   ....[112]....
        /*021c*/ 	.word	0xffffffff


	//   ....[113]....
        /*0220*/ 	.word	0xffffffff


	//   ....[114]....
        /*0224*/ 	.word	0xffffffff


	//   ....[115]....
        /*0228*/ 	.word	0xffffffff


	//   ....[116]....
        /*022c*/ 	.word	0xffffffff


	//   ....[117]....
        /*0230*/ 	.word	0xffffffff


	//   ....[118]....
        /*0234*/ 	.word	0xffffffff


	//   ....[119]....
        /*0238*/ 	.word	0xffffffff


	//   ....[120]....
        /*023c*/ 	.word	0xffffffff


	//----- nvinfo : EIATTR_COOP_GROUP_INSTR_OFFSETS
	.align		4
.L_43:
        /*0240*/ 	.byte	0x04, 0x28
        /*0242*/ 	.short	(.L_45 - .L_44)


	//   ....[0]....
.L_44:
        /*0244*/ 	.word	0x000000b0


	//   ....[1]....
        /*0248*/ 	.word	0x00000520


	//   ....[2]....
        /*024c*/ 	.word	0x00000730


	//   ....[3]....
        /*0250*/ 	.word	0x00000740


	//   ....[4]....
        /*0254*/ 	.word	0x00000880


	//   ....[5]....
        /*0258*/ 	.word	0x00000a10


	//   ....[6]....
        /*025c*/ 	.word	0x00000b00


	//   ....[7]....
        /*0260*/ 	.word	0x00000d10


	//   ....[8]....
        /*0264*/ 	.word	0x00000f20


	//   ....[9]....
        /*0268*/ 	.word	0x000011e0


	//   ....[10]....
        /*026c*/ 	.word	0x00002590


	//   ....[11]....
        /*0270*/ 	.word	0x000025c0


	//   ....[12]....
        /*0274*/ 	.word	0x00002640


	//   ....[13]....
        /*0278*/ 	.word	0x00002650


	//   ....[14]....
        /*027c*/ 	.word	0x00002690


	//   ....[15]....
        /*0280*/ 	.word	0x000026b0


	//   ....[16]....
        /*0284*/ 	.word	0x000026f0


	//   ....[17]....
        /*0288*/ 	.word	0x00002710


	//   ....[18]....
        /*028c*/ 	.word	0x00002760


	//   ....[19]....
        /*0290*/ 	.word	0x00002780


	//   ....[20]....
        /*0294*/ 	.word	0x00002820


	//   ....[21]....
        /*0298*/ 	.word	0x00002930


	//   ....[22]....
        /*029c*/ 	.word	0x00002960


	//   ....[23]....
        /*02a0*/ 	.word	0x00002f30


	//   ....[24]....
        /*02a4*/ 	.word	0x00002f40


	//   ....[25]....
        /*02a8*/ 	.word	0x00002f90


	//   ....[26]....
        /*02ac*/ 	.word	0x00002fa0


	//   ....[27]....
        /*02b0*/ 	.word	0x00002ff0


	//   ....[28]....
        /*02b4*/ 	.word	0x00003000


	//   ....[29]....
        /*02b8*/ 	.word	0x00003050


	//   ....[30]....
        /*02bc*/ 	.word	0x00003060


	//   ....[31]....
        /*02c0*/ 	.word	0x000030c0


	//   ....[32]....
        /*02c4*/ 	.word	0x000030d0


	//   ....[33]....
        /*02c8*/ 	.word	0x00003160


	//   ....[34]....
        /*02cc*/ 	.word	0x000031b0


	//   ....[35]....
        /*02d0*/ 	.word	0x00003230


	//   ....[36]....
        /*02d4*/ 	.word	0x00003250


	//   ....[37]....
        /*02d8*/ 	.word	0x00003260


	//   ....[38]....
        /*02dc*/ 	.word	0x00003270


	//   ....[39]....
        /*02e0*/ 	.word	0x00003280


	//   ....[40]....
        /*02e4*/ 	.word	0x00003290


	//   ....[41]....
        /*02e8*/ 	.word	0x00003eb0


	//   ....[42]....
        /*02ec*/ 	.word	0x00004880


	//   ....[43]....
        /*02f0*/ 	.word	0x00005650


	//   ....[44]....
        /*02f4*/ 	.word	0x00005680


	//   ....[45]....
        /*02f8*/ 	.word	0x00005700


	//   ....[46]....
        /*02fc*/ 	.word	0x00005710


	//   ....[47]....
        /*0300*/ 	.word	0x00005760


	//   ....[48]....
        /*0304*/ 	.word	0x00005770


	//   ....[49]....
        /*0308*/ 	.word	0x000057b0


	//   ....[50]....
        /*030c*/ 	.word	0x000057e0


	//   ....[51]....
        /*0310*/ 	.word	0x00005820


	//   ....[52]....
        /*0314*/ 	.word	0x00005840


	//   ....[53]....
        /*0318*/ 	.word	0x000058d0


	//   ....[54]....
        /*031c*/ 	.word	0x000059c0


	//   ....[55]....
        /*0320*/ 	.word	0x000059f0


	//   ....[56]....
        /*0324*/ 	.word	0x00005fb0


	//   ....[57]....
        /*0328*/ 	.word	0x00005fe0


	//   ....[58]....
        /*032c*/ 	.word	0x00006030


	//   ....[59]....
        /*0330*/ 	.word	0x00006040


	//   ....[60]....
        /*0334*/ 	.word	0x00006090


	//   ....[61]....
        /*0338*/ 	.word	0x000060a0


	//   ....[62]....
        /*033c*/ 	.word	0x000060f0


	//   ....[63]....
        /*0340*/ 	.word	0x00006100


	//   ....[64]....
        /*0344*/ 	.word	0x00006150


	//   ....[65]....
        /*0348*/ 	.word	0x00006160


	//   ....[66]....
        /*034c*/ 	.word	0x00006200


	//   ....[67]....
        /*0350*/ 	.word	0x00006250


	//   ....[68]....
        /*0354*/ 	.word	0x000062d0


	//   ....[69]....
        /*0358*/ 	.word	0x000062f0


	//   ....[70]....
        /*035c*/ 	.word	0x00006300


	//   ....[71]....
        /*0360*/ 	.word	0x00006310


	//   ....[72]....
        /*0364*/ 	.word	0x00006320


	//   ....[73]....
        /*0368*/ 	.word	0x00006330


	//   ....[74]....
        /*036c*/ 	.word	0x00007230


	//   ....[75]....
        /*0370*/ 	.word	0x00007260


	//   ....[76]....
        /*0374*/ 	.word	0x000072e0


	//   ....[77]....
        /*0378*/ 	.word	0x000072f0


	//   ....[78]....
        /*037c*/ 	.word	0x00007330


	//   ....[79]....
        /*0380*/ 	.word	0x00007350


	//   ....[80]....
        /*0384*/ 	.word	0x000073a0


	//   ....[81]....
        /*0388*/ 	.word	0x000073c0


	//   ....[82]....
        /*038c*/ 	.word	0x00007400


	//   ....[83]....
        /*0390*/ 	.word	0x00007420


	//   ....[84]....
        /*0394*/ 	.word	0x000074b0


	//   ....[85]....
        /*0398*/ 	.word	0x000075a0


	//   ....[86]....
        /*039c*/ 	.word	0x000075d0


	//   ....[87]....
        /*03a0*/ 	.word	0x00007b90


	//   ....[88]....
        /*03a4*/ 	.word	0x00007bc0


	//   ....[89]....
        /*03a8*/ 	.word	0x00007c10


	//   ....[90]....
        /*03ac*/ 	.word	0x00007c20


	//   ....[91]....
        /*03b0*/ 	.word	0x00007c70


	//   ....[92]....
        /*03b4*/ 	.word	0x00007c80


	//   ....[93]....
        /*03b8*/ 	.word	0x00007cd0


	//   ....[94]....
        /*03bc*/ 	.word	0x00007ce0


	//   ....[95]....
        /*03c0*/ 	.word	0x00007d30


	//   ....[96]....
        /*03c4*/ 	.word	0x00007d50


	//   ....[97]....
        /*03c8*/ 	.word	0x00007de0


	//   ....[98]....
        /*03cc*/ 	.word	0x00007e30


	//   ....[99]....
        /*03d0*/ 	.word	0x00007eb0


	//   ....[100]....
        /*03d4*/ 	.word	0x00007ed0


	//   ....[101]....
        /*03d8*/ 	.word	0x00007ee0


	//   ....[102]....
        /*03dc*/ 	.word	0x00007ef0


	//   ....[103]....
        /*03e0*/ 	.word	0x00007f00


	//   ....[104]....
        /*03e4*/ 	.word	0x00007f10


	//   ....[105]....
        /*03e8*/ 	.word	0x00008c60


	//   ....[106]....
        /*03ec*/ 	.word	0x00009a80


	//   ....[107]....
        /*03f0*/ 	.word	0x00009e20


	//   ....[108]....
        /*03f4*/ 	.word	0x0000a330


	//   ....[109]....
        /*03f8*/ 	.word	0x000109d0


	//   ....[110]....
        /*03fc*/ 	.word	0x00010e00


	//   ....[111]....
        /*0400*/ 	.word	0x00011050


	//   ....[112]....
        /*0404*/ 	.word	0x000111f0


	//   ....[113]....
        /*0408*/ 	.word	0x00011ad0


	//   ....[114]....
        /*040c*/ 	.word	0x00011e60


	//   ....[115]....
        /*0410*/ 	.word	0x000121f0


	//   ....[116]....
        /*0414*/ 	.word	0x000125a0


	//   ....[117]....
        /*0418*/ 	.word	0x00012aa0


	//   ....[118]....
        /*041c*/ 	.word	0x00012ad0


	//   ....[119]....
        /*0420*/ 	.word	0x00013700


	//   ....[120]....
        /*0424*/ 	.word	0x00013920


	//----- nvinfo : EIATTR_REG_RECONFIG
	.align		4
.L_45:
        /*0428*/ 	.byte	0x01, 0x54
	.zero		2


	//----- nvinfo : EIATTR_VRC_CTA_INIT_COUNT
	.align		4
        /*042c*/ 	.byte	0x02, 0x4a
        /*042e*/ 	.byte	0x80
	.zero		1


	//----- nvinfo : EIATTR_SYSCALL_OFFSETS
	.align		4
        /*0430*/ 	.byte	0x04, 0x46
        /*0432*/ 	.short	(.L_47 - .L_46)


	//   ....[0]....
.L_46:
        /*0434*/ 	.word	0x0000a6f0


	//   ....[1]....
        /*0438*/ 	.word	0x0000a7e0


	//   ....[2]....
        /*043c*/ 	.word	0x0000b110


	//   ....[3]....
        /*0440*/ 	.word	0x0000b280


	//   ....[4]....
        /*0444*/ 	.word	0x0000c800


	//   ....[5]....
        /*0448*/ 	.word	0x0000c970


	//   ....[6]....
        /*044c*/ 	.word	0x0000de80


	//   ....[7]....
        /*0450*/ 	.word	0x0000dff0


	//   ....[8]....
        /*0454*/ 	.word	0x0000f540


	//   ....[9]....
        /*0458*/ 	.word	0x0000f6b0


	//----- nvinfo : EIATTR_MBARRIER_INSTR_OFFSETS
	.align		4
.L_47:
        /*045c*/ 	.byte	0x04, 0x39
        /*045e*/ 	.short	(.L_49 - .L_48)


	//   ....[0]....
.L_48:
        /*0460*/ 	.word	0x000007f0
        /*0464*/ 	.word	0x000000ff
        /*0468*/ 	.word	0x00000000
        /*046c*/ 	.short	0x0100
        /*046e*/ 	.byte	0x05
	.zero		1


	//   ....[1]....
        /*0470*/ 	.word	0x00000800
        /*0474*/ 	.word	0x000000ff
        /*0478*/ 	.word	0x00000020
        /*047c*/ 	.short	0x0100
        /*047e*/ 	.byte	0x05
	.zero		1


	//   ....[2]....
        /*0480*/ 	.word	0x00000810
        /*0484*/ 	.word	0x000000ff
        /*0488*/ 	.word	0x00000008
        /*048c*/ 	.short	0x0100
        /*048e*/ 	.byte	0x05
	.zero		1


	//   ....[3]....
        /*0490*/ 	.word	0x00000820
        /*0494*/ 	.word	0x000000ff
        /*0498*/ 	.word	0x00000028
        /*049c*/ 	.short	0x0100
        /*049e*/ 	.byte	0x05
	.zero		1


	//   ....[4]....
        /*04a0*/ 	.word	0x00000830
        /*04a4*/ 	.word	0x000000ff
        /*04a8*/ 	.word	0x00000010
        /*04ac*/ 	.short	0x0100
        /*04ae*/ 	.byte	0x05
	.zero		1


	//   ....[5]....
        /*04b0*/ 	.word	0x00000840
        /*04b4*/ 	.word	0x000000ff
        /*04b8*/ 	.word	0x00000030
        /*04bc*/ 	.short	0x0100
        /*04be*/ 	.byte	0x05
	.zero		1


	//   ....[6]....
        /*04c0*/ 	.word	0x00000850
        /*04c4*/ 	.word	0x000000ff
        /*04c8*/ 	.word	0x00000018
        /*04cc*/ 	.short	0x0100
        /*04ce*/ 	.byte	0x05
	.zero		1


	//   ....[7]....
        /*04d0*/ 	.word	0x00000860
        /*04d4*/ 	.word	0x000000ff
        /*04d8*/ 	.word	0x00000038
        /*04dc*/ 	.short	0x0100
        /*04de*/ 	.byte	0x05
	.zero		1


	//   ....[8]....
        /*04e0*/ 	.word	0x00000980
        /*04e4*/ 	.word	0x000000ff
        /*04e8*/ 	.word	0x00000040
        /*04ec*/ 	.short	0x0100
        /*04ee*/ 	.byte	0x06
	.zero		1


	//   ....[9]....
        /*04f0*/ 	.word	0x00000990
        /*04f4*/ 	.word	0x000000ff
        /*04f8*/ 	.word	0x00000060
        /*04fc*/ 	.short	0x0100
        /*04fe*/ 	.byte	0x06
	.zero		1


	//   ....[10]....
        /*0500*/ 	.word	0x000009a0
        /*0504*/ 	.word	0x000000ff
        /*0508*/ 	.word	0x00000048
        /*050c*/ 	.short	0x0100
        /*050e*/ 	.byte	0x06
	.zero		1


	//   ....[11]....
        /*0510*/ 	.word	0x000009b0
        /*0514*/ 	.word	0x000000ff
        /*0518*/ 	.word	0x00000068
        /*051c*/ 	.short	0x0100
        /*051e*/ 	.byte	0x06
	.zero		1


	//   ....[12]....
        /*0520*/ 	.word	0x000009c0
        /*0524*/ 	.word	0x000000ff
        /*0528*/ 	.word	0x00000050
        /*052c*/ 	.short	0x0100
        /*052e*/ 	.byte	0x06
	.zero		1


	//   ....[13]....
        /*0530*/ 	.word	0x000009d0
        /*0534*/ 	.word	0x000000ff
        /*0538*/ 	.word	0x00000070
        /*053c*/ 	.short	0x0100
        /*053e*/ 	.byte	0x06
	.zero		1


	//   ....[14]....
        /*0540*/ 	.word	0x000009e0
        /*0544*/ 	.word	0x000000ff
        /*0548*/ 	.word	0x00000058
        /*054c*/ 	.short	0x0100
        /*054e*/ 	.byte	0x06
	.zero		1


	//   ....[15]....
        /*0550*/ 	.word	0x000009f0
        /*0554*/ 	.word	0x000000ff
        /*0558*/ 	.word	0x00000078
        /*055c*/ 	.short	0x0100
        /*055e*/ 	.byte	0x06
	.zero		1


	//   ....[16]....
        /*0560*/ 	.word	0x00000ad0
        /*0564*/ 	.word	0x000000ff
        /*0568*/ 	.word	0x00000080
        /*056c*/ 	.short	0x0100
        /*056e*/ 	.byte	0x05
	.zero		1


	//   ....[17]....
        /*0570*/ 	.word	0x00000ae0
        /*0574*/ 	.word	0x000000ff
        /*0578*/ 	.word	0x00000088
        /*057c*/ 	.short	0x0100
        /*057e*/ 	.byte	0x05
	.zero		1


	//   ....[18]....
        /*0580*/ 	.word	0x00000c00
        /*0584*/ 	.word	0x000000ff
        /*0588*/ 	.word	0x00000090
        /*058c*/ 	.short	0x0100
        /*058e*/ 	.byte	0x06
	.zero		1


	//   ....[19]....
        /*0590*/ 	.word	0x00000c10
        /*0594*/ 	.word	0x000000ff
        /*0598*/ 	.word	0x000000d0
        /*059c*/ 	.short	0x0100
        /*059e*/ 	.byte	0x06
	.zero		1


	//   ....[20]....
        /*05a0*/ 	.word	0x00000c20
        /*05a4*/ 	.word	0x000000ff
        /*05a8*/ 	.word	0x00000098
        /*05ac*/ 	.short	0x0100
        /*05ae*/ 	.byte	0x06
	.zero		1


	//   ....[21]....
        /*05b0*/ 	.word	0x00000c30
        /*05b4*/ 	.word	0x000000ff
        /*05b8*/ 	.word	0x000000d8
        /*05bc*/ 	.short	0x0100
        /*05be*/ 	.byte	0x06
	.zero		1


	//   ....[22]....
        /*05c0*/ 	.word	0x00000c40
        /*05c4*/ 	.word	0x000000ff
        /*05c8*/ 	.word	0x000000a0
        /*05cc*/ 	.short	0x0100
        /*05ce*/ 	.byte	0x06
	.zero		1


	//   ....[23]....
        /*05d0*/ 	.word	0x00000c50
        /*05d4*/ 	.word	0x000000ff
        /*05d8*/ 	.word	0x000000e0
        /*05dc*/ 	.short	0x0100
        /*05de*/ 	.byte	0x06
	.zero		1


	//   ....[24]....
        /*05e0*/ 	.word	0x00000c60
        /*05e4*/ 	.word	0x000000ff
        /*05e8*/ 	.word	0x000000a8
        /*05ec*/ 	.short	0x0100
        /*05ee*/ 	.byte	0x06
	.zero		1


	//   ....[25]....
        /*05f0*/ 	.word	0x00000c70
        /*05f4*/ 	.word	0x000000ff
        /*05f8*/ 	.word	0x000000e8
        /*05fc*/ 	.short	0x0100
        /*05fe*/ 	.byte	0x06
	.zero		1


	//   ....[26]....
        /*0600*/ 	.word	0x00000c80
        /*0604*/ 	.word	0x000000ff
        /*0608*/ 	.word	0x000000b0
        /*060c*/ 	.short	0x0100
        /*060e*/ 	.byte	0x06
	.zero		1


	//   ....[27]....
        /*0610*/ 	.word	0x00000c90
        /*0614*/ 	.word	0x000000ff
        /*0618*/ 	.word	0x000000f0
        /*061c*/ 	.short	0x0100
        /*061e*/ 	.byte	0x06
	.zero		1


	//   ....[28]....
        /*0620*/ 	.word	0x00000ca0
        /*0624*/ 	.word	0x000000ff
        /*0628*/ 	.word	0x000000b8
        /*062c*/ 	.short	0x0100
        /*062e*/ 	.byte	0x06
	.zero		1


	//   ....[29]....
        /*0630*/ 	.word	0x00000cb0
        /*0634*/ 	.word	0x000000ff
        /*0638*/ 	.word	0x000000f8
        /*063c*/ 	.short	0x0100
        /*063e*/ 	.byte	0x06
	.zero		1


	//   ....[30]....
        /*0640*/ 	.word	0x00000cc0
        /*0644*/ 	.word	0x000000ff
        /*0648*/ 	.word	0x000000c0
        /*064c*/ 	.short	0x0100
        /*064e*/ 	.byte	0x06
	.zero		1


	//   ....[31]....
        /*0650*/ 	.word	0x00000cd0
        /*0654*/ 	.word	0x000000ff
        /*0658*/ 	.word	0x00000100
        /*065c*/ 	.short	0x0100
        /*065e*/ 	.byte	0x06
	.zero		1


	//   ....[32]....
        /*0660*/ 	.word	0x00000ce0
        /*0664*/ 	.word	0x000000ff
        /*0668*/ 	.word	0x000000c8
        /*066c*/ 	.short	0x0100
        /*066e*/ 	.byte	0x06
	.zero		1


	//   ....[33]....
        /*0670*/ 	.word	0x00000cf0
        /*0674*/ 	.word	0x000000ff
        /*0678*/ 	.word	0x00000108
        /*067c*/ 	.short	0x0100
        /*067e*/ 	.byte	0x06
	.zero		1


	//   ....[34]....
        /*0680*/ 	.word	0x00000e10
        /*0684*/ 	.word	0x000000ff
        /*0688*/ 	.word	0x00000150
        /*068c*/ 	.short	0x0100
        /*068e*/ 	.byte	0x06
	.zero		1


	//   ....[35]....
        /*0690*/ 	.word	0x00000e20
        /*0694*/ 	.word	0x000000ff
        /*0698*/ 	.word	0x00000190
        /*069c*/ 	.short	0x0100
        /*069e*/ 	.byte	0x06
	.zero		1


	//   ....[36]....
        /*06a0*/ 	.word	0x00000e30
        /*06a4*/ 	.word	0x000000ff
        /*06a8*/ 	.word	0x00000158
        /*06ac*/ 	.short	0x0100
        /*06ae*/ 	.byte	0x06
	.zero		1


	//   ....[37]....
        /*06b0*/ 	.word	0x00000e40
        /*06b4*/ 	.word	0x000000ff
        /*06b8*/ 	.word	0x00000198
        /*06bc*/ 	.short	0x0100
        /*06be*/ 	.byte	0x06
	.zero		1


	//   ....[38]....
        /*06c0*/ 	.word	0x00000e50
        /*06c4*/ 	.word	0x000000ff
        /*06c8*/ 	.word	0x00000160
        /*06cc*/ 	.short	0x0100
        /*06ce*/ 	.byte	0x06
	.zero		1


	//   ....[39]....
        /*06d0*/ 	.word	0x00000e60
        /*06d4*/ 	.word	0x000000ff
        /*06d8*/ 	.word	0x000001a0
        /*06dc*/ 	.short	0x0100
        /*06de*/ 	.byte	0x06
	.zero		1


	//   ....[40]....
        /*06e0*/ 	.word	0x00000e70
        /*06e4*/ 	.word	0x000000ff
        /*06e8*/ 	.word	0x00000168
        /*06ec*/ 	.short	0x0100
        /*06ee*/ 	.byte	0x06
	.zero		1


	//   ....[41]....
        /*06f0*/ 	.word	0x00000e80
        /*06f4*/ 	.word	0x000000ff
        /*06f8*/ 	.word	0x000001a8
        /*06fc*/ 	.short	0x0100
        /*06fe*/ 	.byte	0x06
	.zero		1


	//   ....[42]....
        /*0700*/ 	.word	0x00000e90
        /*0704*/ 	.word	0x000000ff
        /*0708*/ 	.word	0x00000170
        /*070c*/ 	.short	0x0100
        /*070e*/ 	.byte	0x06
	.zero		1


	//   ....[43]....
        /*0710*/ 	.word	0x00000ea0
        /*0714*/ 	.word	0x000000ff
        /*0718*/ 	.word	0x000001b0
        /*071c*/ 	.short	0x0100
        /*071e*/ 	.byte	0x06
	.zero		1


	//   ....[44]....
        /*0720*/ 	.word	0x00000eb0
        /*0724*/ 	.word	0x000000ff
        /*0728*/ 	.word	0x00000178
        /*072c*/ 	.short	0x0100
        /*072e*/ 	.byte	0x06
	.zero		1


	//   ....[45]....
        /*0730*/ 	.word	0x00000ec0
        /*0734*/ 	.word	0x000000ff
        /*0738*/ 	.word	0x000001b8
        /*073c*/ 	.short	0x0100
        /*073e*/ 	.byte	0x06
	.zero		1


	//   ....[46]....
        /*0740*/ 	.word	0x00000ed0
        /*0744*/ 	.word	0x000000ff
        /*0748*/ 	.word	0x00000180
        /*074c*/ 	.short	0x0100
        /*074e*/ 	.byte	0x06
	.zero		1


	//   ....[47]....
        /*0750*/ 	.word	0x00000ee0
        /*0754*/ 	.word	0x000000ff
        /*0758*/ 	.word	0x000001c0
        /*075c*/ 	.short	0x0100
        /*075e*/ 	.byte	0x06
	.zero		1


	//   ....[48]....
        /*0760*/ 	.word	0x00000ef0
        /*0764*/ 	.word	0x000000ff
        /*0768*/ 	.word	0x00000188
        /*076c*/ 	.short	0x0100
        /*076e*/ 	.byte	0x06
	.zero		1


	//   ....[49]....
        /*0770*/ 	.word	0x00000f00
        /*0774*/ 	.word	0x000000ff
        /*0778*/ 	.word	0x000001c8
        /*077c*/ 	.short	0x0100
        /*077e*/ 	.byte	0x06
	.zero		1


	//   ....[50]....
        /*0780*/ 	.word	0x00001030
        /*0784*/ 	.word	0x000000ff
        /*0788*/ 	.word	0x00000110
        /*078c*/ 	.short	0x0100
        /*078e*/ 	.byte	0x06
	.zero		1


	//   ....[51]....
        /*0790*/ 	.word	0x00001040
        /*0794*/ 	.word	0x000000ff
        /*0798*/ 	.word	0x00000120
        /*079c*/ 	.short	0x0100
        /*079e*/ 	.byte	0x06
	.zero		1


	//   ....[52]....
        /*07a0*/ 	.word	0x00001050
        /*07a4*/ 	.word	0x000000ff
        /*07a8*/ 	.word	0x00000118
        /*07ac*/ 	.short	0x0100
        /*07ae*/ 	.byte	0x06
	.zero		1


	//   ....[53]....
        /*07b0*/ 	.word	0x00001060
        /*07b4*/ 	.word	0x000000ff
        /*07b8*/ 	.word	0x00000128
        /*07bc*/ 	.short	0x0100
        /*07be*/ 	.byte	0x06
	.zero		1


	//   ....[54]....
        /*07c0*/ 	.word	0x00001160
        /*07c4*/ 	.word	0x000000ff
        /*07c8*/ 	.word	0x00000140
        /*07cc*/ 	.short	0x0100
        /*07ce*/ 	.byte	0x05
	.zero		1


	//   ....[55]....
        /*07d0*/ 	.word	0x00004210
        /*07d4*/ 	.word	0x000000ff
        /*07d8*/ 	.word	0x00000020
        /*07dc*/ 	.short	0x010a
        /*07de*/ 	.byte	0x05
	.zero		1


	//   ....[56]....
        /*07e0*/ 	.word	0x00004380
        /*07e4*/ 	.word	0x000000ff
        /*07e8*/ 	.word	0x00000020
        /*07ec*/ 	.short	0x010a
        /*07ee*/ 	.byte	0x09
	.zero		1


	//   ....[57]....
        /*07f0*/ 	.word	0x00004500
        /*07f4*/ 	.word	0x000000ff
        /*07f8*/ 	.word	0x00000020
        /*07fc*/ 	.short	0x010a
        /*07fe*/ 	.byte	0x04
	.zero		1


	//   ....[58]....
        /*0800*/ 	.word	0x000045b0
        /*0804*/ 	.word	0x000000ff
        /*0808*/ 	.word	0x00000088
        /*080c*/ 	.short	0x0101
        /*080e*/ 	.byte	0x0c
	.zero		1


	//   ....[59]....
        /*0810*/ 	.word	0x000045d0
        /*0814*/ 	.word	0x000000ff
        /*0818*/ 	.word	0x00000020
        /*081c*/ 	.short	0x010a
        /*081e*/ 	.byte	0x04
	.zero		1


	//   ....[60]....
        /*0820*/ 	.word	0x00004650
        /*0824*/ 	.word	0x000000ff
        /*0828*/ 	.word	0x00000020
        /*082c*/ 	.short	0x010a
        /*082e*/ 	.byte	0x09
	.zero		1


	//   ....[61]....
        /*0830*/ 	.word	0x000047f0
        /*0834*/ 	.word	0x000000ff
        /*0838*/ 	.word	0x00000020
        /*083c*/ 	.short	0x010a
        /*083e*/ 	.byte	0x04
	.zero		1


	//   ....[62]....
        /*0840*/ 	.word	0x000048d0
        /*0844*/ 	.word	0x000000ff
        /*0848*/ 	.word	0x00000150
        /*084c*/ 	.short	0x010a
        /*084e*/ 	.byte	0x04
	.zero		1


	//   ....[63]....
        /*0850*/ 	.word	0x00004a60
        /*0854*/ 	.word	0x000000ff
        /*0858*/ 	.word	0x00000000
        /*085c*/ 	.short	0x0101
        /*085e*/ 	.byte	0x04
	.zero		1


	//   ....[64]....
        /*0860*/ 	.word	0x00004ad0
        /*0864*/ 	.word	0x000000ff
        /*0868*/ 	.word	0x00000000
        /*086c*/ 	.short	0x010a
        /*086e*/ 	.byte	0x04
	.zero		1


	//   ....[65]....
        /*0870*/ 	.word	0x00004b60
        /*0874*/ 	.word	0x000000ff
        /*0878*/ 	.word	0x00000000
        /*087c*/ 	.short	0x010a
        /*087e*/ 	.byte	0x04
	.zero		1


	//   ....[66]....
        /*0880*/ 	.word	0x00004bf0
        /*0884*/ 	.word	0x000000ff
        /*0888*/ 	.word	0x00000000
        /*088c*/ 	.short	0x010a
        /*088e*/ 	.byte	0x04
	.zero		1


	//   ....[67]....
        /*0890*/ 	.word	0x00004c90
        /*0894*/ 	.word	0x00000000
        /*0898*/ 	.word	0x00000000
        /*089c*/ 	.short	0x010a
        /*089e*/ 	.byte	0xff
	.zero		1


	//   ....[68]....
        /*08a0*/ 	.word	0x00006810
        /*08a4*/ 	.word	0x000000ff
        /*08a8*/ 	.word	0x000000d0
        /*08ac*/ 	.short	0x010a
        /*08ae*/ 	.byte	0x04
	.zero		1


	//   ....[69]....
        /*08b0*/ 	.word	0x000069b0
        /*08b4*/ 	.word	0x000000ff
        /*08b8*/ 	.word	0x00000090
        /*08bc*/ 	.short	0x0101
        /*08be*/ 	.byte	0x04
	.zero		1


	//   ....[70]....
        /*08c0*/ 	.word	0x00008430
        /*08c4*/ 	.word	0x000000ff
        /*08c8*/ 	.word	0x000000d0
        /*08cc*/ 	.short	0x010a
        /*08ce*/ 	.byte	0x04
	.zero		1


	//   ....[71]....
        /*08d0*/ 	.word	0x000085b0
        /*08d4*/ 	.word	0x000000ff
        /*08d8*/ 	.word	0x00000090
        /*08dc*/ 	.short	0x0101
        /*08de*/ 	.byte	0x04
	.zero		1


	//   ....[72]....
        /*08e0*/ 	.word	0x00008cd0
        /*08e4*/ 	.word	0x0000000f
        /*08e8*/ 	.word	0x00000088
        /*08ec*/ 	.short	0x010a
        /*08ee*/ 	.byte	0xff
	.zero		1


	//   ....[73]....
        /*08f0*/ 	.word	0x00008f40
        /*08f4*/ 	.word	0x000000ff
        /*08f8*/ 	.word	0x00000060
        /*08fc*/ 	.short	0x010a
        /*08fe*/ 	.byte	0x18
	.zero		1


	//   ....[74]....
        /*0900*/ 	.word	0x00009050
        /*0904*/ 	.word	0x000000ff
        /*0908*/ 	.word	0x00000040
        /*090c*/ 	.short	0x010b
        /*090e*/ 	.byte	0x18
	.zero		1


	//   ....[75]....
        /*0910*/ 	.word	0x000090b0
        /*0914*/ 	.word	0x000000ff
        /*0918*/ 	.word	0x00000000
        /*091c*/ 	.short	0x0101
        /*091e*/ 	.byte	0x04
	.zero		1


	//   ....[76]....
        /*0920*/ 	.word	0x000090e0
        /*0924*/ 	.word	0x000000ff
        /*0928*/ 	.word	0x00000068
        /*092c*/ 	.short	0x010a
        /*092e*/ 	.byte	0x18
	.zero		1


	//   ....[77]....
        /*0930*/ 	.word	0x00009210
        /*0934*/ 	.word	0x000000ff
        /*0938*/ 	.word	0x00000048
        /*093c*/ 	.short	0x010b
        /*093e*/ 	.byte	0x18
	.zero		1


	//   ....[78]....
        /*0940*/ 	.word	0x00009270
        /*0944*/ 	.word	0x000000ff
        /*0948*/ 	.word	0x00000000
        /*094c*/ 	.short	0x0101
        /*094e*/ 	.byte	0x04
	.zero		1


	//   ....[79]....
        /*0950*/ 	.word	0x000092a0
        /*0954*/ 	.word	0x000000ff
        /*0958*/ 	.word	0x00000070
        /*095c*/ 	.short	0x010a
        /*095e*/ 	.byte	0x18
	.zero		1


	//   ....[80]....
        /*0960*/ 	.word	0x000093d0
        /*0964*/ 	.word	0x000000ff
        /*0968*/ 	.word	0x00000050
        /*096c*/ 	.short	0x010b
        /*096e*/ 	.byte	0x18
	.zero		1


	//   ....[81]....
        /*0970*/ 	.word	0x00009430
        /*0974*/ 	.word	0x000000ff
        /*0978*/ 	.word	0x00000000
        /*097c*/ 	.short	0x0101
        /*097e*/ 	.byte	0x04
	.zero		1


	//   ....[82]....
        /*0980*/ 	.word	0x00009460
        /*0984*/ 	.word	0x000000ff
        /*0988*/ 	.word	0x00000078
        /*098c*/ 	.short	0x010a
        /*098e*/ 	.byte	0x18
	.zero		1


	//   ....[83]....
        /*0990*/ 	.word	0x00009590
        /*0994*/ 	.word	0x000000ff
        /*0998*/ 	.word	0x00000058
        /*099c*/ 	.short	0x010b
        /*099e*/ 	.byte	0x18
	.zero		1


	//   ....[84]....
        /*09a0*/ 	.word	0x00009610
        /*09a4*/ 	.word	0x000000ff
        /*09a8*/ 	.word	0x00000000
        /*09ac*/ 	.short	0x0101
        /*09ae*/ 	.byte	0x04
	.zero		1


	//   ....[85]....
        /*09b0*/ 	.word	0x00009660
        /*09b4*/ 	.word	0x000000ff
        /*09b8*/ 	.word	0x00000150
        /*09bc*/ 	.short	0x010a
        /*09be*/ 	.byte	0x08
	.zero		1


	//   ....[86]....
        /*09c0*/ 	.word	0x000097c0
        /*09c4*/ 	.word	0x000000ff
        /*09c8*/ 	.word	0x00000000
        /*09cc*/ 	.short	0x0101
        /*09ce*/ 	.byte	0x08
	.zero		1


	//   ....[87]....
        /*09d0*/ 	.word	0x00009870
        /*09d4*/ 	.word	0x000000ff
        /*09d8*/ 	.word	0x00000060
        /*09dc*/ 	.short	0x010a
        /*09de*/ 	.byte	0x18
	.zero		1


	//   ....[88]....
        /*09e0*/ 	.word	0x000098b0
        /*09e4*/ 	.word	0x000000ff
        /*09e8*/ 	.word	0x00000068
        /*09ec*/ 	.short	0x010a
        /*09ee*/ 	.byte	0x18
	.zero		1


	//   ....[89]....
        /*09f0*/ 	.word	0x000098f0
        /*09f4*/ 	.word	0x000000ff
        /*09f8*/ 	.word	0x00000070
        /*09fc*/ 	.short	0x010a
        /*09fe*/ 	.byte	0x18
	.zero		1


	//   ....[90]....
        /*0a00*/ 	.word	0x00009950
        /*0a04*/ 	.word	0x00000000
        /*0a08*/ 	.word	0x00000078
        /*0a0c*/ 	.short	0x010a
        /*0a0e*/ 	.byte	0xff
	.zero		1


	//   ....[91]....
        /*0a10*/ 	.word	0x0000a3d0
        /*0a14*/ 	.word	0x000000ff
        /*0a18*/ 	.word	0x00000150
        /*0a1c*/ 	.short	0x010a
        /*0a1e*/ 	.byte	0x06
	.zero		1


	//   ....[92]....
        /*0a20*/ 	.word	0x0000a560
        /*0a24*/ 	.word	0x000000ff
        /*0a28*/ 	.word	0x00000000
        /*0a2c*/ 	.short	0x0101
        /*0a2e*/ 	.byte	0x04
	.zero		1


	//   ....[93]....
        /*0a30*/ 	.word	0x0000aaf0
        /*0a34*/ 	.word	0x000000ff
        /*0a38*/ 	.word	0x00000040
        /*0a3c*/ 	.short	0x010a
        /*0a3e*/ 	.byte	0x2b
	.zero		1


	//   ....[94]....
        /*0a40*/ 	.word	0x0000ab50
        /*0a44*/ 	.word	0x00000091
        /*0a48*/ 	.word	0x00000110
        /*0a4c*/ 	.short	0x010a
        /*0a4e*/ 	.byte	0xff
	.zero		1


	//   ....[95]....
        /*0a50*/ 	.word	0x0000ab70
        /*0a54*/ 	.word	0x000000ff
        /*0a58*/ 	.word	0x00000040
        /*0a5c*/ 	.short	0x010a
        /*0a5e*/ 	.byte	0x2b
	.zero		1


	//   ....[96]....
        /*0a60*/ 	.word	0x0000afe0
        /*0a64*/ 	.word	0x00000091
        /*0a68*/ 	.word	0x00000110
        /*0a6c*/ 	.short	0x010a
        /*0a6e*/ 	.byte	0xff
	.zero		1


	//   ....[97]....
        /*0a70*/ 	.word	0x0000c360
        /*0a74*/ 	.word	0x000000ff
        /*0a78*/ 	.word	0x00000000
        /*0a7c*/ 	.short	0x0101
        /*0a7e*/ 	.byte	0x04
	.zero		1


	//   ....[98]....
        /*0a80*/ 	.word	0x0000c3b0
        /*0a84*/ 	.word	0x000000ff
        /*0a88*/ 	.word	0x00000048
        /*0a8c*/ 	.short	0x010a
        /*0a8e*/ 	.byte	0x2b
	.zero		1


	//   ....[99]....
        /*0a90*/ 	.word	0x0000c3e0
        /*0a94*/ 	.word	0x000000ff
        /*0a98*/ 	.word	0x00000048
        /*0a9c*/ 	.short	0x010a
        /*0a9e*/ 	.byte	0x2b
	.zero		1


	//   ....[100]....
        /*0aa0*/ 	.word	0x0000da30
        /*0aa4*/ 	.word	0x000000ff
        /*0aa8*/ 	.word	0x00000000
        /*0aac*/ 	.short	0x0101
        /*0aae*/ 	.byte	0x04
	.zero		1


	//   ....[101]....
        /*0ab0*/ 	.word	0x0000da50
        /*0ab4*/ 	.word	0x000000ff
        /*0ab8*/ 	.word	0x00000050
        /*0abc*/ 	.short	0x010a
        /*0abe*/ 	.byte	0x2b
	.zero		1


	//   ....[102]....
        /*0ac0*/ 	.word	0x0000da70
        /*0ac4*/ 	.word	0x000000ff
        /*0ac8*/ 	.word	0x00000050
        /*0acc*/ 	.short	0x010a
        /*0ace*/ 	.byte	0x2b
	.zero		1


	//   ....[103]....
        /*0ad0*/ 	.word	0x0000f0f0
        /*0ad4*/ 	.word	0x000000ff
        /*0ad8*/ 	.word	0x00000000
        /*0adc*/ 	.short	0x0101
        /*0ade*/ 	.byte	0x04
	.zero		1


	//   ....[104]....
        /*0ae0*/ 	.word	0x0000f110
        /*0ae4*/ 	.word	0x000000ff
        /*0ae8*/ 	.word	0x00000058
        /*0aec*/ 	.short	0x010a
        /*0aee*/ 	.byte	0x2b
	.zero		1


	//   ....[105]....
        /*0af0*/ 	.word	0x0000f130
        /*0af4*/ 	.word	0x000000ff
        /*0af8*/ 	.word	0x00000058
        /*0afc*/ 	.short	0x010a
        /*0afe*/ 	.byte	0x2b
	.zero		1


	//   ....[106]....
        /*0b00*/ 	.word	0x0000f8a0
        /*0b04*/ 	.word	0x00000091
        /*0b08*/ 	.word	0x00000000
        /*0b0c*/ 	.short	0x0101
        /*0b0e*/ 	.byte	0xff
	.zero		1


	//   ....[107]....
        /*0b10*/ 	.word	0x000108c0
        /*0b14*/ 	.word	0x000000ff
        /*0b18*/ 	.word	0x00000000
        /*0b1c*/ 	.short	0x0101
        /*0b1e*/ 	.byte	0x04
	.zero		1


	//   ....[108]....
        /*0b20*/ 	.word	0x00010960
        /*0b24*/ 	.word	0x000000ff
        /*0b28*/ 	.word	0x00000000
        /*0b2c*/ 	.short	0x0101
        /*0b2e*/ 	.byte	0x04
	.zero		1


	//   ....[109]....
        /*0b30*/ 	.word	0x00011250
        /*0b34*/ 	.word	0x000000ff
        /*0b38*/ 	.word	0x00000090
        /*0b3c*/ 	.short	0x010a
        /*0b3e*/ 	.byte	0x17
	.zero		1


	//   ....[110]....
        /*0b40*/ 	.word	0x00011390
        /*0b44*/ 	.word	0x000000ff
        /*0b48*/ 	.word	0x00000000
        /*0b4c*/ 	.short	0x0101
        /*0b4e*/ 	.byte	0x06
	.zero		1


	//   ....[111]....
        /*0b50*/ 	.word	0x00011400
        /*0b54*/ 	.word	0x000000ff
        /*0b58*/ 	.word	0x00000190
        /*0b5c*/ 	.short	0x010a
        /*0b5e*/ 	.byte	0x17
	.zero		1


	//   ....[112]....
        /*0b60*/ 	.word	0x000124a0
        /*0b64*/ 	.word	0x000000ff
        /*0b68*/ 	.word	0x00000150
        /*0b6c*/ 	.short	0x0101
        /*0b6e*/ 	.byte	0x17
	.zero		1


	//   ....[113]....
        /*0b70*/ 	.word	0x000127a0
        /*0b74*/ 	.word	0x000000ff
        /*0b78*/ 	.word	0x00000008
        /*0b7c*/ 	.short	0x010a
        /*0b7e*/ 	.byte	0x06
	.zero		1


	//   ....[114]....
        /*0b80*/ 	.word	0x000127c0
        /*0b84*/ 	.word	0x000000ff
        /*0b88*/ 	.word	0x00000008
        /*0b8c*/ 	.short	0x010a
        /*0b8e*/ 	.byte	0x06
	.zero		1


	//   ....[115]....
        /*0b90*/ 	.word	0x00012950
        /*0b94*/ 	.word	0x000000ff
        /*0b98*/ 	.word	0x00000008
        /*0b9c*/ 	.short	0x010a
        /*0b9e*/ 	.byte	0x06
	.zero		1


	//   ....[116]....
        /*0ba0*/ 	.word	0x00012970
        /*0ba4*/ 	.word	0x000000ff
        /*0ba8*/ 	.word	0x00000008
        /*0bac*/ 	.short	0x010a
        /*0bae*/ 	.byte	0x06
	.zero		1


	//   ....[117]....
        /*0bb0*/ 	.word	0x00012a30
        /*0bb4*/ 	.word	0x000000ff
        /*0bb8*/ 	.word	0x00000000
        /*0bbc*/ 	.short	0x0101
        /*0bbe*/ 	.byte	0x05
	.zero		1


	//   ....[118]....
        /*0bc0*/ 	.word	0x00012d10
        /*0bc4*/ 	.word	0x000000ff
        /*0bc8*/ 	.word	0x00000000
        /*0bcc*/ 	.short	0x010a
        /*0bce*/ 	.byte	0x09
	.zero		1


	//   ....[119]....
        /*0bd0*/ 	.word	0x00012d70
        /*0bd4*/ 	.word	0x000000ff
        /*0bd8*/ 	.word	0x00000120
        /*0bdc*/ 	.short	0x010a
        /*0bde*/ 	.byte	0x0c
	.zero		1


	//   ....[120]....
        /*0be0*/ 	.word	0x00012ed0
        /*0be4*/ 	.word	0x000000ff
        /*0be8*/ 	.word	0x00000000
        /*0bec*/ 	.short	0x010a
        /*0bee*/ 	.byte	0x09
	.zero		1


	//   ....[121]....
        /*0bf0*/ 	.word	0x00013000
        /*0bf4*/ 	.word	0x000000ff
        /*0bf8*/ 	.word	0x00000000
        /*0bfc*/ 	.short	0x010a
        /*0bfe*/ 	.byte	0x1e
	.zero		1


	//   ....[122]....
        /*0c00*/ 	.word	0x000132a0
        /*0c04*/ 	.word	0x000000ff
        /*0c08*/ 	.word	0x00000150
        /*0c0c*/ 	.short	0x010a
        /*0c0e*/ 	.byte	0x09
	.zero		1


	//   ....[123]....
        /*0c10*/ 	.word	0x000133d0
        /*0c14*/ 	.word	0x000000ff
        /*0c18*/ 	.word	0x00000000
        /*0c1c*/ 	.short	0x0101
        /*0c1e*/ 	.byte	0x09
	.zero		1


	//   ....[124]....
        /*0c20*/ 	.word	0x00013500
        /*0c24*/ 	.word	0x000000ff
        /*0c28*/ 	.word	0x00000120
        /*0c2c*/ 	.short	0x010a
        /*0c2e*/ 	.byte	0x06
	.zero		1


	//   ....[125]....
        /*0c30*/ 	.word	0x000135c0
        /*0c34*/ 	.word	0x00000000
        /*0c38*/ 	.word	0x00000120
        /*0c3c*/ 	.short	0x010a
        /*0c3e*/ 	.byte	0xff
	.zero		1


	//   ....[126]....
        /*0c40*/ 	.word	0x00013600
        /*0c44*/ 	.word	0x00000000
        /*0c48*/ 	.word	0x00000120
        /*0c4c*/ 	.short	0x010a
        /*0c4e*/ 	.byte	0xff
	.zero		1


	//   ....[127]....
        /*0c50*/ 	.word	0x00013670
        /*0c54*/ 	.word	0x000000ff
        /*0c58*/ 	.word	0x00000000
        /*0c5c*/ 	.short	0x0101
        /*0c5e*/ 	.byte	0x06
	.zero		1


	//   ....[128]....
        /*0c60*/ 	.word	0x000136b0
        /*0c64*/ 	.word	0x000000ff
        /*0c68*/ 	.word	0x00000140
        /*0c6c*/ 	.short	0x010a
        /*0c6e*/ 	.byte	0x04
	.zero		1


	//   ....[129]....
        /*0c70*/ 	.word	0x000136f0
        /*0c74*/ 	.word	0x000000ff
        /*0c78*/ 	.word	0x00000000
        /*0c7c*/ 	.short	0x0101
        /*0c7e*/ 	.byte	0x06
	.zero		1


	//   ....[130]....
        /*0c80*/ 	.word	0x00013950
        /*0c84*/ 	.word	0x00000000
        /*0c88*/ 	.word	0x00000020
        /*0c8c*/ 	.short	0x010a
        /*0c8e*/ 	.byte	0xff
	.zero		1


	//   ....[131]....
        /*0c90*/ 	.word	0x000139b0
        /*0c94*/ 	.word	0x00000000
        /*0c98*/ 	.word	0x00000020
        /*0c9c*/ 	.short	0x010a
        /*0c9e*/ 	.byte	0xff
	.zero		1


	//   ....[132]....
        /*0ca0*/ 	.word	0x00013a10
        /*0ca4*/ 	.word	0x00000000
        /*0ca8*/ 	.word	0x00000150
        /*0cac*/ 	.short	0x010a
        /*0cae*/ 	.byte	0xff
	.zero		1


	//   ....[133]....
        /*0cb0*/ 	.word	0x00013a70
        /*0cb4*/ 	.word	0x00000000
        /*0cb8*/ 	.word	0x00000000
        /*0cbc*/ 	.short	0x010a
        /*0cbe*/ 	.byte	0xff
	.zero		1


	//   ....[134]....
        /*0cc0*/ 	.word	0x00013ad0
        /*0cc4*/ 	.word	0x00000000
        /*0cc8*/ 	.word	0x00000000
        /*0ccc*/ 	.short	0x010a
        /*0cce*/ 	.byte	0xff
	.zero		1


	//   ....[135]....
        /*0cd0*/ 	.word	0x00013b30
        /*0cd4*/ 	.word	0x00000000
        /*0cd8*/ 	.word	0x00000000
        /*0cdc*/ 	.short	0x010a
        /*0cde*/ 	.byte	0xff
	.zero		1


	//   ....[136]....
        /*0ce0*/ 	.word	0x00013b90
        /*0ce4*/ 	.word	0x00000010
        /*0ce8*/ 	.word	0x000000d0
        /*0cec*/ 	.short	0x010a
        /*0cee*/ 	.byte	0xff
	.zero		1


	//   ....[137]....
        /*0cf0*/ 	.word	0x00013bf0
        /*0cf4*/ 	.word	0x0000000b
        /*0cf8*/ 	.word	0x000000d0
        /*0cfc*/ 	.short	0x010a
        /*0cfe*/ 	.byte	0xff
	.zero		1


	//   ....[138]....
        /*0d00*/ 	.word	0x00013c40
        /*0d04*/ 	.word	0x0000000f
        /*0d08*/ 	.word	0x00000088
        /*0d0c*/ 	.short	0x010a
        /*0d0e*/ 	.byte	0xff
	.zero		1


	//   ....[139]....
        /*0d10*/ 	.word	0x00013ca0
        /*0d14*/ 	.word	0x00000000
        /*0d18*/ 	.word	0x00000060
        /*0d1c*/ 	.short	0x010a
        /*0d1e*/ 	.byte	0xff
	.zero		1


	//   ....[140]....
        /*0d20*/ 	.word	0x00013d00
        /*0d24*/ 	.word	0x00000000
        /*0d28*/ 	.word	0x00000068
        /*0d2c*/ 	.short	0x010a
        /*0d2e*/ 	.byte	0xff
	.zero		1


	//   ....[141]....
        /*0d30*/ 	.word	0x00013d60
        /*0d34*/ 	.word	0x00000000
        /*0d38*/ 	.word	0x00000070
        /*0d3c*/ 	.short	0x010a
        /*0d3e*/ 	.byte	0xff
	.zero		1


	//   ....[142]....
        /*0d40*/ 	.word	0x00013dc0
        /*0d44*/ 	.word	0x00000000
        /*0d48*/ 	.word	0x00000078
        /*0d4c*/ 	.short	0x010a
        /*0d4e*/ 	.byte	0xff
	.zero		1


	//   ....[143]....
        /*0d50*/ 	.word	0x00013e20
        /*0d54*/ 	.word	0x00000000
        /*0d58*/ 	.word	0x00000150
        /*0d5c*/ 	.short	0x010a
        /*0d5e*/ 	.byte	0xff
	.zero		1


	//   ....[144]....
        /*0d60*/ 	.word	0x00013e80
        /*0d64*/ 	.word	0x00000000
        /*0d68*/ 	.word	0x00000060
        /*0d6c*/ 	.short	0x010a
        /*0d6e*/ 	.byte	0xff
	.zero		1


	//   ....[145]....
        /*0d70*/ 	.word	0x00013ee0
        /*0d74*/ 	.word	0x00000000
        /*0d78*/ 	.word	0x00000068
        /*0d7c*/ 	.short	0x010a
        /*0d7e*/ 	.byte	0xff
	.zero		1


	//   ....[146]....
        /*0d80*/ 	.word	0x00013f40
        /*0d84*/ 	.word	0x00000000
        /*0d88*/ 	.word	0x00000070
        /*0d8c*/ 	.short	0x010a
        /*0d8e*/ 	.byte	0xff
	.zero		1


	//   ....[147]....
        /*0d90*/ 	.word	0x00013fa0
        /*0d94*/ 	.word	0x00000000
        /*0d98*/ 	.word	0x00000150
        /*0d9c*/ 	.short	0x010a
        /*0d9e*/ 	.byte	0xff
	.zero		1


	//   ....[148]....
        /*0da0*/ 	.word	0x00014060
        /*0da4*/ 	.word	0x00000003
        /*0da8*/ 	.word	0x00000040
        /*0dac*/ 	.short	0x010a
        /*0dae*/ 	.byte	0xff
	.zero		1


	//   ....[149]....
        /*0db0*/ 	.word	0x000140b0
        /*0db4*/ 	.word	0x00000091
        /*0db8*/ 	.word	0x00000110
        /*0dbc*/ 	.short	0x010a
        /*0dbe*/ 	.byte	0xff
	.zero		1


	//   ....[150]....
        /*0dc0*/ 	.word	0x00014110
        /*0dc4*/ 	.word	0x00000003
        /*0dc8*/ 	.word	0x00000048
        /*0dcc*/ 	.short	0x010a
        /*0dce*/ 	.byte	0xff
	.zero		1


	//   ....[151]....
        /*0dd0*/ 	.word	0x00014170
        /*0dd4*/ 	.word	0x00000000
        /*0dd8*/ 	.word	0x00000050
        /*0ddc*/ 	.short	0x010a
        /*0dde*/ 	.byte	0xff
	.zero		1


	//   ....[152]....
        /*0de0*/ 	.word	0x000141d0
        /*0de4*/ 	.word	0x00000000
        /*0de8*/ 	.word	0x00000058
        /*0dec*/ 	.short	0x010a
        /*0dee*/ 	.byte	0xff
	.zero		1


	//   ....[153]....
        /*0df0*/ 	.word	0x00014230
        /*0df4*/ 	.word	0x00000004
        /*0df8*/ 	.word	0x00000090
        /*0dfc*/ 	.short	0x010a
        /*0dfe*/ 	.byte	0xff
	.zero		1


	//   ....[154]....
        /*0e00*/ 	.word	0x00014290
        /*0e04*/ 	.word	0x00000004
        /*0e08*/ 	.word	0x00000190
        /*0e0c*/ 	.short	0x010a
        /*0e0e*/ 	.byte	0xff
	.zero		1


	//   ....[155]....
        /*0e10*/ 	.word	0x000142f0
        /*0e14*/ 	.word	0x00000000
        /*0e18*/ 	.word	0x00000008
        /*0e1c*/ 	.short	0x010a
        /*0e1e*/ 	.byte	0xff
	.zero		1


	//   ....[156]....
        /*0e20*/ 	.word	0x000143d0
        /*0e24*/ 	.word	0x00000000
        /*0e28*/ 	.word	0x00000008
        /*0e2c*/ 	.short	0x010a
        /*0e2e*/ 	.byte	0xff
	.zero		1


	//   ....[157]....
        /*0e30*/ 	.word	0x00014430
        /*0e34*/ 	.word	0x00000003
        /*0e38*/ 	.word	0x00000120
        /*0e3c*/ 	.short	0x010a
        /*0e3e*/ 	.byte	0xff
	.zero		1


	//   ....[158]....
        /*0e40*/ 	.word	0x00014490
        /*0e44*/ 	.word	0x00000003
        /*0e48*/ 	.word	0x00000000
        /*0e4c*/ 	.short	0x010a
        /*0e4e*/ 	.byte	0xff
	.zero		1


	//   ....[159]....
        /*0e50*/ 	.word	0x000144f0
        /*0e54*/ 	.word	0x00000003
        /*0e58*/ 	.word	0x00000150
        /*0e5c*/ 	.short	0x010a
        /*0e5e*/ 	.byte	0xff
	.zero		1


	//   ....[160]....
        /*0e60*/ 	.word	0x00014550
        /*0e64*/ 	.word	0x00000000
        /*0e68*/ 	.word	0x00000120
        /*0e6c*/ 	.short	0x010a
        /*0e6e*/ 	.byte	0xff
	.zero		1


	//   ....[161]....
        /*0e70*/ 	.word	0x000145b0
        /*0e74*/ 	.word	0x00000000
        /*0e78*/ 	.word	0x00000140
        /*0e7c*/ 	.short	0x010a
        /*0e7e*/ 	.byte	0xff
	.zero		1


	//----- nvinfo : EIATTR_NUM_MBARRIERS
	.align		4
.L_49:
        /*0e80*/ 	.byte	0x03, 0x38
        /*0e82*/ 	.short	0x0037


	//----- nvinfo : EIATTR_EXIT_INSTR_OFFSETS
	.align		4
        /*0e84*/ 	.byte	0x04, 0x1c
        /*0e86*/ 	.short	(.L_51 - .L_50)


	//   ....[0]....
.L_50:
        /*0e88*/ 	.word	0x000037d0


	//   ....[1]....
        /*0e8c*/ 	.word	0x00004cc0


	//   ....[2]....
        /*0e90*/ 	.word	0x00008650


	//   ....[3]....
        /*0e94*/ 	.word	0x00009980


	//   ....[4]....
        /*0e98*/ 	.word	0x00010970


	//   ....[5]....
        /*0e9c*/ 	.word	0x000109a0


	//   ....[6]....
        /*0ea0*/ 	.word	0x00012570


	//   ....[7]....
        /*0ea4*/ 	.word	0x00013930


	//----- nvinfo : EIATTR_INDIRECT_BRANCH_TARGETS
	.align		4
.L_51:
        /*0ea8*/ 	.byte	0x04, 0x34
        /*0eaa*/ 	.short	(.L_53 - .L_52)


	//   ....[0]....
.L_52:
        /*0eac*/ 	.word	.L_x_286@srel
        /*0eb0*/ 	.short	0x0
        /*0eb2*/ 	.short	0x0
        /*0eb4*/ 	.word	0xa
        /*0eb8*/ 	.word	.L_x_287@srel
        /* <DEDUP_REMOVED lines=9> */


	//----- nvinfo : EIATTR_MAX_THREADS
	.align		4
.L_53:
        /*0ee0*/ 	.byte	0x04, 0x05
        /*0ee2*/ 	.short	(.L_55 - .L_54)
.L_54:
        /*0ee4*/ 	.word	0x00000180
        /*0ee8*/ 	.word	0x00000001
        /*0eec*/ 	.word	0x00000001


	//----- nvinfo : EIATTR_CRS_STACK_SIZE
	.align		4
.L_55:
        /*0ef0*/ 	.byte	0x04, 0x1e
        /*0ef2*/ 	.short	(.L_57 - .L_56)
.L_56:
        /*0ef4*/ 	.word	0x00000000


	//----- nvinfo : EIATTR_CBANK_PARAM_SIZE
	.align		4
.L_57:
        /*0ef8*/ 	.byte	0x03, 0x19
        /*0efa*/ 	.short	0x0900


	//----- nvinfo : EIATTR_PARAM_CBANK
	.align		4
        /*0efc*/ 	.byte	0x04, 0x0a
        /*0efe*/ 	.short	(.L_59 - .L_58)
	.align		4
.L_58:
        /*0f00*/ 	.word	index@(.nv.constant0._ZN7cutlass13device_kernelINS_4gemm6kernel13GemmUniversalINS1_17GroupProblemShapeIN4cute5tupleIJiiiEEEEENS1_10collective13CollectiveMmaINS1_40MainloopSm100ArrayTmaUmmaWarpSpecializedILi4ELi8ELi2ENS6_IJNS5_1CILi2EEENSC_ILi1EEESE_EEEEENS6_IJNSC_ILi256EEESH_NSC_ILi64EEEEEENS_10bfloat16_tEPNS6_IJlSE_NSC_ILi0EEEEEESK_SN_NS5_8TiledMMAINS5_8MMA_AtomIJNS5_26SM100_MMA_F16BF16_2x1SM_SSISK_SK_fLi256ELi256ELNS5_4UMMA5MajorE0ELSS_0ELNSR_7ScaleInE0ELST_0EEEEEENS5_6LayoutINS6_IJSE_SE_SE_EEENS6_IJSL_SL_SL_EEEEENS6_IJNS5_10UnderscoreES10_S10_EEEEENS5_18SM100_TMA_2SM_LOADENS5_14ComposedLayoutINS5_7SwizzleILi3ELi4ELi3EEENS5_18smem_ptr_flag_bitsILi16EEENSW_INS6_IJNSC_ILi8EEESI_EEENS6_IJSI_SE_EEEEEEEvNS5_8identityES13_S1D_vS1E_EENS_8epilogue10collective18CollectiveEpilogueINS1G_31Sm100PtrArrayTmaWarpSpecializedILi4ELi2ELi64ELb1ELb0EEEJNS6_IJNSC_ILi128EEESH_SI_EEENS6_IJNSW_IS1L_SE_EENSW_ISI_SE_EEEEENS_6half_tEPNS6_IJSE_lSL_EEES1Q_S1S_NS1G_6fusion15FusionCallbacksIS1K_NS1T_17LinearCombinationIS1Q_fS1Q_fLNS_15FloatRoundStyleE2EEES1M_S1P_JEEENS5_5SM1004TMEM4LOAD26SM100_TMEM_LOAD_16dp256b8xENS5_13SM90_TMA_LOADENS14_IS16_S18_NSW_INS6_IJSI_S19_EEENS6_IJSE_SI_EEEEEEENS5_17SM75_U16x8_LDSM_TENS5_14SM90_TMA_STOREES27_NS5_17SM90_U16x8_STSM_TENS5_39AutoVectorizingCopyWithAssumedAlignmentILi128EEEEEEvvEEEEvNT_6ParamsE)
        /*0f04*/ 	.short	0x0380
        /*0f06*/ 	.short	0x0900


	//----- nvinfo : EIATTR_SW_WAR
	.align		4
.L_59:
        /*0f08*/ 	.byte	0x04, 0x36
        /*0f0a*/ 	.short	(.L_61 - .L_60)
.L_60:
        /*0f0c*/ 	.word	0x00000008
.L_61:


//--------------------- .nv.callgraph             --------------------------
	.section	.nv.callgraph,"",@"SHT_CUDA_CALLGRAPH"
	.align	4
	.sectionentsize	8
	.align		4
        /*0000*/ 	.word	0x00000000
	.align		4
        /*0004*/ 	.word	0xffffffff
	.align		4
        /*0008*/ 	.word	index@(_ZN7cutlass13device_kernelINS_4gemm6kernel13GemmUniversalINS1_17GroupProblemShapeIN4cute5tupleIJiiiEEEEENS1_10collective13CollectiveMmaINS1_40MainloopSm100ArrayTmaUmmaWarpSpecializedILi4ELi8ELi2ENS6_IJNS5_1CILi2EEENSC_ILi1EEESE_EEEEENS6_IJNSC_ILi256EEESH_NSC_ILi64EEEEEENS_10bfloat16_tEPNS6_IJlSE_NSC_ILi0EEEEEESK_SN_NS5_8TiledMMAINS5_8MMA_AtomIJNS5_26SM100_MMA_F16BF16_2x1SM_SSISK_SK_fLi256ELi256ELNS5_4UMMA5MajorE0ELSS_0ELNSR_7ScaleInE0ELST_0EEEEEENS5_6LayoutINS6_IJSE_SE_SE_EEENS6_IJSL_SL_SL_EEEEENS6_IJNS5_10UnderscoreES10_S10_EEEEENS5_18SM100_TMA_2SM_LOADENS5_14ComposedLayoutINS5_7SwizzleILi3ELi4ELi3EEENS5_18smem_ptr_flag_bitsILi16EEENSW_INS6_IJNSC_ILi8EEESI_EEENS6_IJSI_SE_EEEEEEEvNS5_8identityES13_S1D_vS1E_EENS_8epilogue10collective18CollectiveEpilogueINS1G_31Sm100PtrArrayTmaWarpSpecializedILi4ELi2ELi64ELb1ELb0EEEJNS6_IJNSC_ILi128EEESH_SI_EEENS6_IJNSW_IS1L_SE_EENSW_ISI_SE_EEEEENS_6half_tEPNS6_IJSE_lSL_EEES1Q_S1S_NS1G_6fusion15FusionCallbacksIS1K_NS1T_17LinearCombinationIS1Q_fS1Q_fLNS_15FloatRoundStyleE2EEES1M_S1P_JEEENS5_5SM1004TMEM4LOAD26SM100_TMEM_LOAD_16dp256b8xENS5_13SM90_TMA_LOADENS14_IS16_S18_NSW_INS6_IJSI_S19_EEENS6_IJSE_SI_EEEEEEENS5_17SM75_U16x8_LDSM_TENS5_14SM90_TMA_STOREES27_NS5_17SM90_U16x8_STSM_TENS5_39AutoVectorizingCopyWithAssumedAlignmentILi128EEEEEEvvEEEEvNT_6ParamsE)
	.align		4
        /*000c*/ 	.word	index@(__assertfail)
	.align		4
        /*0010*/ 	.word	0x00000000
	.align		4
        /*0014*/ 	.word	0xfffffffe
	.align		4
        /*0018*/ 	.word	0x00000000
	.align		4
        /*001c*/ 	.word	0xfffffffd
	.align		4
        /*0020*/ 	.word	0x00000000
	.align		4
        /*0024*/ 	.word	0xfffffffc


//--------------------- .nv.constant4             --------------------------
	.section	.nv.constant4,"a",@progbits
	.align	8
	.align		8
.nv.constant4:
        /*0000*/ 	.dword	__assertfail
	.align		8
        /*0008*/ 	.dword	__unnamed_1
	.align		8
        /*0010*/ 	.dword	__unnamed_2
	.align		8
        /*0018*/ 	.dword	_ZN39_INTERNAL_5efa0c15_4_k_cu_2a9be208_40134cuda3std3__45__cpo5beginE
	.align		8
        /*0020*/ 	.dword	_ZN39_INTERNAL_5efa0c15_4_k_cu_2a9be208_40134cuda3std3__45__cpo3endE
	.align		8
        /*0028*/ 	.dword	_ZN39_INTERNAL_5efa0c15_4_k_cu_2a9be208_40134cuda3std3__45__cpo6cbeginE
	.align		8
        /*0030*/ 	.dword	_ZN39_INTERNAL_5efa0c15_4_k_cu_2a9be208_40134cuda3std3__45__cpo4cendE
	.align		8
        /*0038*/ 	.dword	_ZN39_INTERNAL_5efa0c15_4_k_cu_2a9be208_40134cuda3std3__441_GLOBAL__N__5efa0c15_4_k_cu_2a9be208_40136ignoreE
	.align		8
        /*0040*/ 	.dword	_ZN39_INTERNAL_5efa0c15_4_k_cu_2a9be208_40134cuda3std3__419piecewise_constructE
	.align		8
        /*0048*/ 	.dword	_ZN39_INTERNAL_5efa0c15_4_k_cu_2a9be208_40134cuda3std3__48in_placeE
	.align		8
        /*0050*/ 	.dword	_ZN39_INTERNAL_5efa0c15_4_k_cu_2a9be208_40134cuda3std6ranges3__45__cpo4swapE
	.align		8
        /*0058*/ 	.dword	_ZN39_INTERNAL_5efa0c15_4_k_cu_2a9be208_40134cuda3std6ranges3__45__cpo9iter_moveE
	.align		8
        /*0060*/ 	.dword	_ZN39_INTERNAL_5efa0c15_4_k_cu_2a9be208_40134cute7productE
	.align		8
        /*0068*/ 	.dword	_ZN39_INTERNAL_5efa0c15_4_k_cu_2a9be208_40134cute1_E
	.align		8
        /*0070*/ 	.dword	$str$24
	.align		8
        /*0078*/ 	.dword	$str$25
	.align		8
        /*0080*/ 	.dword	$str$26
	.align		8
        /*0088*/ 	.dword	$str$27


//--------------------- .nv.constant2._ZN7cutlass13device_kernelINS_4gemm6kernel13GemmUniversalINS1_17GroupProblemShapeIN4cute5tupleIJiiiEEEEENS1_10collective13CollectiveMmaINS1_40MainloopSm100ArrayTmaUmmaWarpSpecializedILi4ELi8ELi2ENS6_IJNS5_1CILi2EEENSC_ILi1EEESE_EEEEENS6_IJNSC_ILi256EEESH_NSC_ILi64EEEEEENS_10bfloat16_tEPNS6_IJlSE_NSC_ILi0EEEEEESK_SN_NS5_8TiledMMAINS5_8MMA_AtomIJNS5_26SM100_MMA_F16BF16_2x1SM_SSISK_SK_fLi256ELi256ELNS5_4UMMA5MajorE0ELSS_0ELNSR_7ScaleInE0ELST_0EEEEEENS5_6LayoutINS6_IJSE_SE_SE_EEENS6_IJSL_SL_SL_EEEEENS6_IJNS5_10UnderscoreES10_S10_EEEEENS5_18SM100_TMA_2SM_LOADENS5_14ComposedLayoutINS5_7SwizzleILi3ELi4ELi3EEENS5_18smem_ptr_flag_bitsILi16EEENSW_INS6_IJNSC_ILi8EEESI_EEENS6_IJSI_SE_EEEEEEEvNS5_8identityES13_S1D_vS1E_EENS_8epilogue10collective18CollectiveEpilogueINS1G_31Sm100PtrArrayTmaWarpSpecializedILi4ELi2ELi64ELb1ELb0EEEJNS6_IJNSC_ILi128EEESH_SI_EEENS6_IJNSW_IS1L_SE_EENSW_ISI_SE_EEEEENS_6half_tEPNS6_IJSE_lSL_EEES1Q_S1S_NS1G_6fusion15FusionCallbacksIS1K_NS1T_17LinearCombinationIS1Q_fS1Q_fLNS_15FloatRoundStyleE2EEES1M_S1P_JEEENS5_5SM1004TMEM4LOAD26SM100_TMEM_LOAD_16dp256b8xENS5_13SM90_TMA_LOADENS14_IS16_S18_NSW_INS6_IJSI_S19_EEENS6_IJSE_SI_EEEEEEENS5_17SM75_U16x8_LDSM_TENS5_14SM90_TMA_STOREES27_NS5_17SM90_U16x8_STSM_TENS5_39AutoVectorizingCopyWithAssumedAlignmentILi128EEEEEEvvEEEEvNT_6ParamsE --------------------------
	.section	.nv.constant2._ZN7cutlass13device_kernelINS_4gemm6kernel13GemmUniversalINS1_17GroupProblemShapeIN4cute5tupleIJiiiEEEEENS1_10collective13CollectiveMmaINS1_40MainloopSm100ArrayTmaUmmaWarpSpecializedILi4ELi8ELi2ENS6_IJNS5_1CILi2EEENSC_ILi1EEESE_EEEEENS6_IJNSC_ILi256EEESH_NSC_ILi64EEEEEENS_10bfloat16_tEPNS6_IJlSE_NSC_ILi0EEEEEESK_SN_NS5_8TiledMMAINS5_8MMA_AtomIJNS5_26SM100_MMA_F16BF16_2x1SM_SSISK_SK_fLi256ELi256ELNS5_4UMMA5MajorE0ELSS_0ELNSR_7ScaleInE0ELST_0EEEEEENS5_6LayoutINS6_IJSE_SE_SE_EEENS6_IJSL_SL_SL_EEEEENS6_IJNS5_10UnderscoreES10_S10_EEEEENS5_18SM100_TMA_2SM_LOADENS5_14ComposedLayoutINS5_7SwizzleILi3ELi4ELi3EEENS5_18smem_ptr_flag_bitsILi16EEENSW_INS6_IJNSC_ILi8EEESI_EEENS6_IJSI_SE_EEEEEEEvNS5_8identityES13_S1D_vS1E_EENS_8epilogue10collective18CollectiveEpilogueINS1G_31Sm100PtrArrayTmaWarpSpecializedILi4ELi2ELi64ELb1ELb0EEEJNS6_IJNSC_ILi128EEESH_SI_EEENS6_IJNSW_IS1L_SE_EENSW_ISI_SE_EEEEENS_6half_tEPNS6_IJSE_lSL_EEES1Q_S1S_NS1G_6fusion15FusionCallbacksIS1K_NS1T_17LinearCombinationIS1Q_fS1Q_fLNS_15FloatRoundStyleE2EEES1M_S1P_JEEENS5_5SM1004TMEM4LOAD26SM100_TMEM_LOAD_16dp256b8xENS5_13SM90_TMA_LOADENS14_IS16_S18_NSW_INS6_IJSI_S19_EEENS6_IJSE_SI_EEEEEEENS5_17SM75_U16x8_LDSM_TENS5_14SM90_TMA_STOREES27_NS5_17SM90_U16x8_STSM_TENS5_39AutoVectorizingCopyWithAssumedAlignmentILi128EEEEEEvvEEEEvNT_6ParamsE,"a",@progbits
	.sectionflags	@""
	.align	4
.nv.constant2._ZN7cutlass13device_kernelINS_4gemm6kernel13GemmUniversalINS1_17GroupProblemShapeIN4cute5tupleIJiiiEEEEENS1_10collective13CollectiveMmaINS1_40MainloopSm100ArrayTmaUmmaWarpSpecializedILi4ELi8ELi2ENS6_IJNS5_1CILi2EEENSC_ILi1EEESE_EEEEENS6_IJNSC_ILi256EEESH_NSC_ILi64EEEEEENS_10bfloat16_tEPNS6_IJlSE_NSC_ILi0EEEEEESK_SN_NS5_8TiledMMAINS5_8MMA_AtomIJNS5_26SM100_MMA_F16BF16_2x1SM_SSISK_SK_fLi256ELi256ELNS5_4UMMA5MajorE0ELSS_0ELNSR_7ScaleInE0ELST_0EEEEEENS5_6LayoutINS6_IJSE_SE_SE_EEENS6_IJSL_SL_SL_EEEEENS6_IJNS5_10UnderscoreES10_S10_EEEEENS5_18SM100_TMA_2SM_LOADENS5_14ComposedLayoutINS5_7SwizzleILi3ELi4ELi3EEENS5_18smem_ptr_flag_bitsILi16EEENSW_INS6_IJNSC_ILi8EEESI_EEENS6_IJSI_SE_EEEEEEEvNS5_8identityES13_S1D_vS1E_EENS_8epilogue10collective18CollectiveEpilogueINS1G_31Sm100PtrArrayTmaWarpSpecializedILi4ELi2ELi64ELb1ELb0EEEJNS6_IJNSC_ILi128EEESH_SI_EEENS6_IJNSW_IS1L_SE_EENSW_ISI_SE_EEEEENS_6half_tEPNS6_IJSE_lSL_EEES1Q_S1S_NS1G_6fusion15FusionCallbacksIS1K_NS1T_17LinearCombinationIS1Q_fS1Q_fLNS_15FloatRoundStyleE2EEES1M_S1P_JEEENS5_5SM1004TMEM4LOAD26SM100_TMEM_LOAD_16dp256b8xENS5_13SM90_TMA_LOADENS14_IS16_S18_NSW_INS6_IJSI_S19_EEENS6_IJSE_SI_EEEEEEENS5_17SM75_U16x8_LDSM_TENS5_14SM90_TMA_STOREES27_NS5_17SM90_U16x8_STSM_TENS5_39AutoVectorizingCopyWithAssumedAlignmentILi128EEEEEEvvEEEEvNT_6ParamsE:
        /*0000*/ 	.byte	0x90, 0x25, 0x01, 0x00, 0x40, 0x4d, 0x00, 0x00, 0x40, 0x4d, 0x00, 0x00, 0x40, 0x4d, 0x00, 0x00
        /*0010*/ 	.byte	0x40, 0x4d, 0x00, 0x00, 0x40, 0x4d, 0x00, 0x00, 0x40, 0x4d, 0x00, 0x00, 0x40, 0x4d, 0x00, 0x00
        /*0020*/ 	.byte	0xb0, 0x09, 0x01, 0x00, 0x40, 0x4d, 0x00, 0x00


//--------------------- .text._ZN7cutlass13device_kernelINS_4gemm6kernel13GemmUniversalINS1_17GroupProblemShapeIN4cute5tupleIJiiiEEEEENS1_10collective13CollectiveMmaINS1_40MainloopSm100ArrayTmaUmmaWarpSpecializedILi4ELi8ELi2ENS6_IJNS5_1CILi2EEENSC_ILi1EEESE_EEEEENS6_IJNSC_ILi256EEESH_NSC_ILi64EEEEEENS_10bfloat16_tEPNS6_IJlSE_NSC_ILi0EEEEEESK_SN_NS5_8TiledMMAINS5_8MMA_AtomIJNS5_26SM100_MMA_F16BF16_2x1SM_SSISK_SK_fLi256ELi256ELNS5_4UMMA5MajorE0ELSS_0ELNSR_7ScaleInE0ELST_0EEEEEENS5_6LayoutINS6_IJSE_SE_SE_EEENS6_IJSL_SL_SL_EEEEENS6_IJNS5_10UnderscoreES10_S10_EEEEENS5_18SM100_TMA_2SM_LOADENS5_14ComposedLayoutINS5_7SwizzleILi3ELi4ELi3EEENS5_18smem_ptr_flag_bitsILi16EEENSW_INS6_IJNSC_ILi8EEESI_EEENS6_IJSI_SE_EEEEEEEvNS5_8identityES13_S1D_vS1E_EENS_8epilogue10collective18CollectiveEpilogueINS1G_31Sm100PtrArrayTmaWarpSpecializedILi4ELi2ELi64ELb1ELb0EEEJNS6_IJNSC_ILi128EEESH_SI_EEENS6_IJNSW_IS1L_SE_EENSW_ISI_SE_EEEEENS_6half_tEPNS6_IJSE_lSL_EEES1Q_S1S_NS1G_6fusion15FusionCallbacksIS1K_NS1T_17LinearCombinationIS1Q_fS1Q_fLNS_15FloatRoundStyleE2EEES1M_S1P_JEEENS5_5SM1004TMEM4LOAD26SM100_TMEM_LOAD_16dp256b8xENS5_13SM90_TMA_LOADENS14_IS16_S18_NSW_INS6_IJSI_S19_EEENS6_IJSE_SI_EEEEEEENS5_17SM75_U16x8_LDSM_TENS5_14SM90_TMA_STOREES27_NS5_17SM90_U16x8_STSM_TENS5_39AutoVectorizingCopyWithAssumedAlignmentILi128EEEEEEvvEEEEvNT_6ParamsE --------------------------
	.section	.text._ZN7cutlass13device_kernelINS_4gemm6kernel13GemmUniversalINS1_17GroupProblemShapeIN4cute5tupleIJiiiEEEEENS1_10collective13CollectiveMmaINS1_40MainloopSm100ArrayTmaUmmaWarpSpecializedILi4ELi8ELi2ENS6_IJNS5_1CILi2EEENSC_ILi1EEESE_EEEEENS6_IJNSC_ILi256EEESH_NSC_ILi64EEEEEENS_10bfloat16_tEPNS6_IJlSE_NSC_ILi0EEEEEESK_SN_NS5_8TiledMMAINS5_8MMA_AtomIJNS5_26SM100_MMA_F16BF16_2x1SM_SSISK_SK_fLi256ELi256ELNS5_4UMMA5MajorE0ELSS_0ELNSR_7ScaleInE0ELST_0EEEEEENS5_6LayoutINS6_IJSE_SE_SE_EEENS6_IJSL_SL_SL_EEEEENS6_IJNS5_10UnderscoreES10_S10_EEEEENS5_18SM100_TMA_2SM_LOADENS5_14ComposedLayoutINS5_7SwizzleILi3ELi4ELi3EEENS5_18smem_ptr_flag_bitsILi16EEENSW_INS6_IJNSC_ILi8EEESI_EEENS6_IJSI_SE_EEEEEEEvNS5_8identityES13_S1D_vS1E_EENS_8epilogue10collective18CollectiveEpilogueINS1G_31Sm100PtrArrayTmaWarpSpecializedILi4ELi2ELi64ELb1ELb0EEEJNS6_IJNSC_ILi128EEESH_SI_EEENS6_IJNSW_IS1L_SE_EENSW_ISI_SE_EEEEENS_6half_tEPNS6_IJSE_lSL_EEES1Q_S1S_NS1G_6fusion15FusionCallbacksIS1K_NS1T_17LinearCombinationIS1Q_fS1Q_fLNS_15FloatRoundStyleE2EEES1M_S1P_JEEENS5_5SM1004TMEM4LOAD26SM100_TMEM_LOAD_16dp256b8xENS5_13SM90_TMA_LOADENS14_IS16_S18_NSW_INS6_IJSI_S19_EEENS6_IJSE_SI_EEEEEEENS5_17SM75_U16x8_LDSM_TENS5_14SM90_TMA_STOREES27_NS5_17SM90_U16x8_STSM_TENS5_39AutoVectorizingCopyWithAssumedAlignmentILi128EEEEEEvvEEEEvNT_6ParamsE,"ax",@progbits
	.align	128
.text._ZN7cutlass13device_kernelINS_4gemm6kernel13GemmUniversalINS1_17GroupProblemShapeIN4cute5tupleIJiiiEEEEENS1_10collective13CollectiveMmaINS1_40MainloopSm100ArrayTmaUmmaWarpSpecializedILi4ELi8ELi2ENS6_IJNS5_1CILi2EEENSC_ILi1EEESE_EEEEENS6_IJNSC_ILi256EEESH_NSC_ILi64EEEEEENS_10bfloat16_tEPNS6_IJlSE_NSC_ILi0EEEEEESK_SN_NS5_8TiledMMAINS5_8MMA_AtomIJNS5_26SM100_MMA_F16BF16_2x1SM_SSISK_SK_fLi256ELi256ELNS5_4UMMA5MajorE0ELSS_0ELNSR_7ScaleInE0ELST_0EEEEEENS5_6LayoutINS6_IJSE_SE_SE_EEENS6_IJSL_SL_SL_EEEEENS6_IJNS5_10UnderscoreES10_S10_EEEEENS5_18SM100_TMA_2SM_LOADENS5_14ComposedLayoutINS5_7SwizzleILi3ELi4ELi3EEENS5_18smem_ptr_flag_bitsILi16EEENSW_INS6_IJNSC_ILi8EEESI_EEENS6_IJSI_SE_EEEEEEEvNS5_8identityES13_S1D_vS1E_EENS_8epilogue10collective18CollectiveEpilogueINS1G_31Sm100PtrArrayTmaWarpSpecializedILi4ELi2ELi64ELb1ELb0EEEJNS6_IJNSC_ILi128EEESH_SI_EEENS6_IJNSW_IS1L_SE_EENSW_ISI_SE_EEEEENS_6half_tEPNS6_IJSE_lSL_EEES1Q_S1S_NS1G_6fusion15FusionCallbacksIS1K_NS1T_17LinearCombinationIS1Q_fS1Q_fLNS_15FloatRoundStyleE2EEES1M_S1P_JEEENS5_5SM1004TMEM4LOAD26SM100_TMEM_LOAD_16dp256b8xENS5_13SM90_TMA_LOADENS14_IS16_S18_NSW_INS6_IJSI_S19_EEENS6_IJSE_SI_EEEEEEENS5_17SM75_U16x8_LDSM_TENS5_14SM90_TMA_STOREES27_NS5_17SM90_U16x8_STSM_TENS5_39AutoVectorizingCopyWithAssumedAlignmentILi128EEEEEEvvEEEEvNT_6ParamsE:
        .type           _ZN7cutlass13device_kernelINS_4gemm6kernel13GemmUniversalINS1_17GroupProblemShapeIN4cute5tupleIJiiiEEEEENS1_10collective13CollectiveMmaINS1_40MainloopSm100ArrayTmaUmmaWarpSpecializedILi4ELi8ELi2ENS6_IJNS5_1CILi2EEENSC_ILi1EEESE_EEEEENS6_IJNSC_ILi256EEESH_NSC_ILi64EEEEEENS_10bfloat16_tEPNS6_IJlSE_NSC_ILi0EEEEEESK_SN_NS5_8TiledMMAINS5_8MMA_AtomIJNS5_26SM100_MMA_F16BF16_2x1SM_SSISK_SK_fLi256ELi256ELNS5_4UMMA5MajorE0ELSS_0ELNSR_7ScaleInE0ELST_0EEEEEENS5_6LayoutINS6_IJSE_SE_SE_EEENS6_IJSL_SL_SL_EEEEENS6_IJNS5_10UnderscoreES10_S10_EEEEENS5_18SM100_TMA_2SM_LOADENS5_14ComposedLayoutINS5_7SwizzleILi3ELi4ELi3EEENS5_18smem_ptr_flag_bitsILi16EEENSW_INS6_IJNSC_ILi8EEESI_EEENS6_IJSI_SE_EEEEEEEvNS5_8identityES13_S1D_vS1E_EENS_8epilogue10collective18CollectiveEpilogueINS1G_31Sm100PtrArrayTmaWarpSpecializedILi4ELi2ELi64ELb1ELb0EEEJNS6_IJNSC_ILi128EEESH_SI_EEENS6_IJNSW_IS1L_SE_EENSW_ISI_SE_EEEEENS_6half_tEPNS6_IJSE_lSL_EEES1Q_S1S_NS1G_6fusion15FusionCallbacksIS1K_NS1T_17LinearCombinationIS1Q_fS1Q_fLNS_15FloatRoundStyleE2EEES1M_S1P_JEEENS5_5SM1004TMEM4LOAD26SM100_TMEM_LOAD_16dp256b8xENS5_13SM90_TMA_LOADENS14_IS16_S18_NSW_INS6_IJSI_S19_EEENS6_IJSE_SI_EEEEEEENS5_17SM75_U16x8_LDSM_TENS5_14SM90_TMA_STOREES27_NS5_17SM90_U16x8_STSM_TENS5_39AutoVectorizingCopyWithAssumedAlignmentILi128EEEEEEvvEEEEvNT_6ParamsE,@function
        .size           _ZN7cutlass13device_kernelINS_4gemm6kernel13GemmUniversalINS1_17GroupProblemShapeIN4cute5tupleIJiiiEEEEENS1_10collective13CollectiveMmaINS1_40MainloopSm100ArrayTmaUmmaWarpSpecializedILi4ELi8ELi2ENS6_IJNS5_1CILi2EEENSC_ILi1EEESE_EEEEENS6_IJNSC_ILi256EEESH_NSC_ILi64EEEEEENS_10bfloat16_tEPNS6_IJlSE_NSC_ILi0EEEEEESK_SN_NS5_8TiledMMAINS5_8MMA_AtomIJNS5_26SM100_MMA_F16BF16_2x1SM_SSISK_SK_fLi256ELi256ELNS5_4UMMA5MajorE0ELSS_0ELNSR_7ScaleInE0ELST_0EEEEEENS5_6LayoutINS6_IJSE_SE_SE_EEENS6_IJSL_SL_SL_EEEEENS6_IJNS5_10UnderscoreES10_S10_EEEEENS5_18SM100_TMA_2SM_LOADENS5_14ComposedLayoutINS5_7SwizzleILi3ELi4ELi3EEENS5_18smem_ptr_flag_bitsILi16EEENSW_INS6_IJNSC_ILi8EEESI_EEENS6_IJSI_SE_EEEEEEEvNS5_8identityES13_S1D_vS1E_EENS_8epilogue10collective18CollectiveEpilogueINS1G_31Sm100PtrArrayTmaWarpSpecializedILi4ELi2ELi64ELb1ELb0EEEJNS6_IJNSC_ILi128EEESH_SI_EEENS6_IJNSW_IS1L_SE_EENSW_ISI_SE_EEEEENS_6half_tEPNS6_IJSE_lSL_EEES1Q_S1S_NS1G_6fusion15FusionCallbacksIS1K_NS1T_17LinearCombinationIS1Q_fS1Q_fLNS_15FloatRoundStyleE2EEES1M_S1P_JEEENS5_5SM1004TMEM4LOAD26SM100_TMEM_LOAD_16dp256b8xENS5_13SM90_TMA_LOADENS14_IS16_S18_NSW_INS6_IJSI_S19_EEENS6_IJSE_SI_EEEEEEENS5_17SM75_U16x8_LDSM_TENS5_14SM90_TMA_STOREES27_NS5_17SM90_U16x8_STSM_TENS5_39AutoVectorizingCopyWithAssumedAlignmentILi128EEEEEEvvEEEEvNT_6ParamsE,(.L_x_297 - _ZN7cutlass13device_kernelINS_4gemm6kernel13GemmUniversalINS1_17GroupProblemShapeIN4cute5tupleIJiiiEEEEENS1_10collective13CollectiveMmaINS1_40MainloopSm100ArrayTmaUmmaWarpSpecializedILi4ELi8ELi2ENS6_IJNS5_1CILi2EEENSC_ILi1EEESE_EEEEENS6_IJNSC_ILi256EEESH_NSC_ILi64EEEEEENS_10bfloat16_tEPNS6_IJlSE_NSC_ILi0EEEEEESK_SN_NS5_8TiledMMAINS5_8MMA_AtomIJNS5_26SM100_MMA_F16BF16_2x1SM_SSISK_SK_fLi256ELi256ELNS5_4UMMA5MajorE0ELSS_0ELNSR_7ScaleInE0ELST_0EEEEEENS5_6LayoutINS6_IJSE_SE_SE_EEENS6_IJSL_SL_SL_EEEEENS6_IJNS5_10UnderscoreES10_S10_EEEEENS5_18SM100_TMA_2SM_LOADENS5_14ComposedLayoutINS5_7SwizzleILi3ELi4ELi3EEENS5_18smem_ptr_flag_bitsILi16EEENSW_INS6_IJNSC_ILi8EEESI_EEENS6_IJSI_SE_EEEEEEEvNS5_8identityES13_S1D_vS1E_EENS_8epilogue10collective18CollectiveEpilogueINS1G_31Sm100PtrArrayTmaWarpSpecializedILi4ELi2ELi64ELb1ELb0EEEJNS6_IJNSC_ILi128EEESH_SI_EEENS6_IJNSW_IS1L_SE_EENSW_ISI_SE_EEEEENS_6half_tEPNS6_IJSE_lSL_EEES1Q_S1S_NS1G_6fusion15FusionCallbacksIS1K_NS1T_17LinearCombinationIS1Q_fS1Q_fLNS_15FloatRoundStyleE2EEES1M_S1P_JEEENS5_5SM1004TMEM4LOAD26SM100_TMEM_LOAD_16dp256b8xENS5_13SM90_TMA_LOADENS14_IS16_S18_NSW_INS6_IJSI_S19_EEENS6_IJSE_SI_EEEEEEENS5_17SM75_U16x8_LDSM_TENS5_14SM90_TMA_STOREES27_NS5_17SM90_U16x8_STSM_TENS5_39AutoVectorizingCopyWithAssumedAlignmentILi128EEEEEEvvEEEEvNT_6ParamsE)
        .other          _ZN7cutlass13device_kernelINS_4gemm6kernel13GemmUniversalINS1_17GroupProblemShapeIN4cute5tupleIJiiiEEEEENS1_10collective13CollectiveMmaINS1_40MainloopSm100ArrayTmaUmmaWarpSpecializedILi4ELi8ELi2ENS6_IJNS5_1CILi2EEENSC_ILi1EEESE_EEEEENS6_IJNSC_ILi256EEESH_NSC_ILi64EEEEEENS_10bfloat16_tEPNS6_IJlSE_NSC_ILi0EEEEEESK_SN_NS5_8TiledMMAINS5_8MMA_AtomIJNS5_26SM100_MMA_F16BF16_2x1SM_SSISK_SK_fLi256ELi256ELNS5_4UMMA5MajorE0ELSS_0ELNSR_7ScaleInE0ELST_0EEEEEENS5_6LayoutINS6_IJSE_SE_SE_EEENS6_IJSL_SL_SL_EEEEENS6_IJNS5_10UnderscoreES10_S10_EEEEENS5_18SM100_TMA_2SM_LOADENS5_14ComposedLayoutINS5_7SwizzleILi3ELi4ELi3EEENS5_18smem_ptr_flag_bitsILi16EEENSW_INS6_IJNSC_ILi8EEESI_EEENS6_IJSI_SE_EEEEEEEvNS5_8identityES13_S1D_vS1E_EENS_8epilogue10collective18CollectiveEpilogueINS1G_31Sm100PtrArrayTmaWarpSpecializedILi4ELi2ELi64ELb1ELb0EEEJNS6_IJNSC_ILi128EEESH_SI_EEENS6_IJNSW_IS1L_SE_EENSW_ISI_SE_EEEEENS_6half_tEPNS6_IJSE_lSL_EEES1Q_S1S_NS1G_6fusion15FusionCallbacksIS1K_NS1T_17LinearCombinationIS1Q_fS1Q_fLNS_15FloatRoundStyleE2EEES1M_S1P_JEEENS5_5SM1004TMEM4LOAD26SM100_TMEM_LOAD_16dp256b8xENS5_13SM90_TMA_LOADENS14_IS16_S18_NSW_INS6_IJSI_S19_EEENS6_IJSE_SI_EEEEEEENS5_17SM75_U16x8_LDSM_TENS5_14SM90_TMA_STOREES27_NS5_17SM90_U16x8_STSM_TENS5_39AutoVectorizingCopyWithAssumedAlignmentILi128EEEEEEvvEEEEvNT_6ParamsE,@"STO_CUDA_ENTRY STV_DEFAULT"
_ZN7cutlass13device_kernelINS_4gemm6kernel13GemmUniversalINS1_17GroupProblemShapeIN4cute5tupleIJiiiEEEEENS1_10collective13CollectiveMmaINS1_40MainloopSm100ArrayTmaUmmaWarpSpecializedILi4ELi8ELi2ENS6_IJNS5_1CILi2EEENSC_ILi1EEESE_EEEEENS6_IJNSC_ILi256EEESH_NSC_ILi64EEEEEENS_10bfloat16_tEPNS6_IJlSE_NSC_ILi0EEEEEESK_SN_NS5_8TiledMMAINS5_8MMA_AtomIJNS5_26SM100_MMA_F16BF16_2x1SM_SSISK_SK_fLi256ELi256ELNS5_4UMMA5MajorE0ELSS_0ELNSR_7ScaleInE0ELST_0EEEEEENS5_6LayoutINS6_IJSE_SE_SE_EEENS6_IJSL_SL_SL_EEEEENS6_IJNS5_10UnderscoreES10_S10_EEEEENS5_18SM100_TMA_2SM_LOADENS5_14ComposedLayoutINS5_7SwizzleILi3ELi4ELi3EEENS5_18smem_ptr_flag_bitsILi16EEENSW_INS6_IJNSC_ILi8EEESI_EEENS6_IJSI_SE_EEEEEEEvNS5_8identityES13_S1D_vS1E_EENS_8epilogue10collective18CollectiveEpilogueINS1G_31Sm100PtrArrayTmaWarpSpecializedILi4ELi2ELi64ELb1ELb0EEEJNS6_IJNSC_ILi128EEESH_SI_EEENS6_IJNSW_IS1L_SE_EENSW_ISI_SE_EEEEENS_6half_tEPNS6_IJSE_lSL_EEES1Q_S1S_NS1G_6fusion15FusionCallbacksIS1K_NS1T_17LinearCombinationIS1Q_fS1Q_fLNS_15FloatRoundStyleE2EEES1M_S1P_JEEENS5_5SM1004TMEM4LOAD26SM100_TMEM_LOAD_16dp256b8xENS5_13SM90_TMA_LOADENS14_IS16_S18_NSW_INS6_IJSI_S19_EEENS6_IJSE_SI_EEEEEEENS5_17SM75_U16x8_LDSM_TENS5_14SM90_TMA_STOREES27_NS5_17SM90_U16x8_STSM_TENS5_39AutoVectorizingCopyWithAssumedAlignmentILi128EEEEEEvvEEEEvNT_6ParamsE:
[----:B------:R-:W1:Y:S01]  /*0000*/  LDC R1, c[0x0][0x37c] ;  /* 0x0000df00ff017b82 */ /* 0x000e620000000800 */
[----:B------:R-:W2:Y:S07]  /*0010*/  S2R R142, SR_TID.X ;  /* 0x00000000008e7919 */ /* 0x000eae0000002100 */
[----:B------:R-:W3:Y:S01]  /*0020*/  S2UR UR31, SR_CgaCtaId ;  /* 0x00000000001f79c3 */ /* 0x000ee20000008800 */
[----:B------:R-:W-:Y:S01]  /*0030*/  UMOV UR37, 0x4 ;  /* 0x0000000400257882 */ /* 0x000fe20000000000 */
[----:B------:R-:W4:Y:S01]  /*0040*/  LDCU UR30, c[0x0][0x370] ;  /* 0x00006e00ff1e77ac */ /* 0x000f220008000800 */
[----:B------:R-:W-:-:S05]  /*0050*/  ELECT P2, URZ, PT ;  /* 0x0000000000ff782f */ /* 0x000fca0003840000 */
[----:B------:R-:W-:Y:S08]  /*0060*/  S2UR UR42, SR_CTAID.X ;  /* 0x00000000002a79c3 */ /* 0x000ff00000002500 */
[----:B------:R-:W4:Y:S01]  /*0070*/  S2UR UR58, SR_CTAID.Y ;  /* 0x00000000003a79c3 */ /* 0x000f220000002600 */
[----:B---3--:R-:W-:Y:S02]  /*0080*/  ULOP3.LUT UR44, UR31, 0x1, URZ, 0xc0, !UPT ;  /* 0x000000011f2c7892 */ /* 0x008fe4000f8ec0ff */
[----:B------:R-:W-:Y:S01]  /*0090*/  ULOP3.LUT UR43, UR31, 0x1, URZ, 0x3c, !UPT ;  /* 0x000000011f2b7892 */ /* 0x000fe2000f8e3cff */
[----:B--2---:R-:W-:-:S05]  /*00a0*/  SHF.R.U32.HI R128, RZ, 0x5, R142 ;  /* 0x00000005ff807819 */ /* 0x004fca000001168e */
[----:B------:R-:W2:Y:S01]  /*00b0*/  SHFL.IDX PT, R0, R128, RZ, 0x1f ;  /* 0x00001fff80007589 */ /* 0x000ea200000e0000 */
[----:B----4-:R-:W-:Y:S01]  /*00c0*/  UIMAD UR28, UR58, UR30, UR42 ;  /* 0x0000001e3a1c72a4 */ /* 0x010fe2000f8e022a */
[----:B--2---:R-:W-:-:S13]  /*00d0*/  R2UR UR21, R0 ;  /* 0x00000000001572ca */ /* 0x004fda00000e0000 */
[----:B------:R-:W-:Y:S02]  /*00e0*/  UISETP.GE.AND UP0, UPT, UR21, 0x8, UPT ;  /* 0x000000081500788c */ /* 0x000fe4000bf06270 */
[----:B------:R-:W-:Y:S02]  /*00f0*/  UISETP.GT.AND UP1, UPT, UR21, 0x3, UPT ;  /* 0x000000031500788c */ /* 0x000fe4000bf24270 */
[----:B------:R-:W-:-:S04]  /*0100*/  USEL UR37, UR37, 0x8, !UP0 ;  /* 0x0000000825257887 */ /* 0x000fc8000c000000 */
[----:B------:R-:W-:Y:S02]  /*0110*/  USEL UR37, UR37, UR21, UP1 ;  /* 0x0000001525257287 */ /* 0x000fe40008800000 */
[----:B------:R-:W-:Y:S02]  /*0120*/  ULOP3.LUT UR21, UR21, 0xfffffffc, URZ, 0xc0, !UPT ;  /* 0xfffffffc15157892 */ /* 0x000fe4000f8ec0ff */
[----:B------:R-:W-:-:S09]  /*0130*/  UISETP.NE.AND UP0, UPT, UR37, 0x2, UPT ;  /* 0x000000022500788c */ /* 0x000fd2000bf05270 */
[----:B-1----:R-:W-:Y:S05]  /*0140*/  BRA.U UP0, `(.L_x_0) ;  /* 0x0000000100f87547 */ /* 0x002fea000b800000 */
[----:B------:R-:W1:Y:S01]  /*0150*/  LDCU UR34, c[0x0][0xc1c] ;  /* 0x00018380ff2277ac */ /* 0x000e620008000800 */
[----:B------:R-:W-:Y:S01]  /*0160*/  BSSY.RECONVERGENT B0, `(.L_x_1) ;  /* 0x000003b000007945 */ /* 0x000fe20003800200 */
[----:B------:R-:W2:Y:S01]  /*0170*/  LDCU.64 UR4, c[0x0][0x820] ;  /* 0x00010400ff0477ac */ /* 0x000ea20008000a00 */
[----:B------:R-:W-:Y:S01]  /*0180*/  ELECT P0, URZ, PT ;  /* 0x0000000000ff782f */ /* 0x000fe20003800000 */
[----:B------:R-:W-:Y:S02]  /*0190*/  UIMAD UR38, UR28, 0xe, URZ ;  /* 0x0000000e1c2678a4 */ /* 0x000fe4000f8e02ff */
[----:B-1----:R-:W-:-:S04]  /*01a0*/  UIADD3 UR34, UPT, UPT, UR28, UR34, URZ ;  /* 0x000000221c227290 */ /* 0x002fc8000fffe0ff */
[----:B------:R-:W-:Y:S02]  /*01b0*/  UIMAD UR34, UR34, 0xe, URZ ;  /* 0x0000000e222278a4 */ /* 0x000fe4000f8e02ff */
[----:B--2---:R-:W-:Y:S02]  /*01c0*/  UIMAD.WIDE.U32 UR38, UR38, 0x80, UR4 ;  /* 0x00000080262678a5 */ /* 0x004fe4000f8e0004 */
[----:B------:R-:W-:Y:S02]  /*01d0*/  UIMAD.WIDE.U32 UR34, UR34, 0x80, UR4 ;  /* 0x00000080222278a5 */ /* 0x000fe4000f8e0004 */
[----:B------:R-:W-:Y:S10]  /*01e0*/  @!P0 BRA `(.L_x_2) ;  /* 0x0000000000c88947 */ /* 0x000ff40003800000 */
[----:B------:R-:W1:Y:S01]  /*01f0*/  LDC.64 R64, c[0x0][0x400] ;  /* 0x00010000ff407b82 */ /* 0x000e620000000a00 */
[----:B------:R-:W-:Y:S02]  /*0200*/  UMOV UR4, 0x400 ;  /* 0x0000040000047882 */ /* 0x000fe40000000000 */
[----:B------:R-:W-:-:S05]  /*0210*/  ULEA UR4, UR31, UR4, 0x18 ;  /* 0x000000041f047291 */ /* 0x000fca000f8ec0ff */
[----:B------:R-:W1:Y:S08]  /*0220*/  LDC.64 R66, c[0x0][0x408] ;  /* 0x00010200ff427b82 */ /* 0x000e700000000a00 */
[----:B------:R-:W2:Y:S08]  /*0230*/  LDC.64 R60, c[0x0][0x410] ;  /* 0x00010400ff3c7b82 */ /* 0x000eb00000000a00 */
[----:B------:R-:W2:Y:S08]  /*0240*/  LDC.64 R62, c[0x0][0x418] ;  /* 0x00010600ff3e7b82 */ /* 0x000eb00000000a00 */
[----:B------:R-:W3:Y:S01]  /*0250*/  LDC.64 R56, c[0x0][0x420] ;  /* 0x00010800ff387b82 */ /* 0x000ee20000000a00 */
[----:B-1----:R1:W-:Y:S07]  /*0260*/  STS.128 [UR4+0x480], R64 ;  /* 0x00048040ff007988 */ /* 0x0023ee0008000c04 */
[----:B------:R-:W3:Y:S08]  /*0270*/  LDC.64 R58, c[0x0][0x428] ;  /* 0x00010a00ff3a7b82 */ /* 0x000ef00000000a00 */
[----:B------:R-:W4:Y:S01]  /*0280*/  LDC.64 R52, c[0x0][0x430] ;  /* 0x00010c00ff347b82 */ /* 0x000f220000000a00 */
[----:B--2---:R1:W-:Y:S07]  /*0290*/  STS.128 [UR4+0x490], R60 ;  /* 0x0004903cff007988 */ /* 0x0043ee0008000c04 */
[----:B------:R-:W4:Y:S08]  /*02a0*/  LDC.64 R54, c[0x0][0x438] ;  /* 0x00010e00ff367b82 */ /* 0x000f300000000a00 */
[----:B------:R-:W2:Y:S01]  /*02b0*/  LDC.64 R48, c[0x0][0x440] ;  /* 0x00011000ff307b82 */ /* 0x000ea20000000a00 */
[----:B---3--:R1:W-:Y:S07]  /*02c0*/  STS.128 [UR4+0x4a0], R56 ;  /* 0x0004a038ff007988 */ /* 0x0083ee0008000c04 */
[----:B------:R-:W2:Y:S08]  /*02d0*/  LDC.64 R50, c[0x0][0x448] ;  /* 0x00011200ff327b82 */ /* 0x000eb00000000a00 */
[----:B------:R-:W3:Y:S01]  /*02e0*/  LDC.64 R44, c[0x0][0x450] ;  /* 0x00011400ff2c7b82 */ /* 0x000ee20000000a00 */
[----:B----4-:R1:W-:Y:S07]  /*02f0*/  STS.128 [UR4+0x4b0], R52 ;  /* 0x0004b034ff007988 */ /* 0x0103ee0008000c04 */
        /* <DEDUP_REMOVED lines=30> */
[----:B------:R-:W4:Y:S01]  /*04e0*/  LDC.64 R6, c[0x0][0x578] ;  /* 0x00015e00ff067b82 */ /* 0x000f220000000a00 */
[----:B---3--:R1:W-:Y:S04]  /*04f0*/  STS.128 [UR4+0x560], R8 ;  /* 0x00056008ff007988 */ /* 0x0083e80008000c04 */
[----:B----4-:R1:W-:Y:S02]  /*0500*/  STS.128 [UR4+0x570], R4 ;  /* 0x00057004ff007988 */ /* 0x0103e40008000c04 */
.L_x_2:
[----:B------:R-:W-:Y:S05]  /*0510*/  BSYNC.RECONVERGENT B0 ;  /* 0x0000000000007941 */ /* 0x000fea0003800200 */
.L_x_1:
[----:B------:R-:W-:Y:S01]  /*0520*/  NOP ;  /* 0x0000000000007918 */ /* 0x000fe20000000000 */
.L_x_0:
[----:B------:R-:W-:-:S09]  /*0530*/  UISETP.NE.AND UP0, UPT, UR37, 0x3, UPT ;  /* 0x000000032500788c */ /* 0x000fd2000bf05270 */
[----:B------:R-:W-:Y:S05]  /*0540*/  BRA.U UP0, `(.L_x_3) ;  /* 0x00000001007c7547 */ /* 0x000fea000b800000 */
[----:B-1----:R-:W1:Y:S01]  /*0550*/  LDC.64 R32, c[0x0][0x900] ;  /* 0x00024000ff207b82 */ /* 0x002e620000000a00 */
[----:B------:R-:W2:Y:S01]  /*0560*/  LDCU.64 UR6, c[0x0][0xb00] ;  /* 0x00016000ff0677ac */ /* 0x000ea20008000a00 */
[----:B------:R-:W-:Y:S01]  /*0570*/  ELECT P0, URZ, PT ;  /* 0x0000000000ff782f */ /* 0x000fe20003800000 */
[----:B------:R-:W-:-:S05]  /*0580*/  UMOV UR4, 0x400 ;  /* 0x0000040000047882 */ /* 0x000fca0000000000 */
[----:B------:R-:W1:Y:S01]  /*0590*/  LDC.64 R34, c[0x0][0x908] ;  /* 0x00024200ff227b82 */ /* 0x000e620000000a00 */
[----:B------:R-:W-:Y:S02]  /*05a0*/  ULEA UR4, UR31, UR4, 0x18 ;  /* 0x000000041f047291 */ /* 0x000fe4000f8ec0ff */
[----:B------:R-:W-:-:S05]  /*05b0*/  UIMAD UR22, UR28, 0xe, URZ ;  /* 0x0000000e1c1678a4 */ /* 0x000fca000f8e02ff */
[----:B------:R-:W3:Y:S01]  /*05c0*/  LDC.64 R28, c[0x0][0x910] ;  /* 0x00024400ff1c7b82 */ /* 0x000ee20000000a00 */
[----:B--2---:R-:W-:-:S07]  /*05d0*/  UIMAD.WIDE.U32 UR22, UR22, 0x80, UR6 ;  /* 0x00000080161678a5 */ /* 0x004fce000f8e0006 */
[----:B------:R-:W3:Y:S08]  /*05e0*/  LDC.64 R30, c[0x0][0x918] ;  /* 0x00024600ff1e7b82 */ /* 0x000ef00000000a00 */
[----:B------:R-:W2:Y:S01]  /*05f0*/  LDC.64 R24, c[0x0][0x920] ;  /* 0x00024800ff187b82 */ /* 0x000ea20000000a00 */
[----:B-1----:R4:W-:Y:S07]  /*0600*/  @P0 STS.128 [UR4+0x380], R32 ;  /* 0x00038020ff000988 */ /* 0x0029ee0008000c04 */
[----:B------:R-:W2:Y:S08]  /*0610*/  LDC.64 R26, c[0x0][0x928] ;  /* 0x00024a00ff1a7b82 */ /* 0x000eb00000000a00 */
[----:B------:R-:W1:Y:S01]  /*0620*/  LDC.64 R20, c[0x0][0x930] ;  /* 0x00024c00ff147b82 */ /* 0x000e620000000a00 */
[----:B---3--:R4:W-:Y:S07]  /*0630*/  @P0 STS.128 [UR4+0x390], R28 ;  /* 0x0003901cff000988 */ /* 0x0089ee0008000c04 */
[----:B------:R-:W1:Y:S08]  /*0640*/  LDC.64 R22, c[0x0][0x938] ;  /* 0x00024e00ff167b82 */ /* 0x000e700000000a00 */
[----:B------:R-:W3:Y:S01]  /*0650*/  LDC.64 R16, c[0x0][0x940] ;  /* 0x00025000ff107b82 */ /* 0x000ee20000000a00 */
[----:B--2---:R4:W-:Y:S07]  /*0660*/  @P0 STS.128 [UR4+0x3a0], R24 ;  /* 0x0003a018ff000988 */ /* 0x0049ee0008000c04 */
        /* <DEDUP_REMOVED lines=9> */
[----:B------:R-:W3:Y:S01]  /*0700*/  LDC.64 R6, c[0x0][0x978] ;  /* 0x00025e00ff067b82 */ /* 0x000ee20000000a00 */
[----:B-1----:R4:W-:Y:S04]  /*0710*/  @P0 STS.128 [UR4+0x3e0], R8 ;  /* 0x0003e008ff000988 */ /* 0x0029e80008000c04 */
[----:B---3--:R4:W-:Y:S01]  /*0720*/  @P0 STS.128 [UR4+0x3f0], R4 ;  /* 0x0003f004ff000988 */ /* 0x0089e20008000c04 */
[----:B------:R-:W-:Y:S01]  /*0730*/  NOP ;  /* 0x0000000000007918 */ /* 0x000fe20000000000 */
.L_x_3:
[----:B------:R-:W2:Y:S02]  /*0740*/  SHFL.IDX PT, R0, R128, RZ, 0x1f ;  /* 0x00001fff80007589 */ /* 0x000ea400000e0000 */
[----:B--2---:R-:W-:-:S13]  /*0750*/  ISETP.NE.AND P0, PT, R0, RZ, PT ;  /* 0x000000ff0000720c */ /* 0x004fda0003f05270 */
[----:B------:R-:W-:Y:S05]  /*0760*/  @P0 BRA `(.L_x_4) ;  /* 0x0000000000440947 */ /* 0x000fea0003800000 */
[----:B------:R-:W-:Y:S01]  /*0770*/  UMOV UR5, 0x400 ;  /* 0x0000040000057882 */ /* 0x000fe20000000000 */
[----:B------:R-:W-:Y:S01]  /*0780*/  UMOV UR4, 0x1 ;  /* 0x0000000100047882 */ /* 0x000fe20000000000 */
[----:B------:R-:W-:Y:S02]  /*0790*/  ULEA UR5, UR31, UR5, 0x18 ;  /* 0x000000051f057291 */ /* 0x000fe4000f8ec0ff */
[----:B------:R-:W-:-:S04]  /*07a0*/  UIADD3 UR6, UPT, UPT, -UR4, 0x100000, URZ ;  /* 0x0010000004067890 */ /* 0x000fc8000fffe1ff */
[----:B------:R-:W-:Y:S02]  /*07b0*/  USHF.L.U32 UR7, UR6, 0xb, URZ ;  /* 0x0000000b06077899 */ /* 0x000fe400080006ff */
[----:B------:R-:W-:Y:S01]  /*07c0*/  USHF.L.U32 UR6, UR6, 0x1, URZ ;  /* 0x0000000106067899 */ /* 0x000fe200080006ff */
[----:B------:R-:W-:Y:S01]  /*07d0*/  ELECT P0, URZ, PT ;  /* 0x0000000000ff782f */ /* 0x000fe20003800000 */
[----:B------:R-:W2:Y:S10]  /*07e0*/  FENCE.VIEW.ASYNC.S ;  /* 0x00000000000073c6 */ /* 0x000eb40000000000 */
[----:B--2---:R2:W3:Y:S01]  /*07f0*/  SYNCS.EXCH.64 URZ, [UR5], UR6 ;  /* 0x0000000605ff75b2 */ /* 0x0044e20008000100 */
[----:B------:R2:W1:Y:S01]  /*0800*/  SYNCS.EXCH.64 URZ, [UR5+0x20], UR6 ;  /* 0x0000200605ff75b2 */ /* 0x0004620008000100 */
[----:B------:R2:W1:Y:S01]  /*0810*/  SYNCS.EXCH.64 URZ, [UR5+0x8], UR6 ;  /* 0x0000080605ff75b2 */ /* 0x0004620008000100 */
[----:B------:R2:W1:Y:S01]  /*0820*/  SYNCS.EXCH.64 URZ, [UR5+0x28], UR6 ;  /* 0x0000280605ff75b2 */ /* 0x0004620008000100 */
[----:B------:R2:W1:Y:S01]  /*0830*/  SYNCS.EXCH.64 URZ, [UR5+0x10], UR6 ;  /* 0x0000100605ff75b2 */ /* 0x0004620008000100 */
[----:B------:R2:W1:Y:S01]  /*0840*/  SYNCS.EXCH.64 URZ, [UR5+0x30], UR6 ;  /* 0x0000300605ff75b2 */ /* 0x0004620008000100 */
[----:B------:R2:W1:Y:S01]  /*0850*/  SYNCS.EXCH.64 URZ, [UR5+0x18], UR6 ;  /* 0x0000180605ff75b2 */ /* 0x0004620008000100 */
[----:B------:R2:W1:Y:S01]  /*0860*/  SYNCS.EXCH.64 URZ, [UR5+0x38], UR6 ;  /* 0x0000380605ff75b2 */ /* 0x0004620008000100 */
[----:B------:R-:W-:Y:S01]  /*0870*/  NOP ;  /* 0x0000000000007918 */ /* 0x000fe20000000000 */
.L_x_4:
[----:B------:R-:W5:Y:S01]  /*0880*/  SHFL.IDX PT, R0, R128, RZ, 0x1f ;  /* 0x00001fff80007589 */ /* 0x000f6200000e0000 */
[----:B------:R-:W-:Y:S01]  /*0890*/  NOP ;  /* 0x0000000000007918 */ /* 0x000fe20000000000 */
[----:B-----5:R-:W-:-:S13]  /*08a0*/  ISETP.NE.AND P0, PT, R0, 0x1, PT ;  /* 0x000000010000780c */ /* 0x020fda0003f05270 */
[----:B------:R-:W-:Y:S05]  /*08b0*/  @P0 BRA `(.L_x_5) ;  /* 0x0000000000540947 */ /* 0x000fea0003800000 */
[----:B--2---:R-:W-:Y:S01]  /*08c0*/  UMOV UR6, 0x400 ;  /* 0x0000040000067882 */ /* 0x004fe20000000000 */
[----:B------:R-:W-:Y:S01]  /*08d0*/  UMOV UR5, 0x20 ;  /* 0x0000002000057882 */ /* 0x000fe20000000000 */
[----:B------:R-:W-:Y:S01]  /*08e0*/  UMOV UR4, 0x80 ;  /* 0x0000008000047882 */ /* 0x000fe20000000000 */
[----:B------:R-:W-:Y:S02]  /*08f0*/  ULEA UR6, UR31, UR6, 0x18 ;  /* 0x000000061f067291 */ /* 0x000fe4000f8ec0ff */
[----:B------:R-:W-:-:S04]  /*0900*/  UIADD3 UR8, UPT, UPT, -UR5, 0x100000, URZ ;  /* 0x0010000005087890 */ /* 0x000fc8000fffe1ff */
[----:B------:R-:W-:Y:S02]  /*0910*/  USHF.L.U32 UR9, UR8, 0xb, URZ ;  /* 0x0000000b08097899 */ /* 0x000fe400080006ff */
[----:B------:R-:W-:Y:S02]  /*0920*/  USHF.L.U32 UR8, UR8, 0x1, URZ ;  /* 0x0000000108087899 */ /* 0x000fe400080006ff */
[----:B------:R-:W-:-:S04]  /*0930*/  UIADD3 UR4, UPT, UPT, -UR4, 0x100000, URZ ;  /* 0x0010000004047890 */ /* 0x000fc8000fffe1ff */
[----:B------:R-:W-:Y:S02]  /*0940*/  USHF.L.U32 UR5, UR4, 0xb, URZ ;  /* 0x0000000b04057899 */ /* 0x000fe400080006ff */
[----:B------:R-:W-:Y:S01]  /*0950*/  USHF.L.U32 UR4, UR4, 0x1, URZ ;  /* 0x0000000104047899 */ /* 0x000fe200080006ff */
[----:B------:R-:W-:Y:S01]  /*0960*/  ELECT P0, URZ, PT ;  /* 0x0000000000ff782f */ /* 0x000fe20003800000 */
[----:B------:R-:W2:Y:S02]  /*0970*/  FENCE.VIEW.ASYNC.S ;  /* 0x00000000000073c6 */ /* 0x000ea40000000000 */
[----:B--2---:R2:W1:Y:S08]  /*0980*/  SYNCS.EXCH.64 URZ, [UR6+0x40], UR8 ;  /* 0x0000400806ff75b2 */ /* 0x0044700008000100 */
        /* <DEDUP_REMOVED lines=8> */
.L_x_5:
[----:B------:R-:W5:Y:S01]  /*0a10*/  SHFL.IDX PT, R0, R128, RZ, 0x1f ;  /* 0x00001fff80007589 */ /* 0x000f6200000e0000 */
[----:B------:R-:W-:Y:S01]  /*0a20*/  NOP ;  /* 0x0000000000007918 */ /* 0x000fe20000000000 */
[----:B-----5:R-:W-:-:S13]  /*0a30*/  ISETP.NE.AND P0, PT, R0, 0x3, PT ;  /* 0x000000030000780c */ /* 0x020fda0003f05270 */
[----:B------:R-:W-:Y:S05]  /*0a40*/  @P0 BRA `(.L_x_6) ;  /* 0x00000000002c0947 */ /* 0x000fea0003800000 */
[----:B--2---:R-:W-:Y:S01]  /*0a50*/  UMOV UR5, 0x400 ;  /* 0x0000040000057882 */ /* 0x004fe20000000000 */
[----:B------:R-:W-:Y:S01]  /*0a60*/  UMOV UR4, 0x20 ;  /* 0x0000002000047882 */ /* 0x000fe20000000000 */
[----:B------:R-:W-:Y:S02]  /*0a70*/  ULEA UR5, UR31, UR5, 0x18 ;  /* 0x000000051f057291 */ /* 0x000fe4000f8ec0ff */
[----:B------:R-:W-:-:S04]  /*0a80*/  UIADD3 UR6, UPT, UPT, -UR4, 0x100000, URZ ;  /* 0x0010000004067890 */ /* 0x000fc8000fffe1ff */
[----:B------:R-:W-:Y:S02]  /*0a90*/  USHF.L.U32 UR7, UR6, 0xb, URZ ;  /* 0x0000000b06077899 */ /* 0x000fe400080006ff */
[----:B------:R-:W-:Y:S01]  /*0aa0*/  USHF.L.U32 UR6, UR6, 0x1, URZ ;  /* 0x0000000106067899 */ /* 0x000fe200080006ff */
[----:B------:R-:W-:Y:S01]  /*0ab0*/  ELECT P0, URZ, PT ;  /* 0x0000000000ff782f */ /* 0x000fe20003800000 */
[----:B------:R-:W2:Y:S10]  /*0ac0*/  FENCE.VIEW.ASYNC.S ;  /* 0x00000000000073c6 */ /* 0x000eb40000000000 */
[----:B--2---:R2:W1:Y:S01]  /*0ad0*/  SYNCS.EXCH.64 URZ, [UR5+0x80], UR6 ;  /* 0x0000800605ff75b2 */ /* 0x0044620008000100 */
[----:B------:R2:W1:Y:S01]  /*0ae0*/  SYNCS.EXCH.64 URZ, [UR5+0x88], UR6 ;  /* 0x0000880605ff75b2 */ /* 0x0004620008000100 */
[----:B------:R-:W-:Y:S01]  /*0af0*/  NOP ;  /* 0x0000000000007918 */ /* 0x000fe20000000000 */
.L_x_6:
        /* <DEDUP_REMOVED lines=31> */
[----:B------:R2:W1:Y:S02]  /*0cf0*/  SYNCS.EXCH.64 URZ, [UR6+0x108], UR4 ;  /* 0x0001080406ff75b2 */ /* 0x0004640008000100 */
[----:B--2---:R-:W-:Y:S01]  /*0d00*/  NOP ;  /* 0x0000000000007918 */ /* 0x004fe20000000000 */
.L_x_7:
        /* <DEDUP_REMOVED lines=33> */
.L_x_8:
[----:B------:R-:W5:Y:S01]  /*0f20*/  SHFL.IDX PT, R0, R128, RZ, 0x1f ;  /* 0x00001fff80007589 */ /* 0x000f6200000e0000 */
[----:B------:R-:W-:Y:S01]  /*0f30*/  ISETP.NE.OR P0, PT, RZ, UR37, !P2 ;  /* 0x00000025ff007c0c */ /* 0x000fe2000d705670 */
        /* <DEDUP_REMOVED lines=19> */
[----:B------:R-:W-:Y:S01]  /*1070*/  NOP ;  /* 0x0000000000007918 */ /* 0x000fe20000000000 */
.L_x_9:
[----:B------:R-:W-:Y:S01]  /*1080*/  VOTEU.ALL UP0, P0 ;  /* 0x0000000000ff7886 */ /* 0x000fe20000000000 */
[----:B--2---:R-:W-:Y:S01]  /*1090*/  UMOV UR4, 0x20 ;  /* 0x0000002000047882 */ /* 0x004fe20000000000 */
[----:B------:R-:W-:Y:S01]  /*10a0*/  UISETP.NE.AND UP1, UPT, UR37, 0x2, UPT ;  /* 0x000000022500788c */ /* 0x000fe2000bf25270 */
[----:B------:R-:W-:Y:S02]  /*10b0*/  NOP ;  /* 0x0000000000007918 */ /* 0x000fe40000000000 */
[----:B------:R-:W-:Y:S01]  /*10c0*/  @!UP0 UMOV UR5, 0x400 ;  /* 0x0000040000058882 */ /* 0x000fe20000000000 */
[----:B------:R-:W-:-:S04]  /*10d0*/  @!UP0 UIADD3 UR6, UPT, UPT, -UR4, 0x100000, URZ ;  /* 0x0010000004068890 */ /* 0x000fc8000fffe1ff */
[----:B------:R-:W-:Y:S02]  /*10e0*/  @!UP0 USHF.L.U32 UR7, UR6, 0xb, URZ ;  /* 0x0000000b06078899 */ /* 0x000fe400080006ff */
[----:B------:R-:W-:Y:S02]  /*10f0*/  @!UP0 USHF.L.U32 UR6, UR6, 0x1, URZ ;  /* 0x0000000106068899 */ /* 0x000fe400080006ff */
[----:B------:R-:W-:Y:S01]  /*1100*/  @!UP0 ULEA UR5, UR31, UR5, 0x18 ;  /* 0x000000051f058291 */ /* 0x000fe2000f8ec0ff */
[----:B------:R-:W2:Y:S01]  /*1110*/  LDCU UR4, c[0x0][0x36c] ;  /* 0x00006d80ff0477ac */ /* 0x000ea20008000800 */
[----:B------:R-:W-:Y:S01]  /*1120*/  VOTEU.ALL UP0, P0 ;  /* 0x0000000000ff7886 */ /* 0x000fe20000000000 */
[----:B------:R-:W-:Y:S02]  /*1130*/  USEL UR20, URZ, 0x1, UP1 ;  /* 0x00000001ff147887 */ /* 0x000fe40008800000 */
[----:B------:R-:W-:Y:S01]  /*1140*/  UISETP.EQ.AND UP2, UPT, UR44, URZ, !UP1 ;  /* 0x000000ff2c00728c */ /* 0x000fe2000cf42270 */
[----:B------:R-:W5:Y:S06]  /*1150*/  FENCE.VIEW.ASYNC.S ;  /* 0x00000000000073c6 */ /* 0x000f6c0000000000 */
[----:B-----5:R1:W1:Y:S01]  /*1160*/  @!UP0 SYNCS.EXCH.64 URZ, [UR5+0x140], UR6 ;  /* 0x0001400605ff85b2 */ /* 0x0202620008000100 */
[----:B------:R-:W-:Y:S01]  /*1170*/  UISETP.NE.AND UP0, UPT, UR37, URZ, UPT ;  /* 0x000000ff2500728c */ /* 0x000fe2000bf05270 */
[----:B------:R-:W-:-:S03]  /*1180*/  PLOP3.LUT P2, PT, P2, PT, UP2, 0x80, 0x8 ;  /* 0x000000000008781c */ /* 0x000fc6000174f028 */
[----:B------:R-:W-:Y:S02]  /*1190*/  USEL UR29, UR20, 0x2, UP0 ;  /* 0x00000002141d7887 */ /* 0x000fe40008000000 */
[----:B--2---:R-:W-:-:S09]  /*11a0*/  UISETP.EQ.U32.AND UP0, UPT, UR4, 0x1, UPT ;  /* 0x000000010400788c */ /* 0x004fd2000bf02070 */
[----:B------:R-:W-:Y:S05]  /*11b0*/  BRA.U !UP0, `(.L_x_10) ;  /* 0x0000000108087547 */ /* 0x000fea000b800000 */
[----:B-1-3--:R-:W-:Y:S01]  /*11c0*/  UCGABAR_ARV ;  /* 0x00000000000079c7 */ /* 0x00afe20008000000 */
[----:B------:R-:W-:Y:S05]  /*11d0*/  BRA `(.L_x_11) ;  /* 0x0000000000047947 */ /* 0x000fea0003800000 */
.L_x_10:
[----:B-1-3--:R-:W-:Y:S01]  /*11e0*/  NOP ;  /* 0x0000000000007918 */ /* 0x00afe20000000000 */
.L_x_11:
[----:B----4-:R-:W1:Y:S01]  /*11f0*/  LDC.64 R14, c[0x0][0xbf0] ;  /* 0x0002fc00ff0e7b82 */ /* 0x010e620000000a00 */
[----:B------:R-:W1:Y:S01]  /*1200*/  LDCU.64 UR50, c[0x0][0x358] ;  /* 0x00006b00ff3277ac */ /* 0x000e620008000a00 */
[----:B------:R-:W2:Y:S01]  /*1210*/  LDCU UR27, c[0x0][0xc0c] ;  /* 0x00018180ff1b77ac */ /* 0x000ea20008000800 */
[----:B------:R-:W2:Y:S01]  /*1220*/  LDCU UR4, c[0x0][0xbdc] ;  /* 0x00017b80ff0477ac */ /* 0x000ea20008000800 */
[----:B------:R-:W3:Y:S01]  /*1230*/  LDCU UR26, c[0x0][0xc10] ;  /* 0x00018200ff1a77ac */ /* 0x000ee20008000800 */
[----:B------:R-:W4:Y:S01]  /*1240*/  LDCU.128 UR12, c[0x0][0xba0] ;  /* 0x00017400ff0c77ac */ /* 0x000f220008000c00 */
[----:B------:R-:W4:Y:S01]  /*1250*/  LDCU.128 UR8, c[0x0][0xbb0] ;  /* 0x00017600ff0877ac */ /* 0x000f220008000c00 */
[----:B-1----:R-:W4:Y:S01]  /*1260*/  LDG.E R8, desc[UR50][R14.64] ;  /* 0x000000320e087981 */ /* 0x002f22000c1e1900 */
[----:B------:R-:W1:Y:S03]  /*1270*/  LDCU UR45, c[0x0][0xbe8] ;  /* 0x00017d00ff2d77ac */ /* 0x000e660008000800 */
[----:B------:R1:W4:Y:S01]  /*1280*/  LDG.E R3, desc[UR50][R14.64+0x4] ;  /* 0x000004320e037981 */ /* 0x000322000c1e1900 */
[----:B--2---:R-:W-:Y:S01]  /*1290*/  USHF.L.U32 UR27, UR27, UR4, URZ ;  /* 0x000000041b1b7299 */ /* 0x004fe200080006ff */
[----:B------:R-:W-:Y:S01]  /*12a0*/  LOP3.LUT R7, R142, 0x1f, RZ, 0xc0, !PT ;  /* 0x0000001f8e077812 */ /* 0x000fe200078ec0ff */
[----:B---3--:R-:W-:Y:S01]  /*12b0*/  USHF.L.U32 UR26, UR26, UR4, URZ ;  /* 0x000000041a1a7299 */ /* 0x008fe200080006ff */
[----:B------:R-:W-:Y:S01]  /*12c0*/  IMAD.MOV.U32 R5, RZ, RZ, RZ ;  /* 0x000000ffff057224 */ /* 0x000fe200078e00ff */
[----:B------:R-:W2:Y:S01]  /*12d0*/  LDCU.128 UR4, c[0x0][0xbc0] ;  /* 0x00017800ff0477ac */ /* 0x000ea20008000c00 */
[----:B------:R-:W-:-:S02]  /*12e0*/  IMAD.MOV.U32 R6, RZ, RZ, RZ ;  /* 0x000000ffff067224 */ /* 0x000fc400078e00ff */
[----:B------:R-:W-:Y:S01]  /*12f0*/  IMAD.U32 R4, RZ, RZ, UR27 ;  /* 0x0000001bff047e24 */ /* 0x000fe2000f8e00ff */
[----:B------:R-:W-:Y:S01]  /*1300*/  UMOV UR36, 0x400 ;  /* 0x0000040000247882 */ /* 0x000fe20000000000 */
[----:B------:R-:W-:Y:S01]  /*1310*/  IMAD.U32 R0, RZ, RZ, UR26 ;  /* 0x0000001aff007e24 */ /* 0x000fe2000f8e00ff */
[----:B------:R-:W-:Y:S02]  /*1320*/  UISETP.NE.AND UP5, UPT, UR37, 0x8, UPT ;  /* 0x000000082500788c */ /* 0x000fe4000bfa5270 */
[----:B------:R-:W-:Y:S01]  /*1330*/  IABS R2, R4 ;  /* 0x0000000400027213 */ /* 0x000fe20000000000 */
[----:B----4-:R-:W-:Y:S01]  /*1340*/  UISETP.NE.U32.AND UP3, UPT, UR14, URZ, UPT ;  /* 0x000000ff0e00728c */ /* 0x010fe2000bf65070 */
[----:B-1----:R-:W-:Y:S01]  /*1350*/  ISETP.GE.AND P0, PT, R7, UR45, PT ;  /* 0x0000002d07007c0c */ /* 0x002fe2000bf06270 */
[----:B------:R-:W1:Y:S01]  /*1360*/  LDCU UR40, c[0x0][0xbe0] ;  /* 0x00017c00ff2877ac */ /* 0x000e620008000800 */
[----:B------:R-:W-:Y:S02]  /*1370*/  R2UR UR48, R2 ;  /* 0x00000000023072ca */ /* 0x000fe400000e0000 */
[----:B------:R-:W-:Y:S01]  /*1380*/  IABS R2, R0 ;  /* 0x0000000000027213 */ /* 0x000fe20000000000 */
[----:B------:R-:W-:Y:S01]  /*1390*/  UISETP.NE.AND UP1, UPT, UR37, 0x1, UPT ;  /* 0x000000012500788c */ /* 0x000fe2000bf25270 */
[----:B------:R-:W-:-:S05]  /*13a0*/  CS2R.32 R16, SR_CgaSize ;  /* 0x0000000000107805 */ /* 0x000fca0000008a00 */
[----:B------:R-:W-:-:S05]  /*13b0*/  IMAD R16, R16, -0xa0, RZ ;  /* 0xffffff6010107824 */ /* 0x000fca00078e02ff */
[----:B------:R-:W-:-:S14]  /*13c0*/  R2UR UR33, R16 ;  /* 0x00000000102172ca */ /* 0x000fdc00000e0000 */
[----:B------:R-:W3:Y:S01]  /*13d0*/  LDCU UR33, c[0x0][UR33+0x2b0] ;  /* 0x00005600212177ac */ /* 0x000ee20008000800 */
[----:B------:R-:W-:Y:S01]  /*13e0*/  R2UR UR47, R2 ;  /* 0x00000000022f72ca */ /* 0x000fe200000e0000 */
[----:B------:R-:W-:Y:S02]  /*13f0*/  UISETP.NE.AND.EX UP3, UPT, UR15, URZ, UPT, UP3 ;  /* 0x000000ff0f00728c */ /* 0x000fe4000bf65330 */
[----:B------:R-:W-:Y:S01]  /*1400*/  ULEA UR36, UR31, UR36, 0x18 ;  /* 0x000000241f247291 */ /* 0x000fe2000f8ec0ff */
[----:B------:R-:W4:Y:S01]  /*1410*/  @!P0 LDC.64 R12, c[0x0][0xbf0] ;  /* 0x0002fc00ff0c8b82 */ /* 0x000f220000000a00 */
[----:B------:R-:W2:Y:S01]  /*1420*/  I2F.RP R2, UR48 ;  /* 0x0000003000027d06 */ /* 0x000ea20008209400 */
[----:B------:R-:W-:-:S05]  /*1430*/  CS2R.32 R16, SR_CgaSize ;  /* 0x0000000000107805 */ /* 0x000fca0000008a00 */
[----:B------:R-:W-:-:S05]  /*1440*/  IMAD R16, R16, -0xa0, RZ ;  /* 0xffffff6010107824 */ /* 0x000fca00078e02ff */
[----:B------:R-:W-:-:S14]  /*1450*/  R2UR UR24, R16 ;  /* 0x00000000101872ca */ /* 0x000fdc00000e0000 */
[----:B------:R-:W1:Y:S01]  /*1460*/  LDCU UR24, c[0x0][UR24+0x2b4] ;  /* 0x00005680181877ac */ /* 0x000e620008000800 */
[----:B------:R-:W1:Y:S01]  /*1470*/  LDCU UR17, c[0x0][0x374] ;  /* 0x00006e80ff1177ac */ /* 0x000e620008000800 */
[----:B------:R-:W1:Y:S01]  /*1480*/  LDCU.U8 UR16, c[0x0][0xbd8] ;  /* 0x00017b00ff1077ac */ /* 0x000e620008000000 */
[----:B--2---:R-:W2:Y:S01]  /*1490*/  MUFU.RCP R2, R2 ;  /* 0x0000000200027308 */ /* 0x004ea20000001000 */
[----:B------:R-:W-:Y:S01]  /*14a0*/  I2FP.F32.U32 R9, UR42 ;  /* 0x0000002a00097c45 */ /* 0x000fe20008201000 */
[----:B----4-:R-:W-:-:S04]  /*14b0*/  @!P0 IMAD.WIDE.U32 R12, R7, 0xc, R12 ;  /* 0x0000000c070c8825 */ /* 0x010fc800078e000c */
[----:B--2---:R-:W-:Y:S02]  /*14c0*/  VIADD R2, R2, 0xffffffe ;  /* 0x0ffffffe02027836 */ /* 0x004fe40000000000 */
[----:B---3--:R-:W-:Y:S01]  /*14d0*/  FMUL R9, R9, UR33 ;  /* 0x0000002109097c20 */ /* 0x008fe20008400000 */
[----:B------:R2:W5:Y:S03]  /*14e0*/  @!P0 LDG.E R5, desc[UR50][R12.64] ;  /* 0x000000320c058981 */ /* 0x000566000c1e1900 */
[----:B------:R-:W-:Y:S01]  /*14f0*/  F2I.FTZ.U32.TRUNC.NTZ R2, R2 ;  /* 0x0000000200027305 */ /* 0x000fe2000021f000 */
[----:B------:R-:W-:Y:S01]  /*1500*/  UMOV UR33, URZ ;  /* 0x000000ff00217c82 */ /* 0x000fe20008000000 */
[----:B------:R2:W5:Y:S01]  /*1510*/  @!P0 LDG.E R6, desc[UR50][R12.64+0x4] ;  /* 0x000004320c068981 */ /* 0x000562000c1e1900 */
[----:B------:R-:W-:-:S05]  /*1520*/  CS2R.32 R16, SR_CgaSize ;  /* 0x0000000000107805 */ /* 0x000fca0000008a00 */
[----:B------:R-:W-:-:S05]  /*1530*/  IMAD R16, R16, -0xa0, RZ ;  /* 0xffffff6010107824 */ /* 0x000fca00078e02ff */
[----:B------:R-:W-:-:S14]  /*1540*/  R2UR UR56, R16 ;  /* 0x00000000103872ca */ /* 0x000fdc00000e0000 */
[----:B------:R-:W3:Y:S01]  /*1550*/  LDCU UR56, c[0x0][UR56+0x2a0] ;  /* 0x00005400383877ac */ /* 0x000ee20008000800 */
[----:B------:R-:W-:Y:S01]  /*1560*/  LOP3.LUT R10, R10, 0xfffffffd, RZ, 0xc0, !PT ;  /* 0xfffffffd0a0a7812 */ /* 0x000fe200078ec0ff */
[----:B------:R-:W-:Y:S01]  /*1570*/  IMAD.MOV.U32 R14, RZ, RZ, RZ ;  /* 0x000000ffff0e7224 */ /* 0x000fe200078e00ff */
[----:B-1----:R-:W-:Y:S02]  /*1580*/  ISETP.NE.AND P3, PT, RZ, UR16, PT ;  /* 0x00000010ff007c0c */ /* 0x002fe4000bf65270 */
[----:B------:R-:W-:-:S05]  /*1590*/  CS2R.32 R16, SR_CgaSize ;  /* 0x0000000000107805 */ /* 0x000fca0000008a00 */
[----:B------:R-:W-:-:S05]  /*15a0*/  IMAD R16, R16, -0xa0, RZ ;  /* 0xffffff6010107824 */ /* 0x000fca00078e02ff */
[----:B------:R-:W-:-:S14]  /*15b0*/  R2UR UR54, R16 ;  /* 0x00000000103672ca */ /* 0x000fdc00000e0000 */
[----:B------:R-:W1:Y:S01]  /*15c0*/  LDCU UR54, c[0x0][UR54+0x2a4] ;  /* 0x00005480363677ac */ /* 0x000e620008000800 */
[----:B------:R-:W-:Y:S01]  /*15d0*/  F2I.U32.TRUNC.NTZ R9, R9 ;  /* 0x0000000900097305 */ /* 0x000fe2000020f000 */
[----:B------:R-:W-:Y:S01]  /*15e0*/  IMAD.MOV.U32 R16, RZ, RZ, -0x1 ;  /* 0xffffffffff107424 */ /* 0x000fe200078e00ff */
[----:B------:R-:W-:Y:S01]  /*15f0*/  UISETP.NE.AND UP0, UPT, UR37, URZ, UPT ;  /* 0x000000ff2500728c */ /* 0x000fe2000bf05270 */
[----:B------:R-:W-:Y:S02]  /*1600*/  R2UR UR59, R8 ;  /* 0x00000000083b72ca */ /* 0x000fe400000e0000 */
[----:B------:R-:W-:Y:S02]  /*1610*/  I2FP.F32.U32 R8, UR58 ;  /* 0x0000003a00087c45 */ /* 0x000fe40008201000 */
[----:B------:R-:W-:Y:S02]  /*1620*/  R2UR UR19, R3 ;  /* 0x00000000031372ca */ /* 0x000fe400000e0000 */
[----:B------:R-:W4:Y:S01]  /*1630*/  I2F.RP R3, UR47 ;  /* 0x0000002f00037d06 */ /* 0x000f220008209400 */
[----:B------:R-:W-:-:S06]  /*1640*/  FMUL R8, R8, UR24 ;  /* 0x0000001808087c20 */ /* 0x000fcc0008400000 */
[----:B------:R-:W-:Y:S01]  /*1650*/  UIADD3 UR32, UP2, UPT, UR59, UR12, URZ ;  /* 0x0000000c3b207290 */ /* 0x000fe2000ff5e0ff */
[----:B------:R-:W-:Y:S03]  /*1660*/  F2I.U32.TRUNC.NTZ R8, R8 ;  /* 0x0000000800087305 */ /* 0x000fe6000020f000 */
[----:B------:R-:W-:Y:S02]  /*1670*/  ULEA.HI.X.SX32 UR59, UR59, UR13, 0x1, UP2 ;  /* 0x0000000d3b3b7291 */ /* 0x000fe400090f0eff */
[----:B------:R-:W-:Y:S02]  /*1680*/  UIADD3 UR32, UP2, UPT, UR32, -0x1, URZ ;  /* 0xffffffff20207890 */ /* 0x000fe4000ff5e0ff */
[----:B------:R-:W-:Y:S01]  /*1690*/  UIADD3 UR25, UP4, UPT, UR19, UR10, URZ ;  /* 0x0000000a13197290 */ /* 0x000fe2000ff9e0ff */
[----:B----4-:R-:W4:Y:S01]  /*16a0*/  MUFU.RCP R3, R3 ;  /* 0x0000000300037308 */ /* 0x010f220000001000 */
[----:B------:R-:W-:-:S02]  /*16b0*/  UIADD3.X UR59, UPT, UPT, UR59, -0x1, URZ, UP2, !UPT ;  /* 0xffffffff3b3b7890 */ /* 0x000fc400097fe4ff */
[----:B------:R-:W-:Y:S02]  /*16c0*/  UIADD3 UR18, UP6, UPT, UR32, UR9, URZ ;  /* 0x0000000920127290 */ /* 0x000fe4000ffde0ff */
[----:B------:R-:W-:Y:S02]  /*16d0*/  ULEA.HI.X.SX32 UR19, UR19, UR11, 0x1, UP4 ;  /* 0x0000000b13137291 */ /* 0x000fe4000a0f0eff */
[----:B------:R-:W-:Y:S02]  /*16e0*/  UIADD3.X UR41, UPT, UPT, URZ, UR59, URZ, UP6, !UPT ;  /* 0x0000003bff297290 */ /* 0x000fe4000b7fe4ff */
[----:B------:R-:W-:Y:S02]  /*16f0*/  UIADD3 UR25, UP4, UPT, UR25, -0x1, URZ ;  /* 0xffffffff19197890 */ /* 0x000fe4000ff9e0ff */
[----:B------:R-:W-:Y:S02]  /*1700*/  UIMAD.WIDE.U32 UR62, UR41, UR14, URZ ;  /* 0x0000000e293e72a5 */ /* 0x000fe4000f8e00ff */
[----:B------:R-:W-:-:S02]  /*1710*/  UIADD3.X UR19, UPT, UPT, UR19, -0x1, URZ, UP4, !UPT ;  /* 0xffffffff13137890 */ /* 0x000fc4000a7fe4ff */
[----:B------:R-:W-:Y:S02]  /*1720*/  UIADD3 UR46, UP4, UPT, UR25, UR7, URZ ;  /* 0x00000007192e7290 */ /* 0x000fe4000ff9e0ff */
[----:B------:R-:W-:Y:S01]  /*1730*/  UIMAD.WIDE.U32 UR52, UR18, UR14, URZ ;  /* 0x0000000e123472a5 */ /* 0x000fe2000f8e00ff */
[----:B----4-:R-:W-:Y:S01]  /*1740*/  VIADD R3, R3, 0xffffffe ;  /* 0x0ffffffe03037836 */ /* 0x010fe20000000000 */
[----:B------:R-:W-:Y:S02]  /*1750*/  UIMAD.WIDE.U32 UR62, UP6, UR18, UR15, UR62 ;  /* 0x0000000f123e72a5 */ /* 0x000fe4000f8c003e */
[----:B------:R-:W-:Y:S02]  /*1760*/  UIADD3.X UR18, UPT, UPT, URZ, UR19, URZ, UP4, !UPT ;  /* 0x00000013ff127290 */ /* 0x000fe4000a7fe4ff */
[----:B------:R-:W-:Y:S01]  /*1770*/  UIADD3.X UR61, UPT, UPT, URZ, URZ, URZ, UP6, !UPT ;  /* 0x000000ffff3d7290 */ /* 0x000fe2000b7fe4ff */
[----:B------:R-:W4:Y:S01]  /*1780*/  F2I.FTZ.U32.TRUNC.NTZ R3, R3 ;  /* 0x0000000300037305 */ /* 0x000f22000021f000 */
[----:B------:R-:W-:-:S02]  /*1790*/  UIMAD.WIDE.U32 UR64, UR18, UR4, URZ ;  /* 0x00000004124072a5 */ /* 0x000fc4000f8e00ff */
[----:B------:R-:W-:Y:S01]  /*17a0*/  UIADD3 URZ, UP6, UPT, UR53, UR62, URZ ;  /* 0x0000003e35ff7290 */ /* 0x000fe2000ffde0ff */
[----:B------:R-:W-:Y:S01]  /*17b0*/  UMOV UR60, UR63 ;  /* 0x0000003f003c7c82 */ /* 0x000fe20008000000 */
[----:B------:R-:W-:Y:S02]  /*17c0*/  UIMAD.WIDE.U32 UR52, UP4, UR46, UR5, UR64 ;  /* 0x000000052e3472a5 */ /* 0x000fe4000f880040 */
[----:B------:R-:W-:Y:S02]  /*17d0*/  UIMAD.WIDE.U32.X UR64, UR41, UR15, UR60, UP6 ;  /* 0x0000000f294072a5 */ /* 0x000fe4000b0e043c */
[----:B------:R-:W-:Y:S02]  /*17e0*/  UIMAD.WIDE.U32 UR62, UR46, UR4, URZ ;  /* 0x000000042e3e72a5 */ /* 0x000fe4000f8e00ff */
[----:B------:R-:W-:Y:S02]  /*17f0*/  USEL UR32, UR32, UR64, !UP3 ;  /* 0x0000004020207287 */ /* 0x000fe4000d800000 */
[----:B------:R-:W-:Y:S01]  /*1800*/  USEL UR59, UR59, UR65, !UP3 ;  /* 0x000000413b3b7287 */ /* 0x000fe2000d800000 */
[----:B------:R-:W-:Y:S01]  /*1810*/  R2UR UR65, R2 ;  /* 0x00000000024172ca */ /* 0x000fe200000e0000 */
[----:B------:R-:W-:Y:S01]  /*1820*/  UIADD3.X UR61, UPT, UPT, URZ, URZ, URZ, UP4, !UPT ;  /* 0x000000ffff3d7290 */ /* 0x000fe2000a7fe4ff */
[----:B------:R-:W-:Y:S01]  /*1830*/  IABS R2, R4 ;  /* 0x0000000400027213 */ /* 0x000fe20000000000 */
[----:B------:R-:W-:-:S02]  /*1840*/  UISETP.NE.U32.AND UP2, UPT, UR4, URZ, UPT ;  /* 0x000000ff0400728c */ /* 0x000fc4000bf45070 */
[----:B------:R-:W-:Y:S02]  /*1850*/  UIADD3 URZ, UP4, UPT, UR63, UR52, URZ ;  /* 0x000000343fff7290 */ /* 0x000fe4000ff9e0ff */
[----:B------:R-:W-:Y:S01]  /*1860*/  USHF.R.U64 UR59, UR32, UR8, UR59 ;  /* 0x00000008203b7299 */ /* 0x000fe2000800123b */
[----:B------:R-:W-:Y:S01]  /*1870*/  IMAD.MOV R2, RZ, RZ, -R2 ;  /* 0x000000ffff027224 */ /* 0x000fe200078e0a02 */
[----:B------:R-:W-:Y:S01]  /*1880*/  UMOV UR60, UR53 ;  /* 0x00000035003c7c82 */ /* 0x000fe20008000000 */
[----:B------:R-:W-:Y:S01]  /*1890*/  UISETP.NE.AND.EX UP2, UPT, UR5, URZ, UPT, UP2 ;  /* 0x000000ff0500728c */ /* 0x000fe2000bf45320 */
[----:B----4-:R-:W-:Y:S01]  /*18a0*/  R2UR UR53, R3 ;  /* 0x00000000033572ca */ /* 0x010fe200000e0000 */
[----:B------:R-:W-:Y:S02]  /*18b0*/  UIMAD.WIDE.U32.X UR60, UR18, UR5, UR60, UP4 ;  /* 0x00000005123c72a5 */ /* 0x000fe4000a0e043c */
[----:B------:R-:W-:Y:S02]  /*18c0*/  UIADD3 UR59, UPT, UPT, UR27, -0x1, UR59 ;  /* 0xffffffff1b3b7890 */ /* 0x000fe4000fffe03b */
[----:B------:R-:W-:-:S02]  /*18d0*/  USEL UR25, UR25, UR60, !UP2 ;  /* 0x0000003c19197287 */ /* 0x000fc4000d000000 */
[----:B------:R-:W-:Y:S01]  /*18e0*/  USEL UR19, UR19, UR61, !UP2 ;  /* 0x0000003d13137287 */ /* 0x000fe2000d000000 */
[----:B------:R-:W-:Y:S01]  /*18f0*/  R2UR UR60, R2 ;  /* 0x00000000023c72ca */ /* 0x000fe200000e0000 */
[----:B------:R-:W-:Y:S01]  /*1900*/  IMAD.U32 R3, RZ, RZ, UR59 ;  /* 0x0000003bff037e24 */ /* 0x000fe2000f8e00ff */
[----:B------:R-:W-:Y:S01]  /*1910*/  UIADD3 UR32, UPT, UPT, URZ, -UR65, URZ ;  /* 0x80000041ff207290 */ /* 0x000fe2000fffe0ff */
[----:B------:R-:W-:Y:S01]  /*1920*/  IABS R2, R0 ;  /* 0x0000000000027213 */ /* 0x000fe20000000000 */
[----:B------:R-:W-:Y:S02]  /*1930*/  USHF.R.U64 UR19, UR25, UR6, UR19 ;  /* 0x0000000619137299 */ /* 0x000fe40008001213 */
[----:B------:R-:W-:Y:S01]  /*1940*/  IABS R3, R3 ;  /* 0x0000000300037213 */ /* 0x000fe20000000000 */
[----:B------:R-:W-:Y:S01]  /*1950*/  UIMAD UR32, UR32, UR48, URZ ;  /* 0x00000030202072a4 */ /* 0x000fe2000f8e02ff */
[----:B------:R-:W-:Y:S01]  /*1960*/  IMAD.MOV R2, RZ, RZ, -R2 ;  /* 0x000000ffff027224 */ /* 0x000fe200078e0a02 */
[----:B------:R-:W-:Y:S01]  /*1970*/  UIADD3 UR57, UPT, UPT, UR26, -0x1, UR19 ;  /* 0xffffffff1a397890 */ /* 0x000fe2000fffe013 */
[----:B------:R-:W-:Y:S01]  /*1980*/  R2UR UR25, R3 ;  /* 0x00000000031972ca */ /* 0x000fe200000e0000 */
[----:B------:R-:W-:Y:S01]  /*1990*/  UMOV UR64, URZ ;  /* 0x000000ff00407c82 */ /* 0x000fe20008000000 */
[----:B------:R-:W-:Y:S01]  /*19a0*/  UIADD3 UR19, UPT, UPT, URZ, -UR53, URZ ;  /* 0x80000035ff137290 */ /* 0x000fe2000fffe0ff */
[----:B------:R-:W-:Y:S01]  /*19b0*/  R2UR UR46, R2 ;  /* 0x00000000022e72ca */ /* 0x000fe200000e0000 */
[----:B------:R-:W-:Y:S01]  /*19c0*/  UIMAD.WIDE.U32 UR62, UR65, UR32, UR64 ;  /* 0x00000020413e72a5 */ /* 0x000fe2000f8e0040 */
[----:B------:R-:W-:Y:S01]  /*19d0*/  IMAD.U32 R3, RZ, RZ, UR57 ;  /* 0x00000039ff037e24 */ /* 0x000fe2000f8e00ff */
[----:B------:R-:W-:Y:S01]  /*19e0*/  UIMAD UR19, UR19, UR47, URZ ;  /* 0x0000002f131372a4 */ /* 0x000fe2000f8e02ff */
[----:B------:R-:W-:Y:S01]  /*19f0*/  UMOV UR52, URZ ;  /* 0x000000ff00347c82 */ /* 0x000fe20008000000 */
[----:B------:R-:W-:-:S02]  /*1a00*/  UISETP.NE.AND UP4, UPT, UR40, 0x1, UPT ;  /* 0x000000012800788c */ /* 0x000fc4000bf85270 */
[----:B------:R-:W-:Y:S01]  /*1a10*/  IABS R3, R3 ;  /* 0x0000000300037213 */ /* 0x000fe20000000000 */
[----:B------:R-:W-:Y:S01]  /*1a20*/  UMOV UR49, UR63 ;  /* 0x0000003f00317c82 */ /* 0x000fe20008000000 */
[----:B------:R-:W-:Y:S01]  /*1a30*/  UIMAD.WIDE.U32 UR52, UR53, UR19, UR52 ;  /* 0x00000013353472a5 */ /* 0x000fe2000f8e0034 */
[----:B------:R-:W-:Y:S01]  /*1a40*/  R2UR UR40, R9 ;  /* 0x00000000092872ca */ /* 0x000fe200000e0000 */
[----:B------:R-:W-:Y:S01]  /*1a50*/  UIMAD.WIDE.U32 UR62, UR49, UR25, URZ ;  /* 0x00000019313e72a5 */ /* 0x000fe2000f8e00ff */
[----:B------:R-:W-:Y:S01]  /*1a60*/  R2UR UR55, R3 ;  /* 0x00000000033772ca */ /* 0x000fe200000e0000 */
[----:B------:R-:W-:Y:S01]  /*1a70*/  USEL UR32, UR42, UR58, !UP4 ;  /* 0x0000003a2a207287 */ /* 0x000fe2000e000000 */
[----:B------:R-:W4:Y:S01]  /*1a80*/  LDC.64 R2, c[0x0][0xbd0] ;  /* 0x0002f400ff027b82 */ /* 0x000f220000000a00 */
[----:B------:R-:W-:Y:S01]  /*1a90*/  ULOP3.LUT UR52, URZ, UR27, URZ, 0x33, !UPT ;  /* 0x0000001bff347292 */ /* 0x000fe2000f8e33ff */
[----:B------:R-:W-:Y:S01]  /*1aa0*/  PRMT R9, RZ, 0x7610, R9 ;  /* 0x00007610ff097816 */ /* 0x000fe20000000009 */
[----:B------:R-:W-:Y:S01]  /*1ab0*/  ULOP3.LUT UR49, URZ, UR26, URZ, 0x33, !UPT ;  /* 0x0000001aff317292 */ /* 0x000fe2000f8e33ff */
[----:B------:R-:W-:Y:S01]  /*1ac0*/  UMOV UR19, UR63 ;  /* 0x0000003f00137c82 */ /* 0x000fe20008000000 */
[----:B------:R-:W-:-:S02]  /*1ad0*/  UIMAD.WIDE.U32 UR62, UR30, UR17, URZ ;  /* 0x000000111e3e72a5 */ /* 0x000fc4000f8e00ff */
[----:B------:R-:W-:Y:S02]  /*1ae0*/  UIMAD UR60, UR19, UR60, UR25 ;  /* 0x0000003c133c72a4 */ /* 0x000fe4000f8e0219 */
[----:B------:R-:W-:Y:S02]  /*1af0*/  UIADD3 UR19, UPT, UPT, UR36, 0x270, URZ ;  /* 0x0000027024137890 */ /* 0x000fe4000fffe0ff */
[----:B------:R-:W-:Y:S02]  /*1b00*/  UIMAD.WIDE.U32 UR66, UR53, UR55, URZ ;  /* 0x00000037354272a5 */ /* 0x000fe4000f8e00ff */
[----:B------:R-:W-:Y:S02]  /*1b10*/  UISETP.GT.U32.AND UP6, UPT, UR48, UR60, UPT ;  /* 0x0000003c3000728c */ /* 0x000fe4000bfc4070 */
[----:B------:R-:W-:Y:S01]  /*1b20*/  UIADD3 UR36, UPT, UPT, UR36, 0x1d0, URZ ;  /* 0x000001d024247890 */ /* 0x000fe2000fffe0ff */
[----:B------:R-:W2:Y:S03]  /*1b30*/  LDCU UR25, c[0x0][0x378] ;  /* 0x00006f00ff1977ac */ /* 0x000ea60008000800 */
[----:B------:R-:W-:-:S02]  /*1b40*/  @UP5 USEL UR36, UR36, UR19, !UP1 ;  /* 0x0000001324245287 */ /* 0x000fc4000c800000 */
[----:B------:R-:W-:Y:S01]  /*1b50*/  UISETP.GE.AND UP1, UPT, UR59, URZ, UPT ;  /* 0x000000ff3b00728c */ /* 0x000fe2000bf26270 */
[----:B------:R-:W-:Y:S02]  /*1b60*/  UMOV UR19, UR67 ;  /* 0x0000004300137c82 */ /* 0x000fe40008000000 */
[----:B------:R-:W-:Y:S02]  /*1b70*/  @!UP6 UIADD3 UR60, UPT, UPT, UR60, -UR48, URZ ;  /* 0x800000303c3ce290 */ /* 0x000fe4000fffe0ff */
[----:B------:R-:W-:Y:S02]  /*1b80*/  UIMAD UR55, UR19, UR46, UR55 ;  /* 0x0000002e133772a4 */ /* 0x000fe4000f8e0237 */
[----:B------:R-:W-:Y:S02]  /*1b90*/  UISETP.GT.U32.AND UP6, UPT, UR48, UR60, UPT ;  /* 0x0000003c3000728c */ /* 0x000fe4000bfc4070 */
[----:B------:R-:W-:Y:S02]  /*1ba0*/  UISETP.GT.U32.AND UP5, UPT, UR47, UR55, UPT ;  /* 0x000000372f00728c */ /* 0x000fe4000bfa4070 */
[----:B------:R-:W-:-:S02]  /*1bb0*/  USEL UR19, UR58, UR42, !UP4 ;  /* 0x0000002a3a137287 */ /* 0x000fc4000e000000 */
[----:B------:R-:W-:Y:S02]  /*1bc0*/  USEL UR17, UR30, UR17, !UP4 ;  /* 0x000000111e117287 */ /* 0x000fe4000e000000 */
[----:B--2---:R-:W-:Y:S02]  /*1bd0*/  UIMAD.WIDE.U32 UR30, UR62, UR25, URZ ;  /* 0x000000193e1e72a5 */ /* 0x004fe4000f8e00ff */
[----:B------:R-:W-:Y:S02]  /*1be0*/  UIMAD UR25, UR63, UR25, URZ ;  /* 0x000000193f1972a4 */ /* 0x000fe4000f8e02ff */
[----:B------:R-:W-:Y:S02]  /*1bf0*/  @!UP6 UIADD3 UR60, UPT, UPT, UR60, -UR48, URZ ;  /* 0x800000303c3ce290 */ /* 0x000fe4000fffe0ff */
[----:B------:R-:W-:Y:S02]  /*1c00*/  @!UP5 UIADD3 UR55, UPT, UPT, UR55, -UR47, URZ ;  /* 0x8000002f3737d290 */ /* 0x000fe4000fffe0ff */
[----:B------:R-:W-:Y:S01]  /*1c10*/  UIMAD.WIDE.U32 UR62, UR19, UR17, UR32 ;  /* 0x00000011133e72a5 */ /* 0x000fe2000f8e0020 */
[----:B------:R-:W-:Y:S01]  /*1c20*/  R2UR UR19, R8 ;  /* 0x00000000081372ca */ /* 0x000fe200000e0000 */
[----:B------:R-:W-:Y:S01]  /*1c30*/  UISETP.GT.U32.AND UP5, UPT, UR47, UR55, UPT ;  /* 0x000000372f00728c */ /* 0x000fe2000bfa4070 */
[----:B------:R-:W-:Y:S01]  /*1c40*/  PRMT R8, RZ, 0x7610, R8 ;  /* 0x00007610ff087816 */ /* 0x000fe20000000008 */
[----:B------:R-:W-:-:S02]  /*1c50*/  @!UP1 UIADD3 UR60, UPT, UPT, -UR60, URZ, URZ ;  /* 0x000000ff3c3c9290 */ /* 0x000fc4000fffe1ff */
[----:B------:R-:W-:Y:S01]  /*1c60*/  UISETP.GE.AND UP1, UPT, UR57, URZ, UPT ;  /* 0x000000ff3900728c */ /* 0x000fe2000bf26270 */
[----:B------:R-:W-:Y:S01]  /*1c70*/  UMOV UR24, UR62 ;  /* 0x0000003e00187c82 */ /* 0x000fe20008000000 */
[----:B------:R-:W-:Y:S01]  /*1c80*/  UMOV UR17, UR63 ;  /* 0x0000003f00117c82 */ /* 0x000fe20008000000 */
[----:B----4-:R-:W-:Y:S01]  /*1c90*/  ISETP.LE.U32.AND P0, PT, R2, UR24, PT ;  /* 0x0000001802007c0c */ /* 0x010fe2000bf03070 */
[----:B------:R-:W-:Y:S01]  /*1ca0*/  IMAD.U32 R2, RZ, RZ, UR17 ;  /* 0x00000011ff027e24 */ /* 0x000fe2000f8e00ff */
[----:B------:R-:W-:Y:S02]  /*1cb0*/  UISETP.NE.AND UP6, UPT, UR27, URZ, UPT ;  /* 0x000000ff1b00728c */ /* 0x000fe4000bfc5270 */
[----:B------:R-:W-:Y:S02]  /*1cc0*/  @!UP5 UIADD3 UR55, UPT, UPT, UR55, -UR47, URZ ;  /* 0x8000002f3737d290 */ /* 0x000fe4000fffe0ff */
[----:B------:R-:W-:Y:S01]  /*1cd0*/  UISETP.NE.AND UP5, UPT, UR26, URZ, UPT ;  /* 0x000000ff1a00728c */ /* 0x000fe2000bfa5270 */
[----:B------:R-:W-:Y:S01]  /*1ce0*/  ISETP.GE.U32.AND.EX P1, PT, R2, R3, PT, P0 ;  /* 0x000000030200720c */ /* 0x000fe20003f26100 */
[----:B------:R-:W-:Y:S01]  /*1cf0*/  @!UP1 UIADD3 UR55, UPT, UPT, -UR55, URZ, URZ ;  /* 0x000000ff37379290 */ /* 0x000fe2000fffe1ff */
[----:B------:R-:W-:Y:S01]  /*1d00*/  PLOP3.LUT P0, PT, PT, PT, PT, 0x80, 0x8 ;  /* 0x000000000008781c */ /* 0x000fe20003f0f070 */
[----:B------:R-:W-:-:S02]  /*1d10*/  USEL UR60, UR52, UR60, !UP6 ;  /* 0x0000003c343c7287 */ /* 0x000fc4000f000000 */
[----:B------:R-:W-:Y:S02]  /*1d20*/  USEL UR55, UR49, UR55, !UP5 ;  /* 0x0000003731377287 */ /* 0x000fe4000e800000 */
[----:B------:R-:W-:Y:S02]  /*1d30*/  UIADD3 UR60, UPT, UPT, UR59, -UR60, URZ ;  /* 0x8000003c3b3c7290 */ /* 0x000fe4000fffe0ff */
[----:B------:R-:W-:Y:S02]  /*1d40*/  UIADD3 UR55, UPT, UPT, UR57, -UR55, URZ ;  /* 0x8000003739377290 */ /* 0x000fe4000fffe0ff */
[----:B------:R-:W-:Y:S02]  /*1d50*/  UIADD3 UR40, UPT, UPT, -UR40, URZ, URZ ;  /* 0x000000ff28287290 */ /* 0x000fe4000fffe1ff */
[----:B------:R-:W-:Y:S02]  /*1d60*/  UIMAD UR62, UR60, UR55, URZ ;  /* 0x000000373c3e72a4 */ /* 0x000fe4000f8e02ff */
[----:B------:R-:W-:Y:S01]  /*1d70*/  USEL UR60, UR55, UR60, !UP4 ;  /* 0x0000003c373c7287 */ /* 0x000fe2000e000000 */
[----:B------:R-:W-:Y:S01]  /*1d80*/  @P0 LOP3.LUT R10, R10, 0x2, RZ, 0xfc, !PT ;  /* 0x000000020a0a0812 */ /* 0x000fe200078efcff */
[----:B------:R-:W-:Y:S01]  /*1d90*/  UIADD3 UR19, UPT, UPT, -UR19, URZ, URZ ;  /* 0x000000ff13137290 */ /* 0x000fe2000fffe1ff */
[----:B------:R-:W-:Y:S01]  /*1da0*/  UMOV UR18, 0xffffffff ;  /* 0xffffffff00127882 */ /* 0x000fe20000000000 */
[----:B------:R-:W-:Y:S01]  /*1db0*/  UMOV UR41, URZ ;  /* 0x000000ff00297c82 */ /* 0x000fe20008000000 */
[----:B------:R-:W-:-:S02]  /*1dc0*/  UIADD3 UR25, UPT, UPT, UR31, UR25, URZ ;  /* 0x000000191f197290 */ /* 0x000fc4000fffe0ff */
[----:B------:R-:W-:Y:S02]  /*1dd0*/  USHF.R.S32.HI UR57, URZ, 0x1f, UR62 ;  /* 0x0000001fff397899 */ /* 0x000fe4000801143e */
[----:B------:R-:W-:Y:S02]  /*1de0*/  USHF.R.S32.HI UR55, URZ, 0x1f, UR60 ;  /* 0x0000001fff377899 */ /* 0x000fe4000801143c */
[----:B---3--:R-:W-:Y:S02]  /*1df0*/  UIMAD UR40, UR56, UR40, UR42 ;  /* 0x00000028382872a4 */ /* 0x008fe4000f8e022a */
[----:B-1----:R-:W-:Y:S01]  /*1e00*/  UIMAD UR19, UR54, UR19, UR58 ;  /* 0x00000013361372a4 */ /* 0x002fe2000f8e023a */
[----:B------:R-:W-:Y:S11]  /*1e10*/  BRA.U UP0, `(.L_x_12) ;  /* 0x0000000100347547 */ /* 0x000ff6000b800000 */
[----:B------:R-:W-:Y:S02]  /*1e20*/  UISETP.NE.AND UP0, UPT, UR21, 0x4, UPT ;  /* 0x000000041500788c */ /* 0x000fe4000bf05270 */
[----:B------:R-:W-:-:S04]  /*1e30*/  UISETP.NE.AND UP1, UPT, UR19, URZ, UPT ;  /* 0x000000ff1300728c */ /* 0x000fc8000bf25270 */
[----:B------:R-:W-:Y:S01]  /*1e40*/  PLOP3.LUT P0, PT, PT, PT, UP0, 0x80, 0x8 ;  /* 0x000000000008781c */ /* 0x000fe20003f0f008 */
[----:B------:R-:W-:-:S04]  /*1e50*/  UISETP.LT.U32.OR UP1, UPT, UR40, 0x2, !UP1 ;  /* 0x000000022800788c */ /* 0x000fc8000cf21470 */
[----:B------:R-:W-:Y:S01]  /*1e60*/  @UP0 ULOP3.LUT UR40, UR40, 0xfffffffe, URZ, 0xc0, !UPT ;  /* 0xfffffffe28280892 */ /* 0x000fe2000f8ec0ff */
[----:B------:R-:W-:Y:S01]  /*1e70*/  @UP0 UMOV UR19, 0x3 ;  /* 0x0000000300130882 */ /* 0x000fe20000000000 */
[----:B------:R-:W-:Y:S02]  /*1e80*/  USEL UR56, URZ, 0x1, !UP1 ;  /* 0x00000001ff387887 */ /* 0x000fe4000c800000 */
[----:B------:R-:W-:Y:S02]  /*1e90*/  @UP0 USHF.L.U32 UR19, UR19, UR40, URZ ;  /* 0x0000002813130299 */ /* 0x000fe400080006ff */
[----:B------:R-:W-:-:S04]  /*1ea0*/  USEL UR54, URZ, 0x2, !UP1 ;  /* 0x00000002ff367887 */ /* 0x000fc8000c800000 */
[----:B------:R-:W-:Y:S01]  /*1eb0*/  UIADD3 UR54, UPT, UPT, UR56, UR54, URZ ;  /* 0x0000003638367290 */ /* 0x000fe2000fffe0ff */
[----:B------:R-:W-:-:S05]  /*1ec0*/  @P0 IMAD.U32 R2, RZ, RZ, UR19 ;  /* 0x00000013ff020e24 */ /* 0x000fca000f8e00ff */
[----:B------:R-:W-:Y:S01]  /*1ed0*/  IMAD.U32 R9, RZ, RZ, UR54 ;  /* 0x00000036ff097e24 */ /* 0x000fe2000f8e00ff */
[----:B------:R-:W-:-:S07]  /*1ee0*/  @P0 PRMT R8, R2, 0x7610, R8 ;  /* 0x0000761002080816 */ /* 0x000fce0000000008 */
.L_x_12:
[----:B------:R-:W-:Y:S01]  /*1ef0*/  UMOV UR63, UR57 ;  /* 0x00000039003f7c82 */ /* 0x000fe20008000000 */
[----:B------:R-:W-:Y:S01]  /*1f00*/  UMOV UR61, UR55 ;  /* 0x00000037003d7c82 */ /* 0x000fe20008000000 */
[----:B------:R-:W-:Y:S01]  /*1f10*/  IMAD.U32 R18, RZ, RZ, UR62 ;  /* 0x0000003eff127e24 */ /* 0x000fe2000f8e00ff */
[----:B------:R-:W-:Y:S01]  /*1f20*/  MOV R12, UR60 ;  /* 0x0000003c000c7c02 */ /* 0x000fe20008000f00 */
[----:B------:R-:W-:Y:S01]  /*1f30*/  IMAD.U32 R19, RZ, RZ, UR63 ;  /* 0x0000003fff137e24 */ /* 0x000fe2000f8e00ff */
[----:B------:R-:W-:Y:S01]  /*1f40*/  MOV R13, UR61 ;  /* 0x0000003d000d7c02 */ /* 0x000fe20008000f00 */
[----:B------:R-:W-:Y:S01]  /*1f50*/  UMOV UR40, URZ ;  /* 0x000000ff00287c82 */ /* 0x000fe20008000000 */
[----:B------:R-:W-:Y:S01]  /*1f60*/  UMOV UR19, 0xffffffff ;  /* 0xffffffff00137882 */ /* 0x000fe20000000000 */
[----:B------:R-:W-:Y:S05]  /*1f70*/  @P1 BRA P3, `(.L_x_13) ;  /* 0x0000001400f41947 */ /* 0x000fea0001800000 */
[----:B------:R-:W-:Y:S01]  /*1f80*/  IMAD.U32 R3, RZ, RZ, UR17 ;  /* 0x00000011ff037e24 */ /* 0x000fe2000f8e00ff */
[----:B------:R-:W-:Y:S01]  /*1f90*/  ISETP.LE.U32.AND P0, PT, R18, UR24, PT ;  /* 0x0000001812007c0c */ /* 0x000fe2000bf03070 */
[----:B------:R-:W-:Y:S01]  /*1fa0*/  UMOV UR41, URZ ;  /* 0x000000ff00297c82 */ /* 0x000fe20008000000 */
[----:B------:R-:W-:Y:S01]  /*1fb0*/  UMOV UR40, URZ ;  /* 0x000000ff00287c82 */ /* 0x000fe20008000000 */
[----:B------:R-:W-:Y:S01]  /*1fc0*/  IMAD.MOV.U32 R14, RZ, RZ, RZ ;  /* 0x000000ffff0e7224 */ /* 0x000fe200078e00ff */
[----:B------:R-:W-:-:S13]  /*1fd0*/  ISETP.GE.U32.AND.EX P0, PT, R3, R19, PT, P0 ;  /* 0x000000130300720c */ /* 0x000fda0003f06100 */
[----:B------:R-:W-:Y:S05]  /*1fe0*/  @!P0 BRA `(.L_x_14) ;  /* 0x0000001000b88947 */ /* 0x000fea0003800000 */
[----:B------:R-:W-:Y:S02]  /*1ff0*/  VIADD R2, R7, 0x20 ;  /* 0x0000002007027836 */ /* 0x000fe40000000000 */
[----:B------:R-:W-:Y:S02]  /*2000*/  IMAD.MOV.U32 R14, RZ, RZ, R7 ;  /* 0x000000ffff0e7224 */ /* 0x000fe400078e0007 */
[----:B-----5:R-:W-:Y:S01]  /*2010*/  IMAD.MOV.U32 R11, RZ, RZ, R6 ;  /* 0x000000ffff0b7224 */ /* 0x020fe200078e0006 */
[----:B------:R-:W-:Y:S02]  /*2020*/  ISETP.GE.AND P0, PT, R2, UR45, PT ;  /* 0x0000002d02007c0c */ /* 0x000fe4000bf06270 */
[----:B------:R-:W-:-:S11]  /*2030*/  MOV R2, R5 ;  /* 0x0000000500027202 */ /* 0x000fd60000000f00 */
[----:B------:R-:W1:Y:S01]  /*2040*/  @!P0 LDC.64 R18, c[0x0][0xbf0] ;  /* 0x0002fc00ff128b82 */ /* 0x000e620000000a00 */
[----:B------:R-:W-:Y:S02]  /*2050*/  UIADD3 UR19, UP1, UPT, UR10, -0x1, URZ ;  /* 0xffffffff0a137890 */ /* 0x000fe4000ff3e0ff */
[----:B------:R-:W-:Y:S01]  /*2060*/  UIADD3 UR12, UP0, UPT, UR12, -0x1, URZ ;  /* 0xffffffff0c0c7890 */ /* 0x000fe2000ff1e0ff */
[----:B------:R-:W-:Y:S01]  /*2070*/  BSSY.RECONVERGENT B0, `(.L_x_15) ;  /* 0x0000051000007945 */ /* 0x000fe20003800200 */
[----:B------:R-:W-:Y:S01]  /*2080*/  UIADD3.X UR40, UPT, UPT, UR11, -0x1, URZ, UP1, !UPT ;  /* 0xffffffff0b287890 */ /* 0x000fe20008ffe4ff */
[----:B-1----:R-:W-:-:S05]  /*2090*/  @!P0 IMAD.WIDE.U32 R18, R14, 0xc, R18 ;  /* 0x0000000c0e128825 */ /* 0x002fca00078e0012 */
[----:B------:R1:W5:Y:S04]  /*20a0*/  @!P0 LDG.E R5, desc[UR50][R18.64+0x180] ;  /* 0x0001803212058981 */ /* 0x000368000c1e1900 */
[----:B------:R1:W5:Y:S01]  /*20b0*/  @!P0 LDG.E R6, desc[UR50][R18.64+0x184] ;  /* 0x0001843212068981 */ /* 0x000362000c1e1900 */
[----:B------:R-:W-:Y:S01]  /*20c0*/  ISETP.GE.AND P0, PT, R14, UR45, PT ;  /* 0x0000002d0e007c0c */ /* 0x000fe2000bf06270 */
[----:B------:R-:W-:Y:S01]  /*20d0*/  UIADD3.X UR13, UPT, UPT, UR13, -0x1, URZ, UP0, !UPT ;  /* 0xffffffff0d0d7890 */ /* 0x000fe200087fe4ff */
[----:B------:R-:W-:Y:S01]  /*20e0*/  HFMA2 R17, -RZ, RZ, 0, 0 ;  /* 0x00000000ff117431 */ /* 0x000fe200000001ff */
[----:B------:R-:W-:-:S10]  /*20f0*/  MOV R16, 0x7fffffff ;  /* 0x7fffffff00107802 */ /* 0x000fd40000000f00 */
[----:B------:R-:W-:Y:S05]  /*2100*/  @P0 BRA `(.L_x_16) ;  /* 0x00000004001c0947 */ /* 0x000fea0003800000 */
[C---:B------:R-:W-:Y:S01]  /*2110*/  IADD3 R3, P1, PT, R2.reuse, UR12, RZ ;  /* 0x0000000c02037c10 */ /* 0x040fe2000ff3e0ff */
[----:B------:R-:W-:Y:S01]  /*2120*/  UIADD3 UR10, UPT, UPT, URZ, -UR65, URZ ;  /* 0x80000041ff0a7290 */ /* 0x000fe2000fffe0ff */
[----:B------:R-:W-:Y:S01]  /*2130*/  IADD3 R13, P0, PT, R11, UR19, RZ ;  /* 0x000000130b0d7c10 */ /* 0x000fe2000ff1e0ff */
[----:B------:R-:W-:Y:S01]  /*2140*/  UMOV UR54, URZ ;  /* 0x000000ff00367c82 */ /* 0x000fe20008000000 */
[----:B------:R-:W-:Y:S01]  /*2150*/  LEA.HI.X.SX32 R2, R2, UR13, 0x1, P1 ;  /* 0x0000000d02027c11 */ /* 0x000fe200088f0eff */
[----:B------:R-:W-:Y:S01]  /*2160*/  UIMAD UR10, UR10, UR48, URZ ;  /* 0x000000300a0a72a4 */ /* 0x000fe2000f8e02ff */
[----:B------:R-:W-:Y:S01]  /*2170*/  IADD3 R22, P1, PT, R3, UR9, RZ ;  /* 0x0000000903167c10 */ /* 0x000fe2000ff3e0ff */
[----:B------:R-:W-:Y:S01]  /*2180*/  UMOV UR55, UR65 ;  /* 0x0000004100377c82 */ /* 0x000fe20008000000 */
[----:B------:R-:W-:Y:S01]  /*2190*/  LEA.HI.X.SX32 R12, R11, UR40, 0x1, P0 ;  /* 0x000000280b0c7c11 */ /* 0x000fe200080f0eff */
[----:B------:R-:W-:Y:S01]  /*21a0*/  UIMAD.WIDE.U32 UR10, UR65, UR10, UR54 ;  /* 0x0000000a410a72a5 */ /* 0x000fe2000f8e0036 */
[----:B------:R-:W-:Y:S01]  /*21b0*/  IADD3 R16, P0, PT, R13, UR7, RZ ;  /* 0x000000070d107c10 */ /* 0x000fe2000ff1e0ff */
[----:B------:R-:W-:-:S04]  /*21c0*/  IMAD.X R11, RZ, RZ, R2, P1 ;  /* 0x000000ffff0b7224 */ /* 0x000fc800008e0602 */
[----:B------:R-:W-:Y:S02]  /*21d0*/  IMAD.X R15, RZ, RZ, R12, P0 ;  /* 0x000000ffff0f7224 */ /* 0x000fe400000e060c */
[----:B------:R-:W-:-:S04]  /*21e0*/  IMAD.WIDE.U32 R20, R11, UR14, RZ ;  /* 0x0000000e0b147c25 */ /* 0x000fc8000f8e00ff */
[----:B-1----:R-:W-:-:S04]  /*21f0*/  IMAD.WIDE.U32 R18, R15, UR4, RZ ;  /* 0x000000040f127c25 */ /* 0x002fc8000f8e00ff */
[----:B------:R-:W-:-:S04]  /*2200*/  IMAD.WIDE.U32 R20, P1, R22, UR15, R20 ;  /* 0x0000000f16147c25 */ /* 0x000fc8000f820014 */
[----:B------:R-:W-:-:S04]  /*2210*/  IMAD.WIDE.U32 R22, R22, UR14, RZ ;  /* 0x0000000e16167c25 */ /* 0x000fc8000f8e00ff */
[----:B------:R-:W-:-:S04]  /*2220*/  IMAD.WIDE.U32 R18, P0, R16, UR5, R18 ;  /* 0x0000000510127c25 */ /* 0x000fc8000f800012 */
[----:B------:R-:W-:-:S04]  /*2230*/  IMAD.WIDE.U32 R16, R16, UR4, RZ ;  /* 0x0000000410107c25 */ /* 0x000fc8000f8e00ff */
[----:B------:R-:W-:Y:S01]  /*2240*/  IMAD.X R25, RZ, RZ, RZ, P1 ;  /* 0x000000ffff197224 */ /* 0x000fe200008e06ff */
[----:B------:R-:W-:Y:S01]  /*2250*/  IADD3 RZ, P1, PT, R23, R20, RZ ;  /* 0x0000001417ff7210 */ /* 0x000fe20007f3e0ff */
[----:B------:R-:W-:Y:S02]  /*2260*/  IMAD.MOV.U32 R24, RZ, RZ, R21 ;  /* 0x000000ffff187224 */ /* 0x000fe400078e0015 */
[----:B------:R-:W-:Y:S01]  /*2270*/  IMAD.X R23, RZ, RZ, RZ, P0 ;  /* 0x000000ffff177224 */ /* 0x000fe200000e06ff */
[----:B------:R-:W-:Y:S01]  /*2280*/  IADD3 RZ, P0, PT, R17, R18, RZ ;  /* 0x0000001211ff7210 */ /* 0x000fe20007f1e0ff */
[----:B------:R-:W-:Y:S02]  /*2290*/  IMAD.MOV.U32 R22, RZ, RZ, R19 ;  /* 0x000000ffff167224 */ /* 0x000fe400078e0013 */
[----:B------:R-:W-:Y:S01]  /*22a0*/  IMAD.WIDE.U32.X R24, R11, UR15, R24, P1 ;  /* 0x0000000f0b187c25 */ /* 0x000fe200088e0418 */
[----:B------:R-:W-:-:S03]  /*22b0*/  PLOP3.LUT P1, PT, PT, PT, UP3, 0x80, 0x8 ;  /* 0x000000000008781c */ /* 0x000fc60003f2f038 */
[----:B------:R-:W-:Y:S01]  /*22c0*/  IMAD.WIDE.U32.X R22, R15, UR5, R22, P0 ;  /* 0x000000050f167c25 */ /* 0x000fe200080e0416 */
[----:B------:R-:W-:Y:S02]  /*22d0*/  PLOP3.LUT P0, PT, PT, PT, UP2, 0x80, 0x8 ;  /* 0x000000000008781c */ /* 0x000fe40003f0f028 */
[----:B------:R-:W-:Y:S02]  /*22e0*/  SEL R3, R3, R24, !P1 ;  /* 0x0000001803037207 */ /* 0x000fe40004800000 */
[----:B------:R-:W-:Y:S02]  /*22f0*/  SEL R2, R2, R25, !P1 ;  /* 0x0000001902027207 */ /* 0x000fe40004800000 */
[----:B------:R-:W-:Y:S02]  /*2300*/  SEL R13, R13, R22, !P0 ;  /* 0x000000160d0d7207 */ /* 0x000fe40004000000 */
[----:B------:R-:W-:Y:S02]  /*2310*/  SEL R12, R12, R23, !P0 ;  /* 0x000000170c0c7207 */ /* 0x000fe40004000000 */
[----:B------:R-:W-:-:S02]  /*2320*/  SHF.R.U64 R3, R3, UR8, R2 ;  /* 0x0000000803037c19 */ /* 0x000fc40008001202 */
[----:B------:R-:W-:Y:S02]  /*2330*/  SHF.R.U64 R13, R13, UR6, R12 ;  /* 0x000000060d0d7c19 */ /* 0x000fe4000800120c */
[----:B------:R-:W-:Y:S02]  /*2340*/  IADD3 R11, PT, PT, R4, -0x1, R3 ;  /* 0xffffffff040b7810 */ /* 0x000fe40007ffe003 */
[----:B------:R-:W-:Y:S02]  /*2350*/  IADD3 R3, PT, PT, R0, -0x1, R13 ;  /* 0xffffffff00037810 */ /* 0x000fe40007ffe00d */
[----:B------:R-:W-:Y:S02]  /*2360*/  IABS R2, R4 ;  /* 0x0000000400027213 */ /* 0x000fe40000000000 */
[----:B------:R-:W-:Y:S02]  /*2370*/  IABS R13, R11 ;  /* 0x0000000b000d7213 */ /* 0x000fe40000000000 */
[----:B------:R-:W-:Y:S01]  /*2380*/  IABS R12, R3 ;  /* 0x00000003000c7213 */ /* 0x000fe20000000000 */
[----:B------:R-:W-:Y:S01]  /*2390*/  IMAD.MOV R2, RZ, RZ, -R2 ;  /* 0x000000ffff027224 */ /* 0x000fe200078e0a02 */
[----:B------:R-:W-:Y:S01]  /*23a0*/  ISETP.GE.AND P4, PT, R11, RZ, PT ;  /* 0x000000ff0b00720c */ /* 0x000fe20003f86270 */
[----:B------:R-:W-:Y:S01]  /*23b0*/  IMAD.HI.U32 R16, R13, UR11, RZ ;  /* 0x0000000b0d107c27 */ /* 0x000fe2000f8e00ff */
[----:B------:R-:W-:-:S03]  /*23c0*/  ISETP.GE.AND P3, PT, R3, RZ, PT ;  /* 0x000000ff0300720c */ /* 0x000fc60003f66270 */
[----:B------:R-:W-:-:S04]  /*23d0*/  IMAD.HI.U32 R15, R12, UR53, RZ ;  /* 0x000000350c0f7c27 */ /* 0x000fc8000f8e00ff */
[----:B------:R-:W-:Y:S02]  /*23e0*/  IMAD R2, R16, R2, R13 ;  /* 0x0000000210027224 */ /* 0x000fe400078e020d */
[----:B------:R-:W-:Y:S02]  /*23f0*/  IMAD R13, R15, UR46, R12 ;  /* 0x0000002e0f0d7c24 */ /* 0x000fe4000f8e020c */
[----:B------:R-:W-:Y:S01]  /*2400*/  IMAD.U32 R12, RZ, RZ, UR52 ;  /* 0x00000034ff0c7e24 */ /* 0x000fe2000f8e00ff */
[----:B------:R-:W-:Y:S02]  /*2410*/  ISETP.LT.U32.AND P1, PT, R2, UR48, PT ;  /* 0x0000003002007c0c */ /* 0x000fe4000bf21070 */
[----:B------:R-:W-:-:S11]  /*2420*/  ISETP.LT.U32.AND P0, PT, R13, UR47, PT ;  /* 0x0000002f0d007c0c */ /* 0x000fd6000bf01070 */
[----:B------:R-:W-:Y:S02]  /*2430*/  @!P1 VIADD R2, R2, -UR48 ;  /* 0x8000003002029c36 */ /* 0x000fe40008000000 */
[----:B------:R-:W-:-:S03]  /*2440*/  @!P0 VIADD R13, R13, -UR47 ;  /* 0x8000002f0d0d8c36 */ /* 0x000fc60008000000 */
[----:B------:R-:W-:Y:S02]  /*2450*/  ISETP.LT.U32.AND P1, PT, R2, UR48, PT ;  /* 0x0000003002007c0c */ /* 0x000fe4000bf21070 */
[----:B------:R-:W-:-:S11]  /*2460*/  ISETP.LT.U32.AND P0, PT, R13, UR47, PT ;  /* 0x0000002f0d007c0c */ /* 0x000fd6000bf01070 */
[----:B------:R-:W-:Y:S01]  /*2470*/  @!P1 VIADD R2, R2, -UR48 ;  /* 0x8000003002029c36 */ /* 0x000fe20008000000 */
[----:B------:R-:W-:Y:S01]  /*2480*/  PLOP3.LUT P1, PT, PT, PT, UP6, 0x80, 0x8 ;  /* 0x000000000008781c */ /* 0x000fe20003f2f068 */
[----:B------:R-:W-:Y:S01]  /*2490*/  @!P0 VIADD R13, R13, -UR47 ;  /* 0x8000002f0d0d8c36 */ /* 0x000fe20008000000 */
[----:B------:R-:W-:Y:S01]  /*24a0*/  PLOP3.LUT P0, PT, PT, PT, UP5, 0x80, 0x8 ;  /* 0x000000000008781c */ /* 0x000fe20003f0f058 */
[----:B------:R-:W-:Y:S02]  /*24b0*/  IMAD.MOV.U32 R15, RZ, RZ, R2 ;  /* 0x000000ffff0f7224 */ /* 0x000fe400078e0002 */
[----:B------:R-:W-:Y:S02]  /*24c0*/  IMAD.U32 R2, RZ, RZ, UR49 ;  /* 0x00000031ff027e24 */ /* 0x000fe4000f8e00ff */
[----:B------:R-:W-:Y:S02]  /*24d0*/  @!P4 IMAD.MOV R15, RZ, RZ, -R15 ;  /* 0x000000ffff0fc224 */ /* 0x000fe400078e0a0f */
[----:B------:R-:W-:-:S03]  /*24e0*/  @!P3 IMAD.MOV R13, RZ, RZ, -R13 ;  /* 0x000000ffff0db224 */ /* 0x000fc600078e0a0d */
[----:B------:R-:W-:Y:S02]  /*24f0*/  SEL R12, R12, R15, !P1 ;  /* 0x0000000f0c0c7207 */ /* 0x000fe40004800000 */
[----:B------:R-:W-:Y:S02]  /*2500*/  SEL R2, R2, R13, !P0 ;  /* 0x0000000d02027207 */ /* 0x000fe40004000000 */
[----:B------:R-:W-:Y:S01]  /*2510*/  PLOP3.LUT P0, PT, PT, PT, UP4, 0x80, 0x8 ;  /* 0x000000000008781c */ /* 0x000fe20003f0f048 */
[----:B------:R-:W-:Y:S02]  /*2520*/  IMAD.IADD R11, R11, 0x1, -R12 ;  /* 0x000000010b0b7824 */ /* 0x000fe400078e0a0c */
[----:B------:R-:W-:-:S04]  /*2530*/  IMAD.IADD R2, R3, 0x1, -R2 ;  /* 0x0000000103027824 */ /* 0x000fc800078e0a02 */
[----:B------:R-:W-:Y:S01]  /*2540*/  IMAD R16, R11, R2, RZ ;  /* 0x000000020b107224 */ /* 0x000fe200078e02ff */
[----:B------:R-:W-:-:S04]  /*2550*/  SEL R12, R2, R11, !P0 ;  /* 0x0000000b020c7207 */ /* 0x000fc80004000000 */
[----:B------:R-:W-:Y:S02]  /*2560*/  SHF.R.S32.HI R13, RZ, 0x1f, R12 ;  /* 0x0000001fff0d7819 */ /* 0x000fe4000001140c */
[----:B------:R-:W-:Y:S02]  /*2570*/  SHF.R.S32.HI R17, RZ, 0x1f, R16 ;  /* 0x0000001fff117819 */ /* 0x000fe40000011410 */
.L_x_16:
[----:B------:R-:W-:Y:S05]  /*2580*/  BSYNC.RECONVERGENT B0 ;  /* 0x0000000000007941 */ /* 0x000fea0003800200 */
.L_x_15:
[----:B------:R-:W2:Y:S01]  /*2590*/  SHFL.UP PT, R3, R16, 0x1, RZ ;  /* 0x0420000010037989 */ /* 0x000ea200000e00ff */
[C---:B------:R-:W-:Y:S02]  /*25a0*/  ISETP.NE.AND P6, PT, R7.reuse, RZ, PT ;  /* 0x000000ff0700720c */ /* 0x040fe40003fc5270 */
[C---:B------:R-:W-:Y:S01]  /*25b0*/  ISETP.GE.U32.AND P1, PT, R7.reuse, 0x2, PT ;  /* 0x000000020700780c */ /* 0x040fe20003f26070 */
[----:B------:R-:W3:Y:S01]  /*25c0*/  SHFL.UP PT, R2, R17, 0x1, RZ ;  /* 0x0420000011027989 */ /* 0x000ee200000e00ff */
[C---:B------:R-:W-:Y:S02]  /*25d0*/  ISETP.GE.U32.AND P3, PT, R7.reuse, 0x4, PT ;  /* 0x000000040700780c */ /* 0x040fe40003f66070 */
[C---:B------:R-:W-:Y:S02]  /*25e0*/  ISETP.GE.U32.AND P4, PT, R7.reuse, 0x8, PT ;  /* 0x000000080700780c */ /* 0x040fe40003f86070 */
[----:B------:R-:W-:Y:S02]  /*25f0*/  ISETP.GE.U32.AND P5, PT, R7, 0x10, PT ;  /* 0x000000100700780c */ /* 0x000fe40003fa6070 */
[----:B--2---:R-:W-:-:S02]  /*2600*/  SEL R3, R3, RZ, P6 ;  /* 0x000000ff03037207 */ /* 0x004fc40003000000 */
[----:B---3--:R-:W-:Y:S02]  /*2610*/  SEL R2, R2, RZ, P6 ;  /* 0x000000ff02027207 */ /* 0x008fe40003000000 */
[----:B------:R-:W-:-:S05]  /*2620*/  IADD3 R3, P0, PT, R3, R16, RZ ;  /* 0x0000001003037210 */ /* 0x000fca0007f1e0ff */
[----:B------:R-:W-:Y:S01]  /*2630*/  IMAD.X R2, R2, 0x1, R17, P0 ;  /* 0x0000000102027824 */ /* 0x000fe200000e0611 */
[----:B-1----:R-:W1:Y:S04]  /*2640*/  SHFL.UP PT, R18, R3, 0x2, RZ ;  /* 0x0440000003127989 */ /* 0x002e6800000e00ff */
[----:B------:R-:W2:Y:S01]  /*2650*/  SHFL.UP PT, R11, R2, 0x2, RZ ;  /* 0x04400000020b7989 */ /* 0x000ea200000e00ff */
[----:B-1----:R-:W-:-:S04]  /*2660*/  SEL R18, R18, RZ, P1 ;  /* 0x000000ff12127207 */ /* 0x002fc80000800000 */
[----:B------:R-:W-:Y:S02]  /*2670*/  IADD3 R18, P0, PT, R18, R3, RZ ;  /* 0x0000000312127210 */ /* 0x000fe40007f1e0ff */
[----:B--2---:R-:W-:-:S03]  /*2680*/  SEL R11, R11, RZ, P1 ;  /* 0x000000ff0b0b7207 */ /* 0x004fc60000800000 */
[----:B------:R-:W1:Y:S02]  /*2690*/  SHFL.UP PT, R15, R18, 0x4, RZ ;  /* 0x04800000120f7989 */ /* 0x000e6400000e00ff */
[----:B------:R-:W-:-:S05]  /*26a0*/  IMAD.X R11, R11, 0x1, R2, P0 ;  /* 0x000000010b0b7824 */ /* 0x000fca00000e0602 */
        /* <DEDUP_REMOVED lines=9> */
[----:B--2---:R-:W-:-:S05]  /*2740*/  SEL R3, R3, RZ, P4 ;  /* 0x000000ff03037207 */ /* 0x004fca0002000000 */
[----:B------:R-:W-:Y:S02]  /*2750*/  IMAD.X R11, R3, 0x1, R2, P0 ;  /* 0x00000001030b7824 */ /* 0x000fe400000e0602 */
[----:B------:R-:W1:Y:S01]  /*2760*/  SHFL.UP PT, R3, R18, 0x10, RZ ;  /* 0x0600000012037989 */ /* 0x000e6200000e00ff */
[----:B------:R-:W-:-:S03]  /*2770*/  IMAD.U32 R2, RZ, RZ, UR17 ;  /* 0x00000011ff027e24 */ /* 0x000fc6000f8e00ff */
[----:B------:R-:W2:Y:S01]  /*2780*/  SHFL.UP PT, R22, R11, 0x10, RZ ;  /* 0x060000000b167989 */ /* 0x000ea200000e00ff */
[----:B-1----:R-:W-:Y:S02]  /*2790*/  SEL R3, R3, RZ, P5 ;  /* 0x000000ff03037207 */ /* 0x002fe40002800000 */
[----:B--2---:R-:W-:Y:S02]  /*27a0*/  SEL R22, R22, RZ, P5 ;  /* 0x000000ff16167207 */ /* 0x004fe40002800000 */
[----:B------:R-:W-:-:S05]  /*27b0*/  IADD3 R20, P0, PT, R3, R18, RZ ;  /* 0x0000001203147210 */ /* 0x000fca0007f1e0ff */
[----:B------:R-:W-:Y:S01]  /*27c0*/  IMAD.X R19, R22, 0x1, R11, P0 ;  /* 0x0000000116137824 */ /* 0x000fe200000e060b */
[----:B------:R-:W-:Y:S01]  /*27d0*/  ISETP.LE.U32.AND P0, PT, R20, UR24, PT ;  /* 0x0000001814007c0c */ /* 0x000fe2000bf03070 */
[----:B------:R-:W-:Y:S02]  /*27e0*/  IMAD.MOV.U32 R18, RZ, RZ, R20 ;  /* 0x000000ffff127224 */ /* 0x000fe400078e0014 */
[----:B------:R-:W-:Y:S01]  /*27f0*/  IMAD.MOV.U32 R15, RZ, RZ, R19 ;  /* 0x000000ffff0f7224 */ /* 0x000fe200078e0013 */
[----:B------:R-:W-:Y:S02]  /*2800*/  ISETP.GE.U32.AND.EX P0, PT, R2, R19, PT, P0 ;  /* 0x000000130200720c */ /* 0x000fe40003f06100 */
[----:B------:R-:W-:-:S11]  /*2810*/  CS2R R2, SRZ ;  /* 0x0000000000027805 */ /* 0x000fd6000001ff00 */
[----:B------:R-:W-:-:S04]  /*2820*/  VOTE.ANY R21, PT, !P0 ;  /* 0x0000000000157806 */ /* 0x000fc800040e0100 */
[----:B------:R-:W-:-:S13]  /*2830*/  ISETP.NE.AND P0, PT, R21, RZ, PT ;  /* 0x000000ff1500720c */ /* 0x000fda0003f05270 */
[----:B------:R-:W-:Y:S05]  /*2840*/  @P0 BRA `(.L_x_17) ;  /* 0x0000000800500947 */ /* 0x000fea0003800000 */
[----:B------:R-:W1:Y:S01]  /*2850*/  LDC R11, c[0x0][0xbe0] ;  /* 0x0002f800ff0b7b82 */ /* 0x000e620000000800 */
[----:B------:R-:W-:Y:S01]  /*2860*/  LOP3.LUT R10, R10, 0xfffffffe, RZ, 0xc0, !PT ;  /* 0xfffffffe0a0a7812 */ /* 0x000fe200078ec0ff */
[----:B------:R-:W2:Y:S01]  /*2870*/  LDCU UR45, c[0x0][0xbe8] ;  /* 0x00017d00ff2d77ac */ /* 0x000ea20008000800 */
[----:B------:R-:W3:Y:S01]  /*2880*/  LDCU.64 UR10, c[0x0][0xba8] ;  /* 0x00017500ff0a77ac */ /* 0x000ee20008000a00 */
[----:B------:R-:W4:Y:S01]  /*2890*/  LDCU.64 UR8, c[0x0][0xbb0] ;  /* 0x00017600ff0877ac */ /* 0x000f220008000a00 */
[----:B------:R-:W1:Y:S02]  /*28a0*/  LDCU.128 UR4, c[0x0][0xbc0] ;  /* 0x00017800ff0477ac */ /* 0x000e640008000c00 */
[----:B-1----:R-:W-:-:S13]  /*28b0*/  ISETP.NE.AND P0, PT, R11, 0x1, PT ;  /* 0x000000010b00780c */ /* 0x002fda0003f05270 */
[----:B--234-:R-:W-:-:S07]  /*28c0*/  @P0 LOP3.LUT R10, R10, 0x1, RZ, 0xfc, !PT ;  /* 0x000000010a0a0812 */ /* 0x01cfce00078efcff */
.L_x_20:
[C---:B------:R-:W-:Y:S01]  /*28d0*/  VIADD R2, R14.reuse, 0x40 ;  /* 0x000000400e027836 */ /* 0x040fe20000000000 */
[----:B-----5:R-:W-:Y:S01]  /*28e0*/  MOV R18, R5 ;  /* 0x0000000500127202 */ /* 0x020fe20000000f00 */
[----:B------:R-:W-:Y:S02]  /*28f0*/  VIADD R14, R14, 0x20 ;  /* 0x000000200e0e7836 */ /* 0x000fe40000000000 */
[----:B------:R-:W-:Y:S01]  /*2900*/  IMAD.MOV.U32 R15, RZ, RZ, R6 ;  /* 0x000000ffff0f7224 */ /* 0x000fe200078e0006 */
[----:B------:R-:W-:-:S13]  /*2910*/  ISETP.GE.AND P0, PT, R2, UR45, PT ;  /* 0x0000002d02007c0c */ /* 0x000fda000bf06270 */
[----:B------:R-:W1:Y:S01]  /*2920*/  @!P0 LDC.64 R22, c[0x0][0xbf0] ;  /* 0x0002fc00ff168b82 */ /* 0x000e620000000a00 */
[----:B------:R2:W3:Y:S01]  /*2930*/  SHFL.IDX PT, R2, R19, 0x1f, 0x1f ;  /* 0x03e01f0013027f89 */ /* 0x0004e200000e0000 */
[----:B------:R-:W-:Y:S01]  /*2940*/  BSSY.RECONVERGENT B0, `(.L_x_18) ;  /* 0x000005e000007945 */ /* 0x000fe20003800200 */
[----:B------:R-:W-:Y:S02]  /*2950*/  HFMA2 R17, -RZ, RZ, 0, 0 ;  /* 0x00000000ff117431 */ /* 0x000fe400000001ff */
[----:B------:R2:W4:Y:S01]  /*2960*/  SHFL.IDX PT, R3, R20, 0x1f, 0x1f ;  /* 0x03e01f0014037f89 */ /* 0x00052200000e0000 */
[----:B-1----:R-:W-:-:S05]  /*2970*/  @!P0 IMAD.WIDE.U32 R22, R14, 0xc, R22 ;  /* 0x0000000c0e168825 */ /* 0x002fca00078e0016 */
[----:B------:R2:W5:Y:S04]  /*2980*/  @!P0 LDG.E R5, desc[UR50][R22.64+0x180] ;  /* 0x0001803216058981 */ /* 0x000568000c1e1900 */
[----:B------:R2:W5:Y:S01]  /*2990*/  @!P0 LDG.E R6, desc[UR50][R22.64+0x184] ;  /* 0x0001843216068981 */ /* 0x000562000c1e1900 */
[----:B------:R-:W-:Y:S02]  /*29a0*/  ISETP.GE.AND P0, PT, R14, UR45, PT ;  /* 0x0000002d0e007c0c */ /* 0x000fe4000bf06270 */
[----:B------:R-:W-:-:S11]  /*29b0*/  MOV R16, 0x7fffffff ;  /* 0x7fffffff00107802 */ /* 0x000fd60000000f00 */
[----:B---34-:R-:W-:Y:S05]  /*29c0*/  @P0 BRA `(.L_x_19) ;  /* 0x0000000400540947 */ /* 0x018fea0003800000 */
[----:B------:R-:W-:-:S04]  /*29d0*/  IADD3 R13, P0, PT, R18, UR12, RZ ;  /* 0x0000000c120d7c10 */ /* 0x000fc8000ff1e0ff */
[----:B------:R-:W-:Y:S02]  /*29e0*/  LEA.HI.X.SX32 R12, R18, UR13, 0x1, P0 ;  /* 0x0000000d120c7c11 */ /* 0x000fe400080f0eff */
[----:B------:R-:W-:-:S04]  /*29f0*/  IADD3 R18, P0, PT, R15, UR19, RZ ;  /* 0x000000130f127c10 */ /* 0x000fc8000ff1e0ff */
[----:B------:R-:W-:Y:S02]  /*2a00*/  LEA.HI.X.SX32 R17, R15, UR40, 0x1, P0 ;  /* 0x000000280f117c11 */ /* 0x000fe400080f0eff */
[----:B------:R-:W-:-:S05]  /*2a10*/  IADD3 R16, P0, PT, R13, UR9, RZ ;  /* 0x000000090d107c10 */ /* 0x000fca000ff1e0ff */
[----:B------:R-:W-:Y:S01]  /*2a20*/  IMAD.X R15, RZ, RZ, R12, P0 ;  /* 0x000000ffff0f7224 */ /* 0x000fe200000e060c */
[----:B--2---:R-:W-:Y:S01]  /*2a30*/  IADD3 R20, P0, PT, R18, UR7, RZ ;  /* 0x0000000712147c10 */ /* 0x004fe2000ff1e0ff */
[----:B------:R-:W-:-:S04]  /*2a40*/  IMAD.WIDE.U32 R28, R16, UR10, RZ ;  /* 0x0000000a101c7c25 */ /* 0x000fc8000f8e00ff */
[----:B------:R-:W-:-:S04]  /*2a50*/  IMAD.WIDE.U32 R26, R15, UR10, RZ ;  /* 0x0000000a0f1a7c25 */ /* 0x000fc8000f8e00ff */
[----:B------:R-:W-:Y:S02]  /*2a60*/  IMAD.X R19, RZ, RZ, R17, P0 ;  /* 0x000000ffff137224 */ /* 0x000fe400000e0611 */
[----:B------:R-:W-:-:S04]  /*2a70*/  IMAD.WIDE.U32 R26, P0, R16, UR11, R26 ;  /* 0x0000000b101a7c25 */ /* 0x000fc8000f80001a */
[----:B------:R-:W-:-:S04]  /*2a80*/  IMAD.WIDE.U32 R22, R19, UR4, RZ ;  /* 0x0000000413167c25 */ /* 0x000fc8000f8e00ff */
[----:B------:R-:W-:Y:S02]  /*2a90*/  IMAD.X R25, RZ, RZ, RZ, P0 ;  /* 0x000000ffff197224 */ /* 0x000fe400000e06ff */
[----:B------:R-:W-:-:S04]  /*2aa0*/  IMAD.WIDE.U32 R22, P0, R20, UR5, R22 ;  /* 0x0000000514167c25 */ /* 0x000fc8000f800016 */
[----:B------:R-:W-:Y:S01]  /*2ab0*/  IMAD.X R21, RZ, RZ, RZ, P0 ;  /* 0x000000ffff157224 */ /* 0x000fe200000e06ff */
[----:B------:R-:W-:Y:S01]  /*2ac0*/  IADD3 RZ, P0, PT, R29, R26, RZ ;  /* 0x0000001a1dff7210 */ /* 0x000fe20007f1e0ff */
[----:B------:R-:W-:Y:S02]  /*2ad0*/  IMAD.MOV.U32 R24, RZ, RZ, R27 ;  /* 0x000000ffff187224 */ /* 0x000fe400078e001b */
[----:B------:R-:W-:-:S04]  /*2ae0*/  IMAD.WIDE.U32 R26, R20, UR4, RZ ;  /* 0x00000004141a7c25 */ /* 0x000fc8000f8e00ff */
[----:B------:R-:W-:Y:S01]  /*2af0*/  IMAD.WIDE.U32.X R24, R15, UR11, R24, P0 ;  /* 0x0000000b0f187c25 */ /* 0x000fe200080e0418 */
[----:B------:R-:W-:-:S03]  /*2b00*/  IADD3 RZ, P0, PT, R27, R22, RZ ;  /* 0x000000161bff7210 */ /* 0x000fc60007f1e0ff */
[----:B------:R-:W-:-:S04]  /*2b10*/  IMAD.MOV.U32 R20, RZ, RZ, R23 ;  /* 0x000000ffff147224 */ /* 0x000fc800078e0017 */
[----:B------:R-:W-:Y:S01]  /*2b20*/  IMAD.WIDE.U32.X R20, R19, UR5, R20, P0 ;  /* 0x0000000513147c25 */ /* 0x000fe200080e0414 */
[----:B------:R-:W-:-:S04]  /*2b30*/  ISETP.NE.U32.AND P0, PT, RZ, UR10, PT ;  /* 0x0000000aff007c0c */ /* 0x000fc8000bf05070 */
[----:B------:R-:W-:-:S04]  /*2b40*/  ISETP.NE.AND.EX P0, PT, RZ, UR11, PT, P0 ;  /* 0x0000000bff007c0c */ /* 0x000fc8000bf05300 */
[----:B------:R-:W-:Y:S02]  /*2b50*/  SEL R15, R13, R24, !P0 ;  /* 0x000000180d0f7207 */ /* 0x000fe40004000000 */
[----:B------:R-:W-:Y:S02]  /*2b60*/  SEL R12, R12, R25, !P0 ;  /* 0x000000190c0c7207 */ /* 0x000fe40004000000 */
[----:B------:R-:W-:Y:S02]  /*2b70*/  ISETP.NE.U32.AND P0, PT, RZ, UR4, PT ;  /* 0x00000004ff007c0c */ /* 0x000fe4000bf05070 */
[----:B------:R-:W-:Y:S02]  /*2b80*/  SHF.R.U64 R15, R15, UR8, R12 ;  /* 0x000000080f0f7c19 */ /* 0x000fe4000800120c */
[----:B------:R-:W-:Y:S02]  /*2b90*/  ISETP.NE.AND.EX P0, PT, RZ, UR5, PT, P0 ;  /* 0x00000005ff007c0c */ /* 0x000fe4000bf05300 */
[----:B------:R-:W-:-:S02]  /*2ba0*/  IADD3 R19, PT, PT, R4, -0x1, R15 ;  /* 0xffffffff04137810 */ /* 0x000fc40007ffe00f */
[----:B------:R-:W-:Y:S02]  /*2bb0*/  SEL R13, R17, R21, !P0 ;  /* 0x00000015110d7207 */ /* 0x000fe40004000000 */
[----:B------:R-:W-:Y:S02]  /*2bc0*/  IABS R17, R4 ;  /* 0x0000000400117213 */ /* 0x000fe40000000000 */
[----:B------:R-:W-:Y:S02]  /*2bd0*/  SEL R18, R18, R20, !P0 ;  /* 0x0000001412127207 */ /* 0x000fe40004000000 */
[----:B------:R-:W1:Y:S01]  /*2be0*/  I2F.RP R22, R17 ;  /* 0x0000001100167306 */ /* 0x000e620000209400 */
[----:B------:R-:W-:Y:S02]  /*2bf0*/  IABS R15, R19 ;  /* 0x00000013000f7213 */ /* 0x000fe40000000000 */
[----:B------:R-:W-:Y:S02]  /*2c00*/  IABS R12, R4 ;  /* 0x00000004000c7213 */ /* 0x000fe40000000000 */
[----:B------:R-:W-:-:S03]  /*2c10*/  SHF.R.U64 R13, R18, UR6, R13 ;  /* 0x00000006120d7c19 */ /* 0x000fc6000800120d */
[----:B------:R-:W-:Y:S01]  /*2c20*/  IMAD.MOV R12, RZ, RZ, -R12 ;  /* 0x000000ffff0c7224 */ /* 0x000fe200078e0a0c */
[----:B------:R-:W-:-:S04]  /*2c30*/  IADD3 R18, PT, PT, R0, -0x1, R13 ;  /* 0xffffffff00127810 */ /* 0x000fc80007ffe00d */
[----:B------:R-:W-:Y:S01]  /*2c40*/  IABS R13, R18 ;  /* 0x00000012000d7213 */ /* 0x000fe20000000000 */
[----:B-1----:R-:W1:Y:S02]  /*2c50*/  MUFU.RCP R20, R22 ;  /* 0x0000001600147308 */ /* 0x002e640000001000 */
[----:B-1----:R-:W-:-:S06]  /*2c60*/  VIADD R20, R20, 0xffffffe ;  /* 0x0ffffffe14147836 */ /* 0x002fcc0000000000 */
[----:B------:R-:W1:Y:S02]  /*2c70*/  F2I.FTZ.U32.TRUNC.NTZ R21, R20 ;  /* 0x0000001400157305 */ /* 0x000e64000021f000 */
[----:B-1----:R-:W-:Y:S02]  /*2c80*/  IMAD.MOV R16, RZ, RZ, -R21 ;  /* 0x000000ffff107224 */ /* 0x002fe400078e0a15 */
[----:B------:R-:W-:Y:S02]  /*2c90*/  IMAD.MOV.U32 R20, RZ, RZ, RZ ;  /* 0x000000ffff147224 */ /* 0x000fe400078e00ff */
[----:B------:R-:W-:Y:S01]  /*2ca0*/  IMAD R23, R16, R17, RZ ;  /* 0x0000001110177224 */ /* 0x000fe200078e02ff */
[----:B------:R-:W-:-:S03]  /*2cb0*/  IABS R16, R0 ;  /* 0x0000000000107213 */ /* 0x000fc60000000000 */
[----:B------:R-:W-:Y:S02]  /*2cc0*/  IMAD.HI.U32 R23, R21, R23, R20 ;  /* 0x0000001715177227 */ /* 0x000fe400078e0014 */
[----:B------:R-:W1:Y:S04]  /*2cd0*/  I2F.RP R21, R16 ;  /* 0x0000001000157306 */ /* 0x000e680000209400 */
[----:B------:R-:W-:-:S04]  /*2ce0*/  IMAD.HI.U32 R23, R23, R15, RZ ;  /* 0x0000000f17177227 */ /* 0x000fc800078e00ff */
[----:B------:R-:W-:-:S05]  /*2cf0*/  IMAD R20, R23, R12, R15 ;  /* 0x0000000c17147224 */ /* 0x000fca00078e020f */
[----:B------:R-:W-:Y:S01]  /*2d00*/  ISETP.GT.U32.AND P0, PT, R17, R20, PT ;  /* 0x000000141100720c */ /* 0x000fe20003f04070 */
[----:B-1----:R-:W1:-:S12]  /*2d10*/  MUFU.RCP R22, R21 ;  /* 0x0000001500167308 */ /* 0x002e580000001000 */
[----:B------:R-:W-:Y:S02]  /*2d20*/  @!P0 IMAD.IADD R20, R20, 0x1, -R17 ;  /* 0x0000000114148824 */ /* 0x000fe400078e0a11 */
[----:B-1----:R-:W-:-:S04]  /*2d30*/  VIADD R22, R22, 0xffffffe ;  /* 0x0ffffffe16167836 */ /* 0x002fc80000000000 */
[----:B------:R-:W1:Y:S02]  /*2d40*/  F2I.FTZ.U32.TRUNC.NTZ R23, R22 ;  /* 0x0000001600177305 */ /* 0x000e64000021f000 */
[----:B-1----:R-:W-:Y:S02]  /*2d50*/  IMAD.MOV R12, RZ, RZ, -R23 ;  /* 0x000000ffff0c7224 */ /* 0x002fe400078e0a17 */
[----:B------:R-:W-:Y:S02]  /*2d60*/  IMAD.MOV.U32 R22, RZ, RZ, RZ ;  /* 0x000000ffff167224 */ /* 0x000fe400078e00ff */
[----:B------:R-:W-:Y:S01]  /*2d70*/  IMAD R15, R12, R16, RZ ;  /* 0x000000100c0f7224 */ /* 0x000fe200078e02ff */
[----:B------:R-:W-:-:S03]  /*2d80*/  IABS R12, R0 ;  /* 0x00000000000c7213 */ /* 0x000fc60000000000 */
[----:B------:R-:W-:-:S04]  /*2d90*/  IMAD.HI.U32 R15, R23, R15, R22 ;  /* 0x0000000f170f7227 */ /* 0x000fc800078e0016 */
[----:B------:R-:W-:Y:S02]  /*2da0*/  IMAD.MOV R12, RZ, RZ, -R12 ;  /* 0x000000ffff0c7224 */ /* 0x000fe400078e0a0c */
[----:B------:R-:W-:-:S04]  /*2db0*/  IMAD.HI.U32 R15, R15, R13, RZ ;  /* 0x0000000d0f0f7227 */ /* 0x000fc800078e00ff */
[----:B------:R-:W-:-:S05]  /*2dc0*/  IMAD R13, R15, R12, R13 ;  /* 0x0000000c0f0d7224 */ /* 0x000fca00078e020d */
[----:B------:R-:W-:-:S13]  /*2dd0*/  ISETP.GT.U32.AND P0, PT, R16, R13, PT ;  /* 0x0000000d1000720c */ /* 0x000fda0003f04070 */
[----:B------:R-:W-:Y:S01]  /*2de0*/  @!P0 IMAD.IADD R13, R13, 0x1, -R16 ;  /* 0x000000010d0d8824 */ /* 0x000fe200078e0a10 */
[----:B------:R-:W-:-:S13]  /*2df0*/  ISETP.GT.U32.AND P0, PT, R17, R20, PT ;  /* 0x000000141100720c */ /* 0x000fda0003f04070 */
[----:B------:R-:W-:Y:S01]  /*2e00*/  @!P0 IMAD.IADD R20, R20, 0x1, -R17 ;  /* 0x0000000114148824 */ /* 0x000fe200078e0a11 */
[----:B------:R-:W-:-:S13]  /*2e10*/  ISETP.GT.U32.AND P0, PT, R16, R13, PT ;  /* 0x0000000d1000720c */ /* 0x000fda0003f04070 */
[----:B------:R-:W-:Y:S01]  /*2e20*/  @!P0 IMAD.IADD R13, R13, 0x1, -R16 ;  /* 0x000000010d0d8824 */ /* 0x000fe200078e0a10 */
[----:B------:R-:W-:-:S13]  /*2e30*/  ISETP.GE.AND P0, PT, R19, RZ, PT ;  /* 0x000000ff1300720c */ /* 0x000fda0003f06270 */
[----:B------:R-:W-:Y:S01]  /*2e40*/  @!P0 IMAD.MOV R20, RZ, RZ, -R20 ;  /* 0x000000ffff148224 */ /* 0x000fe200078e0a14 */
[----:B------:R-:W-:-:S13]  /*2e50*/  ISETP.GE.AND P0, PT, R18, RZ, PT ;  /* 0x000000ff1200720c */ /* 0x000fda0003f06270 */
[----:B------:R-:W-:Y:S01]  /*2e60*/  @!P0 IMAD.MOV R13, RZ, RZ, -R13 ;  /* 0x000000ffff0d8224 */ /* 0x000fe200078e0a0d */
[----:B------:R-:W-:-:S13]  /*2e70*/  ISETP.NE.AND P0, PT, RZ, UR27, PT ;  /* 0x0000001bff007c0c */ /* 0x000fda000bf05270 */
[----:B------:R-:W-:Y:S02]  /*2e80*/  @!P0 LOP3.LUT R20, RZ, UR27, RZ, 0x33, !PT ;  /* 0x0000001bff148c12 */ /* 0x000fe4000f8e33ff */
[----:B------:R-:W-:-:S03]  /*2e90*/  ISETP.NE.AND P0, PT, RZ, UR26, PT ;  /* 0x0000001aff007c0c */ /* 0x000fc6000bf05270 */
[----:B------:R-:W-:-:S10]  /*2ea0*/  IMAD.IADD R16, R19, 0x1, -R20 ;  /* 0x0000000113107824 */ /* 0x000fd400078e0a14 */
[----:B------:R-:W-:Y:S02]  /*2eb0*/  @!P0 LOP3.LUT R13, RZ, UR26, RZ, 0x33, !PT ;  /* 0x0000001aff0d8c12 */ /* 0x000fe4000f8e33ff */
[----:B------:R-:W-:-:S03]  /*2ec0*/  ISETP.NE.AND P0, PT, R11, 0x1, PT ;  /* 0x000000010b00780c */ /* 0x000fc60003f05270 */
[----:B------:R-:W-:-:S05]  /*2ed0*/  IMAD.IADD R13, R18, 0x1, -R13 ;  /* 0x00000001120d7824 */ /* 0x000fca00078e0a0d */
[CC--:B------:R-:W-:Y:S01]  /*2ee0*/  SEL R12, R13.reuse, R16.reuse, !P0 ;  /* 0x000000100d0c7207 */ /* 0x0c0fe20004000000 */
[----:B------:R-:W-:-:S03]  /*2ef0*/  IMAD R16, R13, R16, RZ ;  /* 0x000000100d107224 */ /* 0x000fc600078e02ff */
[----:B------:R-:W-:Y:S02]  /*2f00*/  SHF.R.S32.HI R13, RZ, 0x1f, R12 ;  /* 0x0000001fff0d7819 */ /* 0x000fe4000001140c */
[----:B------:R-:W-:Y:S02]  /*2f10*/  SHF.R.S32.HI R17, RZ, 0x1f, R16 ;  /* 0x0000001fff117819 */ /* 0x000fe40000011410 */
.L_x_19:
[----:B------:R-:W-:Y:S05]  /*2f20*/  BSYNC.RECONVERGENT B0 ;  /* 0x0000000000007941 */ /* 0x000fea0003800200 */
.L_x_18:
[----:B------:R-:W1:Y:S04]  /*2f30*/  SHFL.UP PT, R15, R16, 0x1, RZ ;  /* 0x04200000100f7989 */ /* 0x000e6800000e00ff */
[----:B--2---:R-:W2:Y:S01]  /*2f40*/  SHFL.UP PT, R20, R17, 0x1, RZ ;  /* 0x0420000011147989 */ /* 0x004ea200000e00ff */
[----:B-1----:R-:W-:Y:S02]  /*2f50*/  SEL R15, R15, RZ, P6 ;  /* 0x000000ff0f0f7207 */ /* 0x002fe40003000000 */
[----:B--2---:R-:W-:Y:S02]  /*2f60*/  SEL R20, R20, RZ, P6 ;  /* 0x000000ff14147207 */ /* 0x004fe40003000000 */
[----:B------:R-:W-:-:S05]  /*2f70*/  IADD3 R18, P0, PT, R15, R16, RZ ;  /* 0x000000100f127210 */ /* 0x000fca0007f1e0ff */
[----:B------:R-:W-:Y:S01]  /*2f80*/  IMAD.X R15, R20, 0x1, R17, P0 ;  /* 0x00000001140f7824 */ /* 0x000fe200000e0611 */
[----:B------:R-:W1:Y:S04]  /*2f90*/  SHFL.UP PT, R19, R18, 0x2, RZ ;  /* 0x0440000012137989 */ /* 0x000e6800000e00ff */
[----:B------:R-:W2:Y:S01]  /*2fa0*/  SHFL.UP PT, R20, R15, 0x2, RZ ;  /* 0x044000000f147989 */ /* 0x000ea200000e00ff */
        /* <DEDUP_REMOVED lines=14> */
[----:B------:R-:W-:Y:S01]  /*3090*/  IADD3 R23, P0, PT, R15, R22, RZ ;  /* 0x000000160f177210 */ /* 0x000fe20007f1e0ff */
[----:B------:R-:W-:-:S04]  /*30a0*/  IMAD.U32 R22, RZ, RZ, UR17 ;  /* 0x00000011ff167e24 */ /* 0x000fc8000f8e00ff */
[----:B------:R-:W-:Y:S02]  /*30b0*/  IMAD.X R24, R18, 0x1, R21, P0 ;  /* 0x0000000112187824 */ /* 0x000fe400000e0615 */
[----:B------:R-:W1:Y:S04]  /*30c0*/  SHFL.UP PT, R18, R23, 0x10, RZ ;  /* 0x0600000017127989 */ /* 0x000e6800000e00ff */
[----:B------:R-:W2:Y:S01]  /*30d0*/  SHFL.UP PT, R15, R24, 0x10, RZ ;  /* 0x06000000180f7989 */ /* 0x000ea200000e00ff */
[----:B-1----:R-:W-:Y:S02]  /*30e0*/  SEL R18, R18, RZ, P5 ;  /* 0x000000ff12127207 */ /* 0x002fe40002800000 */
[----:B--2---:R-:W-:Y:S02]  /*30f0*/  SEL R15, R15, RZ, P5 ;  /* 0x000000ff0f0f7207 */ /* 0x004fe40002800000 */
[----:B------:R-:W-:-:S05]  /*3100*/  IADD3 R18, P0, PT, R18, R23, RZ ;  /* 0x0000001712127210 */ /* 0x000fca0007f1e0ff */
[----:B------:R-:W-:Y:S01]  /*3110*/  IMAD.X R15, R15, 0x1, R24, P0 ;  /* 0x000000010f0f7824 */ /* 0x000fe200000e0618 */
[----:B------:R-:W-:-:S05]  /*3120*/  IADD3 R20, P0, PT, R18, R3, RZ ;  /* 0x0000000312147210 */ /* 0x000fca0007f1e0ff */
[----:B------:R-:W-:Y:S01]  /*3130*/  IMAD.X R19, R15, 0x1, R2, P0 ;  /* 0x000000010f137824 */ /* 0x000fe200000e0602 */
[----:B------:R-:W-:-:S04]  /*3140*/  ISETP.LE.U32.AND P0, PT, R20, UR24, PT ;  /* 0x0000001814007c0c */ /* 0x000fc8000bf03070 */
[----:B------:R-:W-:-:S13]  /*3150*/  ISETP.GE.U32.AND.EX P0, PT, R22, R19, PT, P0 ;  /* 0x000000131600720c */ /* 0x000fda0003f06100 */
[----:B------:R-:W-:-:S04]  /*3160*/  VOTE.ANY R21, PT, !P0 ;  /* 0x0000000000157806 */ /* 0x000fc800040e0100 */
[----:B------:R-:W-:-:S13]  /*3170*/  ISETP.NE.AND P0, PT, R21, RZ, PT ;  /* 0x000000ff1500720c */ /* 0x000fda0003f05270 */
[----:B------:R-:W-:Y:S05]  /*3180*/  @!P0 BRA `(.L_x_20) ;  /* 0xfffffff400d08947 */ /* 0x000fea000383ffff */
.L_x_17:
[----:B------:R-:W1:Y:S08]  /*3190*/  BREV R11, R21 ;  /* 0x00000015000b7301 */ /* 0x000e700000000000 */
[----:B-1----:R-:W1:Y:S02]  /*31a0*/  FLO.U32.SH R11, R11 ;  /* 0x0000000b000b7300 */ /* 0x002e6400000e0400 */
[----:B-1----:R-:W1:Y:S02]  /*31b0*/  SHFL.IDX PT, R14, R14, R11, 0x1f ;  /* 0x00001f0b0e0e7589 */ /* 0x002e6400000e0000 */
[----:B-1----:R-:W-:-:S05]  /*31c0*/  IMAD.IADD R19, R7, 0x1, R14 ;  /* 0x0000000107137824 */ /* 0x002fca00078e020e */
[----:B------:R-:W-:-:S13]  /*31d0*/  ISETP.GE.AND P0, PT, R19, UR45, PT ;  /* 0x0000002d13007c0c */ /* 0x000fda000bf06270 */
[----:B------:R-:W1:Y:S02]  /*31e0*/  @!P0 LDC.64 R22, c[0x0][0xbf0] ;  /* 0x0002fc00ff168b82 */ /* 0x000e640000000a00 */
[----:B-1----:R-:W-:-:S05]  /*31f0*/  @!P0 IMAD.WIDE R22, R19, 0xc, R22 ;  /* 0x0000000c13168825 */ /* 0x002fca00078e0216 */
[----:B-----5:R1:W5:Y:S04]  /*3200*/  @!P0 LDG.E R5, desc[UR50][R22.64] ;  /* 0x0000003216058981 */ /* 0x020368000c1e1900 */
[----:B------:R1:W5:Y:S01]  /*3210*/  @!P0 LDG.E R6, desc[UR50][R22.64+0x4] ;  /* 0x0000043216068981 */ /* 0x000362000c1e1900 */
[----:B------:R-:W-:-:S03]  /*3220*/  IADD3 R18, P1, P0, R3, R18, -R16 ;  /* 0x0000001203127210 */ /* 0x000fc6000783e810 */
[----:B------:R-:W-:Y:S01]  /*3230*/  SHFL.IDX PT, R16, R16, R11, 0x1f ;  /* 0x00001f0b10107589 */ /* 0x000fe200000e0000 */
[----:B------:R-:W-:-:S03]  /*3240*/  IADD3.X R2, PT, PT, R2, R15, ~R17, P1, P0 ;  /* 0x0000000f02027210 */ /* 0x000fc60000fe0c11 */
[----:B------:R-:W2:Y:S04]  /*3250*/  SHFL.IDX PT, R18, R18, R11, 0x1f ;  /* 0x00001f0b12127589 */ /* 0x000ea800000e0000 */
[----:B------:R-:W3:Y:S04]  /*3260*/  SHFL.IDX PT, R2, R2, R11, 0x1f ;  /* 0x00001f0b02027589 */ /* 0x000ee800000e0000 */
[----:B------:R1:W4:Y:S04]  /*3270*/  SHFL.IDX PT, R19, R17, R11, 0x1f ;  /* 0x00001f0b11137589 */ /* 0x00032800000e0000 */
[----:B------:R1:W1:Y:S04]  /*3280*/  SHFL.IDX PT, R13, R13, R11, 0x1f ;  /* 0x00001f0b0d0d7589 */ /* 0x00026800000e0000 */
[----:B------:R1:W1:Y:S01]  /*3290*/  SHFL.IDX PT, R12, R12, R11, 0x1f ;  /* 0x00001f0b0c0c7589 */ /* 0x00026200000e0000 */
[----:B--2---:R-:W-:Y:S01]  /*32a0*/  R2UR UR41, R18 ;  /* 0x00000000122972ca */ /* 0x004fe200000e0000 */
[----:B------:R-:W-:Y:S01]  /*32b0*/  IMAD.MOV.U32 R18, RZ, RZ, R16 ;  /* 0x000000ffff127224 */ /* 0x000fe200078e0010 */
[----:B---3--:R-:W-:-:S15]  /*32c0*/  R2UR UR40, R2 ;  /* 0x00000000022872ca */ /* 0x008fde00000e0000 */
.L_x_14:
[----:B------:R-:W-:Y:S01]  /*32d0*/  ISETP.GE.AND P0, PT, R14, UR45, PT ;  /* 0x0000002d0e007c0c */ /* 0x000fe2000bf06270 */
[----:B------:R-:W-:Y:S01]  /*32e0*/  UMOV UR19, 0xffffffff ;  /* 0xffffffff00137882 */ /* 0x000fe20000000000 */
[----:B------:R-:W-:-:S11]  /*32f0*/  MOV R16, 0xffffffff ;  /* 0xffffffff00107802 */ /* 0x000fd60000000f00 */
[----:B------:R-:W-:Y:S05]  /*3300*/  @P0 BRA `(.L_x_13) ;  /* 0x0000000400100947 */ /* 0x000fea0003800000 */
[----:B------:R-:W2:Y:S01]  /*3310*/  LDCU UR8, c[0x0][0xb98] ;  /* 0x00017300ff0877ac */ /* 0x000ea20008000800 */
[----:B-1----:R-:W-:Y:S02]  /*3320*/  R2UR UR4, R12 ;  /* 0x000000000c0472ca */ /* 0x002fe400000e0000 */
[----:B------:R-:W-:Y:S01]  /*3330*/  R2UR UR5, R13 ;  /* 0x000000000d0572ca */ /* 0x000fe200000e0000 */
[----:B------:R-:W1:Y:S01]  /*3340*/  LDCU UR7, c[0x0][0xb88] ;  /* 0x00017100ff0777ac */ /* 0x000e620008000800 */
[----:B------:R-:W3:Y:S01]  /*3350*/  LDCU UR6, c[0x0][0xbdc] ;  /* 0x00017b80ff0677ac */ /* 0x000ee20008000800 */
[----:B------:R-:W-:-:S04]  /*3360*/  UIADD3 UR10, UP0, UPT, -UR41, UR24, URZ ;  /* 0x00000018290a7290 */ /* 0x000fc8000ff1e1ff */
[----:B------:R-:W-:-:S04]  /*3370*/  UIADD3.X UR9, UPT, UPT, ~UR40, UR17, URZ, UP0, !UPT ;  /* 0x0000001128097290 */ /* 0x000fc800087fe5ff */
[----:B--2---:R-:W-:Y:S02]  /*3380*/  USHF.R.U32.HI UR4, URZ, UR8, UR9 ;  /* 0x00000008ff047299 */ /* 0x004fe40008011609 */
[----:B------:R-:W-:Y:S01]  /*3390*/  USHF.R.U64 UR8, UR10, UR8, UR9 ;  /* 0x000000080a087299 */ /* 0x000fe20008001209 */
[----:B-1----:R-:W-:Y:S01]  /*33a0*/  SHF.R.U64 R2, R12, UR7, R13 ;  /* 0x000000070c027c19 */ /* 0x002fe2000800120d */
[----:B------:R-:W-:Y:S02]  /*33b0*/  USHF.R.U32.HI UR11, URZ, UR7, UR4 ;  /* 0x00000007ff0b7299 */ /* 0x000fe40008011604 */
[----:B------:R-:W-:Y:S02]  /*33c0*/  USHF.R.U32.HI UR5, URZ, UR7, UR5 ;  /* 0x00000007ff057299 */ /* 0x000fe40008011605 */
[----:B---3--:R-:W-:Y:S02]  /*33d0*/  USHF.R.U32.HI UR9, URZ, UR6, UR11 ;  /* 0x00000006ff097299 */ /* 0x008fe4000801160b */
[----:B------:R-:W-:Y:S01]  /*33e0*/  USHF.R.U64 UR7, UR8, UR7, UR4 ;  /* 0x0000000708077299 */ /* 0x000fe20008001204 */
[----:B------:R-:W-:Y:S01]  /*33f0*/  R2UR UR4, R2 ;  /* 0x00000000020472ca */ /* 0x000fe200000e0000 */
[----:B------:R-:W-:-:S02]  /*3400*/  ULOP3.LUT UR10, UR9, UR5, URZ, 0xfc, !UPT ;  /* 0x00000005090a7292 */ /* 0x000fc4000f8efcff */
[----:B------:R-:W-:Y:S02]  /*3410*/  USHF.R.U64 UR6, UR7, UR6, UR11 ;  /* 0x0000000607067299 */ /* 0x000fe4000800120b */
[----:B------:R-:W-:-:S09]  /*3420*/  UISETP.NE.U32.AND UP0, UPT, UR10, URZ, UPT ;  /* 0x000000ff0a00728c */ /* 0x000fd2000bf05070 */
[----:B------:R-:W-:Y:S05]  /*3430*/  BRA.U UP0, `(.L_x_21) ;  /* 0x0000000100607547 */ /* 0x000fea000b800000 */
[----:B------:R-:W1:Y:S01]  /*3440*/  I2F.U32.RP R3, UR4 ;  /* 0x0000000400037d06 */ /* 0x000e620008209000 */
[----:B------:R-:W-:Y:S01]  /*3450*/  UMOV UR10, URZ ;  /* 0x000000ff000a7c82 */ /* 0x000fe20008000000 */
[----:B------:R-:W-:-:S06]  /*3460*/  UISETP.NE.U32.AND UP0, UPT, UR4, URZ, UPT ;  /* 0x000000ff0400728c */ /* 0x000fcc000bf05070 */
[----:B-1----:R-:W1:Y:S02]  /*3470*/  MUFU.RCP R2, R3 ;  /* 0x0000000300027308 */ /* 0x002e640000001000 */
[----:B-1----:R-:W-:-:S06]  /*3480*/  IADD3 R2, PT, PT, R2, 0xffffffe, RZ ;  /* 0x0ffffffe02027810 */ /* 0x002fcc0007ffe0ff */
[----:B------:R-:W1:Y:S02]  /*3490*/  F2I.FTZ.U32.TRUNC.NTZ R2, R2 ;  /* 0x0000000200027305 */ /* 0x000e64000021f000 */
[----:B-1----:R-:W-:-:S13]  /*34a0*/  R2UR UR11, R2 ;  /* 0x00000000020b72ca */ /* 0x002fda00000e0000 */
[----:B------:R-:W-:-:S04]  /*34b0*/  UIADD3 UR5, UPT, UPT, URZ, -UR11, URZ ;  /* 0x8000000bff057290 */ /* 0x000fc8000fffe0ff */
[----:B------:R-:W-:-:S04]  /*34c0*/  UIMAD UR5, UR5, UR4, URZ ;  /* 0x00000004050572a4 */ /* 0x000fc8000f8e02ff */
[----:B------:R-:W-:-:S07]  /*34d0*/  UIMAD.WIDE.U32 UR10, UR11, UR5, UR10 ;  /* 0x000000050b0a72a5 */ /* 0x000fce000f8e000a */
[----:B------:R-:W-:Y:S02]  /*34e0*/  UMOV UR5, UR11 ;  /* 0x0000000b00057c82 */ /* 0x000fe40008000000 */
[----:B------:R-:W-:-:S07]  /*34f0*/  UIMAD.WIDE.U32 UR12, UR5, UR6, URZ ;  /* 0x00000006050c72a5 */ /* 0x000fce000f8e00ff */
[----:B------:R-:W-:Y:S02]  /*3500*/  UMOV UR12, UR13 ;  /* 0x0000000d000c7c82 */ /* 0x000fe40008000000 */
[----:B------:R-:W-:-:S04]  /*3510*/  UIADD3 UR5, UPT, UPT, -UR12, URZ, URZ ;  /* 0x000000ff0c057290 */ /* 0x000fc8000fffe1ff */
[----:B------:R-:W-:-:S04]  /*3520*/  UIMAD UR5, UR4, UR5, UR6 ;  /* 0x00000005040572a4 */ /* 0x000fc8000f8e0206 */
[----:B------:R-:W-:-:S11]  /*3530*/  UISETP.GE.U32.AND UP2, UPT, UR5, UR4, UPT ;  /* 0x000000040500728c */ /* 0x000fd6000bf46070 */
[----:B------:R-:W-:Y:S02]  /*3540*/  @UP2 UIADD3 UR5, UPT, UPT, UR5, -UR4, URZ ;  /* 0x8000000405052290 */ /* 0x000fe4000fffe0ff */
[----:B------:R-:W-:Y:S02]  /*3550*/  @UP2 UIADD3 UR12, UPT, UPT, UR12, 0x1, URZ ;  /* 0x000000010c0c2890 */ /* 0x000fe4000fffe0ff */
[----:B------:R-:W-:-:S11]  /*3560*/  UISETP.GE.U32.AND UP1, UPT, UR5, UR4, UPT ;  /* 0x000000040500728c */ /* 0x000fd6000bf26070 */
[----:B------:R-:W-:Y:S02]  /*3570*/  @UP1 UIADD3 UR12, UPT, UPT, UR12, 0x1, URZ ;  /* 0x000000010c0c1890 */ /* 0x000fe4000fffe0ff */
[----:B------:R-:W-:-:S04]  /*3580*/  @!UP0 ULOP3.LUT UR12, URZ, UR4, URZ, 0x33, !UPT ;  /* 0x00000004ff0c8292 */ /* 0x000fc8000f8e33ff */
[----:B------:R-:W-:-:S04]  /*3590*/  UIADD3 UR11, UPT, UPT, -UR12, URZ, URZ ;  /* 0x000000ff0c0b7290 */ /* 0x000fc8000fffe1ff */
[----:B------:R-:W-:Y:S01]  /*35a0*/  UIMAD UR11, UR4, UR11, UR6 ;  /* 0x0000000b040b72a4 */ /* 0x000fe2000f8e0206 */
[----:B------:R-:W-:Y:S11]  /*35b0*/  BRA `(.L_x_22) ;  /* 0x0000000000107947 */ /* 0x000ff60003800000 */
.L_x_21:
[----:B------:R-:W-:Y:S02]  /*35c0*/  MOV R2, 0x35e0 ;  /* 0x000035e000027802 */ /* 0x000fe40000000f00 */
[----:B----45:R-:W-:Y:S05]  /*35d0*/  CALL.REL.NOINC `($__internal_3_$__cuda_sm20_div_u64) ;  /* 0x00000110002c7944 */ /* 0x030fea0003c00000 */
[----:B------:R-:W-:-:S04]  /*35e0*/  UIADD3 UR11, UPT, UPT, -UR12, URZ, URZ ;  /* 0x000000ff0c0b7290 */ /* 0x000fc8000fffe1ff */
[----:B------:R-:W-:-:S12]  /*35f0*/  UIMAD UR11, UR4, UR11, UR6 ;  /* 0x0000000b040b72a4 */ /* 0x000fd8000f8e0206 */
.L_x_22:
[----:B------:R-:W1:Y:S01]  /*3600*/  LDCU UR4, c[0x0][0xbdc] ;  /* 0x00017b80ff0477ac */ /* 0x000e620008000800 */
[----:B------:R-:W-:Y:S01]  /*3610*/  PLOP3.LUT P0, PT, PT, PT, PT, 0x8, 0x80 ;  /* 0x000000000080781c */ /* 0x000fe20003f0e170 */
[----:B------:R-:W-:Y:S01]  /*3620*/  IMAD.MOV.U32 R16, RZ, RZ, R14 ;  /* 0x000000ffff107224 */ /* 0x000fe200078e000e */
[----:B------:R-:W-:Y:S01]  /*3630*/  LOP3.LUT R10, R10, 0xfffffffd, RZ, 0xc0, !PT ;  /* 0xfffffffd0a0a7812 */ /* 0x000fe200078ec0ff */
[----:B------:R-:W2:Y:S01]  /*3640*/  LDCU UR6, c[0x0][0xb80] ;  /* 0x00017000ff0677ac */ /* 0x000ea20008000800 */
[----:B------:R-:W3:Y:S01]  /*3650*/  LDCU UR5, c[0x0][0xbe0] ;  /* 0x00017c00ff0577ac */ /* 0x000ee20008000800 */
[----:B------:R-:W-:Y:S01]  /*3660*/  UMOV UR10, 0xffffffff ;  /* 0xffffffff000a7882 */ /* 0x000fe20000000000 */
[----:B------:R-:W4:Y:S07]  /*3670*/  LDCU UR9, c[0x0][0xb90] ;  /* 0x00017200ff0977ac */ /* 0x000f2e0008000800 */
[----:B------:R-:W-:Y:S01]  /*3680*/  @P0 LOP3.LUT R10, R10, 0x2, RZ, 0xfc, !PT ;  /* 0x000000020a0a0812 */ /* 0x000fe200078efcff */
[----:B-1----:R-:W-:-:S02]  /*3690*/  USHF.L.U32 UR10, UR10, UR4, URZ ;  /* 0x000000040a0a7299 */ /* 0x002fc400080006ff */
[----:B------:R-:W-:Y:S02]  /*36a0*/  USHF.L.U32 UR12, UR12, UR4, URZ ;  /* 0x000000040c0c7299 */ /* 0x000fe400080006ff */
[----:B------:R-:W-:Y:S02]  /*36b0*/  ULOP3.LUT UR10, URZ, UR10, URZ, 0x33, !UPT ;  /* 0x0000000aff0a7292 */ /* 0x000fe4000f8e33ff */
[----:B--2---:R-:W-:Y:S02]  /*36c0*/  UIADD3 UR4, UPT, UPT, UR6, -0x1, URZ ;  /* 0xffffffff06047890 */ /* 0x004fe4000fffe0ff */
[----:B------:R-:W-:Y:S02]  /*36d0*/  ULOP3.LUT UR10, UR7, UR10, URZ, 0xc0, !UPT ;  /* 0x0000000a070a7292 */ /* 0x000fe4000f8ec0ff */
[----:B------:R-:W-:Y:S02]  /*36e0*/  ULOP3.LUT UR4, UR4, UR8, URZ, 0xc0, !UPT ;  /* 0x0000000804047292 */ /* 0x000fe4000f8ec0ff */
[----:B------:R-:W-:-:S02]  /*36f0*/  UIADD3 UR10, UPT, UPT, UR10, UR12, URZ ;  /* 0x0000000c0a0a7290 */ /* 0x000fc4000fffe0ff */
[----:B---3--:R-:W-:Y:S02]  /*3700*/  UISETP.NE.AND UP0, UPT, UR5, 0x1, UPT ;  /* 0x000000010500788c */ /* 0x008fe4000bf05270 */
[----:B------:R-:W-:Y:S02]  /*3710*/  UIMAD UR4, UR11, UR6, UR4 ;  /* 0x000000060b0472a4 */ /* 0x000fe4000f8e0204 */
[----:B----4-:R-:W-:-:S04]  /*3720*/  UIMAD UR9, UR10, UR9, UR32 ;  /* 0x000000090a0972a4 */ /* 0x010fc8000f8e0220 */
[----:B------:R-:W-:Y:S02]  /*3730*/  USEL UR18, UR9, UR4, !UP0 ;  /* 0x0000000409127287 */ /* 0x000fe4000c000000 */
[----:B------:R-:W-:-:S12]  /*3740*/  USEL UR19, UR4, UR9, !UP0 ;  /* 0x0000000904137287 */ /* 0x000fd8000c000000 */
.L_x_13:
[----:B------:R-:W2:Y:S02]  /*3750*/  LDCU UR4, c[0x0][0x36c] ;  /* 0x00006d80ff0477ac */ /* 0x000ea40008000800 */
[----:B--2---:R-:W-:-:S09]  /*3760*/  UISETP.EQ.U32.AND UP0, UPT, UR4, 0x1, UPT ;  /* 0x000000010400788c */ /* 0x004fd2000bf02070 */
[----:B------:R-:W-:Y:S05]  /*3770*/  BRA.U !UP0, `(.L_x_23) ;  /* 0x00000001080c7547 */ /* 0x000fea000b800000 */
[----:B------:R-:W-:Y:S01]  /*3780*/  UCGABAR_WAIT ;  /* 0x0000000000007dc7 */ /* 0x000fe20008000000 */
[----:B------:R-:W-:Y:S01]  /*3790*/  CCTL.IVALL ;  /* 0x00000000ff00798f */ /* 0x000fe20002000000 */
[----:B------:R-:W-:Y:S05]  /*37a0*/  BRA `(.L_x_24) ;  /* 0x0000000000047947 */ /* 0x000fea0003800000 */
.L_x_23:
[----:B------:R-:W-:Y:S06]  /*37b0*/  BAR.SYNC.DEFER_BLOCKING 0x0 ;  /* 0x0000000000007b1d */ /* 0x000fec0000010000 */
.L_x_24:
[----:B------:R-:W-:-:S13]  /*37c0*/  LOP3.LUT P0, RZ, R10, 0x2, RZ, 0xc0, !PT ;  /* 0x000000020aff7812 */ /* 0x000fda000780c0ff */
[----:B------:R-:W-:Y:S05]  /*37d0*/  @P0 EXIT ;  /* 0x000000000000094d */ /* 0x000fea0003800000 */
[----:B------:R-:W2:Y:S01]  /*37e0*/  S2UR UR5, SR_CgaCtaId ;  /* 0x00000000000579c3 */ /* 0x000ea20000008800 */
[----:B------:R-:W-:-:S09]  /*37f0*/  UISETP.NE.AND UP0, UPT, UR37, 0x2, UPT ;  /* 0x000000022500788c */ /* 0x000fd2000bf05270 */
[----:B------:R-:W-:Y:S05]  /*3800*/  BRA.U UP0, `(.L_x_25) ;  /* 0x0000001500347547 */ /* 0x000fea000b800000 */
[----:B------:R-:W-:-:S04]  /*3810*/  USHF.L.U32 UR16, UR42, 0x7, URZ ;  /* 0x000000072a107899 */ /* 0x000fc800080006ff */
[----:B------:R-:W-:-:S04]  /*3820*/  ULOP3.LUT UR16, UR16, 0x80, URZ, 0xc0, !UPT ;  /* 0x0000008010107892 */ /* 0x000fc8000f8ec0ff */
[----:B-1--45:R-:W1:-:S00]  /*3830*/  USETMAXREG.DEALLOC.CTAPOOL 0x88 ;  /* 0x00000088000079c8 */ /* 0x032e4000080e0500 */
[----:B-1----:R-:W-:Y:S01]  /*3840*/  ISETP.NE.AND P1, PT, R7, RZ, P2 ;  /* 0x000000ff0700720c */ /* 0x002fe20001725270 */
[----:B------:R-:W-:Y:S01]  /*3850*/  IMAD.MOV.U32 R17, RZ, RZ, 0x1 ;  /* 0x00000001ff117424 */ /* 0x000fe200078e00ff */
[----:B------:R-:W-:Y:S01]  /*3860*/  PLOP3.LUT P4, PT, PT, PT, PT, 0x8, 0x80 ;  /* 0x000000000080781c */ /* 0x000fe20003f8e170 */
[----:B------:R-:W-:Y:S01]  /*3870*/  IMAD.MOV.U32 R14, RZ, RZ, RZ ;  /* 0x000000ffff0e7224 */ /* 0x000fe200078e00ff */
[----:B------:R-:W-:Y:S01]  /*3880*/  PRMT R15, RZ, 0x7610, R15 ;  /* 0x00007610ff0f7816 */ /* 0x000fe2000000000f */
[----:B------:R-:W-:Y:S01]  /*3890*/  UMOV UR15, URZ ;  /* 0x000000ff000f7c82 */ /* 0x000fe20008000000 */
[----:B------:R-:W-:-:S09]  /*38a0*/  UMOV UR14, URZ ;  /* 0x000000ff000e7c82 */ /* 0x000fd20008000000 */
.L_x_49:
[----:B------:R-:W1:Y:S02]  /*38b0*/  LDC.64 R22, c[0x0][0x390] ;  /* 0x0000e400ff167b82 */ /* 0x000e640000000a00 */
[----:B-1--4-:R-:W-:-:S05]  /*38c0*/  IMAD.WIDE R22, R16, 0xc, R22 ;  /* 0x0000000c10167825 */ /* 0x012fca00078e0216 */
[----:B------:R-:W3:Y:S02]  /*38d0*/  LDG.E R0, desc[UR50][R22.64+0x8] ;  /* 0x0000083216007981 */ /* 0x000ee4000c1e1900 */
[----:B---3--:R-:W-:Y:S01]  /*38e0*/  R2UR UR4, R0 ;  /* 0x00000000000472ca */ /* 0x008fe200000e0000 */
[----:B------:R-:W-:-:S14]  /*38f0*/  @P4 BRA `(.L_x_26) ;  /* 0x0000000400d44947 */ /* 0x000fdc0003800000 */
[----:B------:R-:W1:Y:S01]  /*3900*/  S2R R12, SR_LANEID ;  /* 0x00000000000c7919 */ /* 0x000e620000000000 */
[----:B------:R-:W-:Y:S02]  /*3910*/  ELECT P0, URZ, PT ;  /* 0x0000000000ff782f */ /* 0x000fe40003800000 */
[----:B------:R-:W-:Y:S01]  /*3920*/  LOP3.LUT R0, R15, 0xffff, RZ, 0xc0, !PT ;  /* 0x0000ffff0f007812 */ /* 0x000fe200078ec0ff */
[----:B------:R-:W-:Y:S01]  /*3930*/  BSSY.RECONVERGENT B0, `(.L_x_27) ;  /* 0x0000057000007945 */ /* 0x000fe20003800200 */
[----:B------:R-:W3:Y:S01]  /*3940*/  S2R R3, SR_CgaCtaId ;  /* 0x0000000000037919 */ /* 0x000ee20000008800 */
[----:B------:R-:W-:Y:S02]  /*3950*/  MOV R2, 0x400 ;  /* 0x0000040000027802 */ /* 0x000fe40000000f00 */
[----:B------:R-:W-:-:S04]  /*3960*/  SHF.R.U32.HI R0, RZ, 0x1, R0 ;  /* 0x00000001ff007819 */ /* 0x000fc80000011600 */
[----:B------:R-:W-:Y:S01]  /*3970*/  LOP3.LUT R13, R0, 0xffff, RZ, 0xc0, !PT ;  /* 0x0000ffff000d7812 */ /* 0x000fe200078ec0ff */
[----:B-1----:R-:W-:Y:S01]  /*3980*/  IMAD.SHL.U32 R12, R12, 0x4, RZ ;  /* 0x000000040c0c7824 */ /* 0x002fe200078e00ff */
[----:B---3--:R-:W-:-:S04]  /*3990*/  LEA R3, R3, R2, 0x18 ;  /* 0x0000000203037211 */ /* 0x008fc800078ec0ff */
[----:B------:R-:W-:Y:S01]  /*39a0*/  IADD3 R0, PT, PT, R12, 0x480, R3 ;  /* 0x000004800c007810 */ /* 0x000fe20007ffe003 */
[----:B------:R-:W-:Y:S06]  /*39b0*/  @!P0 BRA `(.L_x_28) ;  /* 0x0000000400388947 */ /* 0x000fec0003800000 */
[----:B------:R-:W1:Y:S01]  /*39c0*/  LDC.64 R10, c[0x0][0x830] ;  /* 0x00020c00ff0a7b82 */ /* 0x000e620000000a00 */
[----:B------:R-:W3:Y:S04]  /*39d0*/  LDG.E R9, desc[UR50][R22.64] ;  /* 0x0000003216097981 */ /* 0x000ee8000c1e1900 */
[----:B------:R4:W5:Y:S03]  /*39e0*/  LDG.E R18, desc[UR50][R22.64+0x4] ;  /* 0x0000043216127981 */ /* 0x000966000c1e1900 */
[----:B------:R-:W2:Y:S08]  /*39f0*/  LDC.64 R6, c[0x0][0x840] ;  /* 0x00021000ff067b82 */ /* 0x000eb00000000a00 */
[----:B------:R-:W4:Y:S01]  /*3a00*/  LDC.64 R4, c[0x0][0x828] ;  /* 0x00020a00ff047b82 */ /* 0x000f220000000a00 */
[----:B-1----:R-:W-:-:S07]  /*3a10*/  IMAD.WIDE R10, R16, 0x8, R10 ;  /* 0x00000008100a7825 */ /* 0x002fce00078e020a */
[----:B------:R-:W1:Y:S01]  /*3a20*/  LDC.64 R2, c[0x0][0x838] ;  /* 0x00020e00ff027b82 */ /* 0x000e620000000a00 */
[----:B------:R-:W3:Y:S01]  /*3a30*/  LDG.E.64 R10, desc[UR50][R10.64] ;  /* 0x000000320a0a7981 */ /* 0x000ee2000c1e1b00 */
[----:B--2---:R-:W-:-:S06]  /*3a40*/  IMAD.WIDE R6, R16, 0x8, R6 ;  /* 0x0000000810067825 */ /* 0x004fcc00078e0206 */
[----:B------:R-:W2:Y:S01]  /*3a50*/  LDG.E.64 R6, desc[UR50][R6.64] ;  /* 0x0000003206067981 */ /* 0x000ea2000c1e1b00 */
[----:B----4-:R-:W-:-:S06]  /*3a60*/  IMAD.WIDE R24, R16, 0x8, R4 ;  /* 0x0000000810187825 */ /* 0x010fcc00078e0204 */
[----:B------:R-:W4:Y:S01]  /*3a70*/  LDG.E.64 R24, desc[UR50][R24.64] ;  /* 0x0000003218187981 */ /* 0x000f22000c1e1b00 */
[----:B-1----:R-:W-:-:S06]  /*3a80*/  IMAD.WIDE R20, R16, 0x8, R2 ;  /* 0x0000000810147825 */ /* 0x002fcc00078e0202 */
[----:B------:R-:W4:Y:S01]  /*3a90*/  LDG.E.64 R20, desc[UR50][R20.64] ;  /* 0x0000003214147981 */ /* 0x000f22000c1e1b00 */
[----:B------:R-:W1:Y:S01]  /*3aa0*/  S2UR UR5, SR_CgaCtaId ;  /* 0x00000000000579c3 */ /* 0x000e620000008800 */
[----:B------:R-:W-:Y:S02]  /*3ab0*/  UMOV UR6, 0x400 ;  /* 0x0000040000067882 */ /* 0x000fe40000000000 */
[----:B-1----:R-:W-:-:S09]  /*3ac0*/  ULEA UR5, UR5, UR6, 0x18 ;  /* 0x0000000605057291 */ /* 0x002fd2000f8ec0ff */
[----:B------:R-:W1:Y:S04]  /*3ad0*/  LDS R5, [UR5+0x49c] ;  /* 0x00049c05ff057984 */ /* 0x000e680008000800 */
[----:B------:R-:W1:Y:S01]  /*3ae0*/  LDS R4, [UR5+0x51c] ;  /* 0x00051c05ff047984 */ /* 0x000e620008000800 */
[----:B------:R-:W-:Y:S02]  /*3af0*/  UIADD3 UR7, UPT, UPT, UR5, 0x480, URZ ;  /* 0x0000048005077890 */ /* 0x000fe4000fffe0ff */
[----:B------:R-:W-:Y:S01]  /*3b00*/  UIADD3 UR6, UPT, UPT, UR5, 0x500, URZ ;  /* 0x0000050005067890 */ /* 0x000fe2000fffe0ff */
[----:B------:R-:W-:Y:S04]  /*3b10*/  STS [UR5+0x4b0], RZ ;  /* 0x0004b0ffff007988 */ /* 0x000fe80008000805 */
[----:B------:R-:W-:Y:S01]  /*3b20*/  STS [UR5+0x530], RZ ;  /* 0x000530ffff007988 */ /* 0x000fe20008000805 */
[----:B---3--:R-:W-:-:S04]  /*3b30*/  SHF.L.U64.HI R26, R10, 0x1, R11 ;  /* 0x000000010a1a7819 */ /* 0x008fc8000001020b */
[----:B------:R-:W-:Y:S02]  /*3b40*/  LOP3.LUT R26, R26, 0x1fffffff, RZ, 0xc0, !PT ;  /* 0x1fffffff1a1a7812 */ /* 0x000fe400078ec0ff */
[----:B--2---:R-:W-:-:S04]  /*3b50*/  SHF.L.U64.HI R16, R6, 0x1, R7 ;  /* 0x0000000106107819 */ /* 0x004fc80000010207 */
[----:B------:R-:W-:Y:S02]  /*3b60*/  LOP3.LUT R16, R16, 0x1fffffff, RZ, 0xc0, !PT ;  /* 0x1fffffff10107812 */ /* 0x000fe400078ec0ff */
[----:B------:R-:W-:Y:S02]  /*3b70*/  SHF.R.U32.HI R2, RZ, 0x4, R26 ;  /* 0x00000004ff027819 */ /* 0x000fe4000001161a */
[----:B------:R-:W-:Y:S02]  /*3b80*/  SHF.R.U32.HI R3, RZ, 0x4, R16 ;  /* 0x00000004ff037819 */ /* 0x000fe40000011610 */
[----:B-1----:R-:W-:Y:S02]  /*3b90*/  LOP3.LUT R2, R5, 0xf, R2, 0xb8, !PT ;  /* 0x0000000f05027812 */ /* 0x002fe400078eb802 */
[----:B------:R-:W-:-:S03]  /*3ba0*/  LOP3.LUT R11, R4, 0xf, R3, 0xb8, !PT ;  /* 0x0000000f040b7812 */ /* 0x000fc600078eb803 */
[----:B------:R-:W-:Y:S04]  /*3bb0*/  STS [UR5+0x49c], R2 ;  /* 0x00049c02ff007988 */ /* 0x000fe80008000805 */
[----:B------:R-:W-:Y:S04]  /*3bc0*/  STS [UR5+0x51c], R11 ;  /* 0x00051c0bff007988 */ /* 0x000fe80008000805 */
[----:B------:R-:W1:Y:S04]  /*3bd0*/  LDS R4, [UR5+0x49c] ;  /* 0x00049c05ff047984 */ /* 0x000e680008000800 */
[----:B------:R-:W2:Y:S01]  /*3be0*/  LDS R3, [UR5+0x51c] ;  /* 0x00051c05ff037984 */ /* 0x000ea20008000800 */
[----:B-1----:R-:W-:-:S02]  /*3bf0*/  LOP3.LUT R7, R4, 0xf0, RZ, 0xb8, !PT ;  /* 0x000000f004077812 */ /* 0x002fc400078eb8ff */
[----:B--2---:R-:W-:-:S03]  /*3c00*/  LOP3.LUT R8, R3, 0xf0, RZ, 0xb8, !PT ;  /* 0x000000f003087812 */ /* 0x004fc600078eb8ff */
[----:B------:R-:W-:Y:S04]  /*3c10*/  STS [UR5+0x49c], R7 ;  /* 0x00049c07ff007988 */ /* 0x000fe80008000805 */
[----:B------:R-:W-:Y:S04]  /*3c20*/  STS [UR5+0x51c], R8 ;  /* 0x00051c08ff007988 */ /* 0x000fe80008000805 */
[----:B------:R-:W1:Y:S04]  /*3c30*/  LDS R5, [UR5+0x49c] ;  /* 0x00049c05ff057984 */ /* 0x000e680008000800 */
[----:B------:R-:W2:Y:S01]  /*3c40*/  LDS R3, [UR5+0x51c] ;  /* 0x00051c05ff037984 */ /* 0x000ea20008000800 */
[----:B------:R-:W-:-:S02]  /*3c50*/  IMAD.U32 R4, RZ, RZ, UR7 ;  /* 0x00000007ff047e24 */ /* 0x000fc4000f8e00ff */
[----:B------:R-:W-:-:S03]  /*3c60*/  IMAD.U32 R2, RZ, RZ, UR6 ;  /* 0x00000006ff027e24 */ /* 0x000fc6000f8e00ff */
[----:B------:R-:W-:Y:S02]  /*3c70*/  SHF.R.U64 R4, R4, 0x4, RZ ;  /* 0x0000000404047819 */ /* 0x000fe400000012ff */
[----:B------:R-:W-:Y:S02]  /*3c80*/  SHF.R.U64 R2, R2, 0x4, RZ ;  /* 0x0000000402027819 */ /* 0x000fe400000012ff */
[----:B-1----:R-:W-:Y:S02]  /*3c90*/  LOP3.LUT R5, R5, 0xf00, RZ, 0xb8, !PT ;  /* 0x00000f0005057812 */ /* 0x002fe400078eb8ff */
[----:B--2---:R-:W-:-:S03]  /*3ca0*/  LOP3.LUT R3, R3, 0xf00, RZ, 0xb8, !PT ;  /* 0x00000f0003037812 */ /* 0x004fc600078eb8ff */
[----:B------:R5:W-:Y:S04]  /*3cb0*/  STS.64 [UR5+0x498], R4 ;  /* 0x00049804ff007988 */ /* 0x000be80008000a05 */
[----:B------:R-:W-:Y:S04]  /*3cc0*/  STS.64 [UR5+0x518], R2 ;  /* 0x00051802ff007988 */ /* 0x000fe80008000a05 */
[----:B------:R-:W1:Y:S04]  /*3cd0*/  LDS R22, [UR5+0x49c] ;  /* 0x00049c05ff167984 */ /* 0x000e680008000800 */
[----:B------:R-:W2:Y:S01]  /*3ce0*/  LDS R19, [UR5+0x51c] ;  /* 0x00051c05ff137984 */ /* 0x000ea20008000800 */
[----:B------:R-:W-:Y:S01]  /*3cf0*/  IMAD.SHL.U32 R10, R10, 0x2, RZ ;  /* 0x000000020a0a7824 */ /* 0x000fe200078e00ff */
[----:B------:R-:W-:Y:S01]  /*3d00*/  UIADD3 UR6, UPT, UPT, UR4, -0x1, URZ ;  /* 0xffffffff04067890 */ /* 0x000fe2000fffe0ff */
[----:B------:R-:W-:-:S03]  /*3d10*/  IMAD.SHL.U32 R23, R6, 0x2, RZ ;  /* 0x0000000206177824 */ /* 0x000fc600078e00ff */
[----:B------:R-:W-:Y:S02]  /*3d20*/  LOP3.LUT R7, R10, 0xfffffffe, RZ, 0xc0, !PT ;  /* 0xfffffffe0a077812 */ /* 0x000fe400078ec0ff */
[----:B------:R-:W-:Y:S01]  /*3d30*/  IMAD.U32 R8, RZ, RZ, UR6 ;  /* 0x00000006ff087e24 */ /* 0x000fe2000f8e00ff */
[----:B------:R-:W-:Y:S01]  /*3d40*/  LOP3.LUT R23, R23, 0xfffffffe, RZ, 0xc0, !PT ;  /* 0xfffffffe17177812 */ /* 0x000fe200078ec0ff */
[----:B------:R-:W-:Y:S01]  /*3d50*/  STS [UR5+0x490], R4 ;  /* 0x00049004ff007988 */ /* 0x000fe20008000805 */
[----:B------:R-:W-:Y:S02]  /*3d60*/  SHF.R.U64 R26, R7, 0x4, R26 ;  /* 0x00000004071a7819 */ /* 0x000fe4000000121a */
[----:B------:R-:W-:Y:S02]  /*3d70*/  CS2R R10, SRZ ;  /* 0x00000000000a7805 */ /* 0x000fe4000001ff00 */
[----:B------:R-:W-:Y:S01]  /*3d80*/  CS2R R6, SRZ ;  /* 0x0000000000067805 */ /* 0x000fe2000001ff00 */
[----:B------:R3:W-:Y:S01]  /*3d90*/  STS [UR5+0x494], R4 ;  /* 0x00049404ff007988 */ /* 0x0007e20008000805 */
[----:B------:R-:W-:Y:S01]  /*3da0*/  VIADD R9, R9, 0xffffffff ;  /* 0xffffffff09097836 */ /* 0x000fe20000000000 */
[----:B------:R-:W-:Y:S01]  /*3db0*/  SHF.R.U64 R23, R23, 0x4, R16 ;  /* 0x0000000417177819 */ /* 0x000fe20000001210 */
[----:B-----5:R-:W-:Y:S01]  /*3dc0*/  VIADD R5, R18, 0xffffffff ;  /* 0xffffffff12057836 */ /* 0x020fe20000000000 */
[----:B------:R4:W-:Y:S04]  /*3dd0*/  STS [UR5+0x510], R2 ;  /* 0x00051002ff007988 */ /* 0x0009e80008000805 */
[----:B------:R4:W-:Y:S04]  /*3de0*/  STS [UR5+0x514], R2 ;  /* 0x00051402ff007988 */ /* 0x0009e80008000805 */
[----:B------:R4:W-:Y:S04]  /*3df0*/  STS.128 [UR5+0x4a0], R8 ;  /* 0x0004a008ff007988 */ /* 0x0009e80008000c05 */
[----:B------:R4:W-:Y:S01]  /*3e00*/  STS [UR5+0x48c], R26 ;  /* 0x00048c1aff007988 */ /* 0x0009e20008000805 */
[----:B-1----:R-:W-:Y:S01]  /*3e10*/  LOP3.LUT R22, R22, 0xf000, RZ, 0xb8, !PT ;  /* 0x0000f00016167812 */ /* 0x002fe200078eb8ff */
[----:B---3--:R-:W-:Y:S01]  /*3e20*/  IMAD.MOV.U32 R4, RZ, RZ, R8 ;  /* 0x000000ffff047224 */ /* 0x008fe200078e0008 */
[----:B--2---:R-:W-:Y:S01]  /*3e30*/  LOP3.LUT R19, R19, 0xf000, RZ, 0xb8, !PT ;  /* 0x0000f00013137812 */ /* 0x004fe200078eb8ff */
[----:B----4-:R1:W-:Y:S04]  /*3e40*/  STS.64 [UR5+0x480], R24 ;  /* 0x00048018ff007988 */ /* 0x0103e80008000a05 */
[----:B------:R1:W-:Y:S04]  /*3e50*/  STS.128 [UR5+0x520], R4 ;  /* 0x00052004ff007988 */ /* 0x0003e80008000c05 */
[----:B------:R1:W-:Y:S04]  /*3e60*/  STS.64 [UR5+0x500], R20 ;  /* 0x00050014ff007988 */ /* 0x0003e80008000a05 */
[----:B------:R1:W-:Y:S04]  /*3e70*/  STS [UR5+0x50c], R23 ;  /* 0x00050c17ff007988 */ /* 0x0003e80008000805 */
[----:B------:R1:W-:Y:S04]  /*3e80*/  STS [UR5+0x49c], R22 ;  /* 0x00049c16ff007988 */ /* 0x0003e80008000805 */
[----:B------:R1:W-:Y:S02]  /*3e90*/  STS [UR5+0x51c], R19 ;  /* 0x00051c13ff007988 */ /* 0x0003e40008000805 */
.L_x_28:
[----:B--2---:R-:W-:Y:S05]  /*3ea0*/  BSYNC.RECONVERGENT B0 ;  /* 0x0000000000007941 */ /* 0x004fea0003800200 */
.L_x_27:
[----:B------:R-:W-:Y:S01]  /*3eb0*/  NOP ;  /* 0x0000000000007918 */ /* 0x000fe20000000000 */
[----:B------:R2:W3:Y:S01]  /*3ec0*/  LDS R2, [R0] ;  /* 0x0000000000027984 */ /* 0x0004e20000000800 */
[----:B------:R-:W-:Y:S01]  /*3ed0*/  IMAD R13, R13, 0x4925, RZ ;  /* 0x000049250d0d7824 */ /* 0x000fe200078e02ff */
[----:B------:R-:W-:Y:S01]  /*3ee0*/  ELECT P0, URZ, PT ;  /* 0x0000000000ff782f */ /* 0x000fe20003800000 */
[----:B------:R-:W-:Y:S01]  /*3ef0*/  BSSY.RECONVERGENT B0, `(.L_x_29) ;  /* 0x000000b000007945 */ /* 0x000fe20003800200 */
[----:B------:R2:W4:Y:S02]  /*3f00*/  LDS R3, [R0+0x80] ;  /* 0x0000800000037984 */ /* 0x0005240000000800 */
[----:B-1----:R-:W-:-:S04]  /*3f10*/  SHF.R.U32.HI R4, RZ, 0x11, R13 ;  /* 0x00000011ff047819 */ /* 0x002fc8000001160d */
[----:B------:R-:W-:-:S05]  /*3f20*/  PRMT R4, R4, 0x9910, RZ ;  /* 0x0000991004047816 */ /* 0x000fca00000000ff */
[----:B------:R-:W-:-:S04]  /*3f30*/  IMAD R4, R4, 0xe, RZ ;  /* 0x0000000e04047824 */ /* 0x000fc800078e02ff */
[----:B------:R-:W-:-:S05]  /*3f40*/  IMAD.MOV R4, RZ, RZ, -R4 ;  /* 0x000000ffff047224 */ /* 0x000fca00078e0a04 */
[----:B------:R-:W-:-:S05]  /*3f50*/  PRMT R4, R4, 0x7710, RZ ;  /* 0x0000771004047816 */ /* 0x000fca00000000ff */
[----:B------:R-:W-:Y:S01]  /*3f60*/  IMAD.IADD R4, R4, 0x1, R15 ;  /* 0x0000000104047824 */ /* 0x000fe200078e020f */
[----:B--2---:R-:W-:Y:S05]  /*3f70*/  @!P0 BRA `(.L_x_30) ;  /* 0x0000000000088947 */ /* 0x004fea0003800000 */
[----:B------:R0:W-:Y:S01]  /*3f80*/  UTMACMDFLUSH ;  /* 0x00000000000079b7 */ /* 0x0001e20000000000 */
[----:B------:R-:W-:-:S04]  /*3f90*/  DEPBAR.LE SB0, 0x0 ;  /* 0x000080000000791a */ /* 0x000fc80000000000 */
.L_x_30:
[----:B------:R-:W-:Y:S05]  /*3fa0*/  BSYNC.RECONVERGENT B0 ;  /* 0x0000000000007941 */ /* 0x000fea0003800200 */
.L_x_29:
[----:B------:R-:W-:-:S13]  /*3fb0*/  R2UR UR5, R4 ;  /* 0x00000000040572ca */ /* 0x000fda00000e0000 */
[----:B------:R-:W-:-:S04]  /*3fc0*/  ULOP3.LUT UR5, UR5, 0xffff, URZ, 0xc0, !UPT ;  /* 0x0000ffff05057892 */ /* 0x000fc8000f8ec0ff */
[----:B------:R-:W-:Y:S02]  /*3fd0*/  UIMAD.WIDE.U32 UR6, UR5, 0x80, UR38 ;  /* 0x00000080050678a5 */ /* 0x000fe4000f8e0026 */
[----:B------:R-:W-:-:S04]  /*3fe0*/  UIMAD.WIDE.U32 UR8, UR5, 0x80, UR34 ;  /* 0x00000080050878a5 */ /* 0x000fc8000f8e0022 */
[C---:B------:R-:W-:Y:S02]  /*3ff0*/  IADD3 R4, P3, PT, R12.reuse, UR6, RZ ;  /* 0x000000060c047c10 */ /* 0x040fe4000ff7e0ff */
[----:B------:R-:W-:-:S03]  /*4000*/  IADD3 R12, P0, PT, R12, UR8, RZ ;  /* 0x000000080c0c7c10 */ /* 0x000fc6000ff1e0ff */
[----:B------:R-:W-:Y:S02]  /*4010*/  IMAD.X R5, RZ, RZ, UR7, P3 ;  /* 0x00000007ff057e24 */ /* 0x000fe400098e06ff */
[----:B------:R-:W-:-:S03]  /*4020*/  IMAD.X R13, RZ, RZ, UR9, P0 ;  /* 0x00000009ff0d7e24 */ /* 0x000fc600080e06ff */
[----:B---3--:R1:W5:Y:S04]  /*4030*/  ATOMG.E.EXCH.STRONG.GPU PT, RZ, [R4], R2 ;  /* 0x0000000204ff73a8 */ /* 0x00836800041ee100 */
[----:B----4-:R1:W5:Y:S02]  /*4040*/  ATOMG.E.EXCH.STRONG.GPU PT, RZ, [R12], R3 ;  /* 0x000000030cff73a8 */ /* 0x01036400041ee100 */
.L_x_26:
[----:B------:R-:W-:Y:S01]  /*4050*/  LOP3.LUT R0, R15, 0xffff, RZ, 0xc0, !PT ;  /* 0x0000ffff0f007812 */ /* 0x000fe200078ec0ff */
[----:B------:R-:W3:Y:S01]  /*4060*/  S2UR UR13, SR_CgaCtaId ;  /* 0x00000000000d79c3 */ /* 0x000ee20000008800 */
[----:B------:R-:W-:Y:S02]  /*4070*/  UMOV UR12, 0x400 ;  /* 0x00000400000c7882 */ /* 0x000fe40000000000 */
[----:B------:R-:W-:-:S04]  /*4080*/  SHF.R.U32.HI R0, RZ, 0x1, R0 ;  /* 0x00000001ff007819 */ /* 0x000fc80000011600 */
[----:B------:R-:W-:-:S05]  /*4090*/  LOP3.LUT R0, R0, 0xffff, RZ, 0xc0, !PT ;  /* 0x0000ffff00007812 */ /* 0x000fca00078ec0ff */
[----:B------:R-:W-:-:S05]  /*40a0*/  IMAD R0, R0, 0x4925, RZ ;  /* 0x0000492500007824 */ /* 0x000fca00078e02ff */
[----:B------:R-:W-:-:S04]  /*40b0*/  SHF.R.U32.HI R0, RZ, 0x11, R0 ;  /* 0x00000011ff007819 */ /* 0x000fc80000011600 */
[----:B------:R-:W-:Y:S01]  /*40c0*/  PRMT R0, R0, 0x9910, RZ ;  /* 0x0000991000007816 */ /* 0x000fe200000000ff */
[----:B---3--:R-:W-:-:S04]  /*40d0*/  ULEA UR12, UR13, UR12, 0x18 ;  /* 0x0000000c0d0c7291 */ /* 0x008fc8000f8ec0ff */
[----:B------:R-:W-:Y:S01]  /*40e0*/  IMAD R0, R0, 0xe, RZ ;  /* 0x0000000e00007824 */ /* 0x000fe200078e02ff */
[----:B--2---:R-:W-:-:S03]  /*40f0*/  ULEA UR5, UR14, UR12, 0x3 ;  /* 0x0000000c0e057291 */ /* 0x004fc6000f8e18ff */
[----:B------:R-:W-:-:S05]  /*4100*/  IMAD.MOV R0, RZ, RZ, -R0 ;  /* 0x000000ffff007224 */ /* 0x000fca00078e0a00 */
[----:B------:R-:W-:-:S05]  /*4110*/  PRMT R0, R0, 0x7710, RZ ;  /* 0x0000771000007816 */ /* 0x000fca00000000ff */
[----:B------:R-:W-:-:S05]  /*4120*/  IMAD.IADD R0, R0, 0x1, R15 ;  /* 0x0000000100007824 */ /* 0x000fca00078e020f */
[----:B------:R-:W-:Y:S02]  /*4130*/  R2UR UR20, R0 ;  /* 0x00000000001472ca */ /* 0x000fe400000e0000 */
[----:B------:R-:W-:-:S11]  /*4140*/  SHF.L.U32 R0, R17, 0x1f, RZ ;  /* 0x0000001f11007819 */ /* 0x000fd600000006ff */
[----:B------:R-:W-:-:S04]  /*4150*/  ULOP3.LUT UR20, UR20, 0xffff, URZ, 0xc0, !UPT ;  /* 0x0000ffff14147892 */ /* 0x000fc8000f8ec0ff */
[----:B------:R-:W-:Y:S02]  /*4160*/  UIMAD.WIDE.U32 UR22, UR20, 0x80, UR38 ;  /* 0x00000080141678a5 */ /* 0x000fe4000f8e0026 */
[----:B------:R-:W-:Y:S01]  /*4170*/  UIMAD.WIDE.U32 UR20, UR20, 0x80, UR34 ;  /* 0x00000080141478a5 */ /* 0x000fe2000f8e0022 */
[----:B------:R-:W-:Y:S11]  /*4180*/  @P4 BRA `(.L_x_31) ;  /* 0x00000000001c4947 */ /* 0x000ff60003800000 */
[----:B------:R-:W-:-:S04]  /*4190*/  DEPBAR {5,4,3,2,1,0} ;  /* 0x0000003f0000791a */ /* 0x000fc80000000000 */
[----:B------:R-:W2:Y:S02]  /*41a0*/  CCTL.E.C.LDCU.IV.DEEP [UR22] ;  /* 0x0000000016007540 */ /* 0x000ea40009c08000 */
[----:B--2---:R2:W-:Y:S01]  /*41b0*/  UTMACCTL.IV [UR22] ;  /* 0x00000000160079b9 */ /* 0x0045e20008000000 */
[----:B------:R-:W-:-:S04]  /*41c0*/  DEPBAR {5,4,3,2,1,0} ;  /* 0x0000003f0000791a */ /* 0x000fc80000000000 */
[----:B------:R-:W3:Y:S02]  /*41d0*/  CCTL.E.C.LDCU.IV.DEEP [UR20] ;  /* 0x0000000014007540 */ /* 0x000ee40009c08000 */
[----:B---3--:R2:W-:Y:S01]  /*41e0*/  UTMACCTL.IV [UR20] ;  /* 0x00000000140079b9 */ /* 0x0085e20008000000 */
[----:B------:R-:W-:Y:S01]  /*41f0*/  NOP ;  /* 0x0000000000007918 */ /* 0x000fe20000000000 */
.L_x_31:
[----:B------:R-:W-:Y:S01]  /*4200*/  UIADD3 UR6, UPT, UPT, UR4, 0x3f, URZ ;  /* 0x0000003f04067890 */ /* 0x000fe2000fffe0ff */
[----:B-----5:R3:W4:Y:S01]  /*4210*/  SYNCS.PHASECHK.TRANS64.TRYWAIT P0, [UR5+0x20], R0 ;  /* 0x00002000ff0075a7 */ /* 0x0207220008001105 */
[----:B------:R-:W-:Y:S02]  /*4220*/  ULEA.HI UR11, UR18, UR18, URZ, 0x1 ;  /* 0x00000012120b7291 */ /* 0x000fe4000f8f08ff */
[----:B------:R-:W-:Y:S02]  /*4230*/  USHF.R.S32.HI UR5, URZ, 0x1f, UR6 ;  /* 0x0000001fff057899 */ /* 0x000fe40008011406 */
[----:B------:R-:W-:Y:S02]  /*4240*/  UIADD3 UR4, UPT, UPT, UR4, 0x7e, URZ ;  /* 0x0000007e04047890 */ /* 0x000fe4000fffe0ff */
[----:B------:R-:W-:Y:S02]  /*4250*/  ULEA.HI UR5, UR5, UR6, URZ, 0x6 ;  /* 0x0000000605057291 */ /* 0x000fe4000f8f30ff */
[----:B------:R-:W-:-:S02]  /*4260*/  ULEA UR7, UR19, UR16, 0x8 ;  /* 0x0000001013077291 */ /* 0x000fc4000f8e40ff */
[----:B------:R-:W-:Y:S02]  /*4270*/  USHF.R.S32.HI UR18, URZ, 0x6, UR5 ;  /* 0x00000006ff127899 */ /* 0x000fe40008011405 */
[----:B------:R-:W-:Y:S02]  /*4280*/  USHF.L.U32 UR11, UR11, 0x7, URZ ;  /* 0x000000070b0b7899 */ /* 0x000fe400080006ff */
[----:B------:R-:W-:Y:S02]  /*4290*/  UISETP.LT.U32.AND UP0, UPT, UR18, 0x4, UPT ;  /* 0x000000041200788c */ /* 0x000fe4000bf01070 */
[----:B------:R-:W-:Y:S02]  /*42a0*/  ULOP3.LUT UR11, UR16, 0xffffff00, UR11, 0xf8, !UPT ;  /* 0xffffff00100b7892 */ /* 0x000fe4000f8ef80b */
[----:B------:R-:W-:Y:S02]  /*42b0*/  USEL UR19, UR18, 0x4, UP0 ;  /* 0x0000000412137887 */ /* 0x000fe40008000000 */
[----:B------:R-:W-:Y:S01]  /*42c0*/  UISETP.GE.U32.AND UP0, UPT, UR4, 0x7f, UPT ;  /* 0x0000007f0400788c */ /* 0x000fe2000bf06070 */
[----:B------:R-:W-:-:S08]  /*42d0*/  UMOV UR17, URZ ;  /* 0x000000ff00117c82 */ /* 0x000fd00008000000 */
[----:B---3--:R-:W-:Y:S05]  /*42e0*/  BRA.U !UP0, `(.L_x_32) ;  /* 0x0000000108a87547 */ /* 0x008fea000b800000 */
[----:B------:R-:W-:Y:S01]  /*42f0*/  UIADD3 UR24, UPT, UPT, -UR19, URZ, URZ ;  /* 0x000000ff13187290 */ /* 0x000fe2000fffe1ff */
[----:B------:R-:W-:Y:S01]  /*4300*/  UMOV UR25, UR14 ;  /* 0x0000000e00197c82 */ /* 0x000fe20008000000 */
[----:B------:R-:W-:-:S10]  /*4310*/  UMOV UR10, URZ ;  /* 0x000000ff000a7c82 */ /* 0x000fd40008000000 */
.L_x_38:
[----:B------:R-:W-:Y:S01]  /*4320*/  UIADD3 UR24, UPT, UPT, UR24, 0x1, URZ ;  /* 0x0000000118187890 */ /* 0x000fe2000fffe0ff */
[----:B-1-3--:R-:W-:Y:S01]  /*4330*/  @P2 MOV R2, 0x10000 ;  /* 0x0001000000022802 */ /* 0x00afe20000000f00 */
[----:B------:R-:W-:Y:S02]  /*4340*/  ULEA UR9, UR25, UR12, 0x3 ;  /* 0x0000000c19097291 */ /* 0x000fe4000f8e18ff */
[----:B------:R-:W-:Y:S01]  /*4350*/  UISETP.NE.AND UP0, UPT, UR24, URZ, UPT ;  /* 0x000000ff1800728c */ /* 0x000fe2000bf05270 */
[----:B--2-4-:R-:W-:Y:S10]  /*4360*/  @P0 BRA `(.L_x_33) ;  /* 0x00000000000c0947 */ /* 0x014ff40003800000 */
[----:B------:R-:W-:-:S04]  /*4370*/  SHF.L.U32 R3, R17, 0x1f, RZ ;  /* 0x0000001f11037819 */ /* 0x000fc800000006ff */
[----:B------:R-:W1:Y:S02]  /*4380*/  SYNCS.PHASECHK.TRANS64.TRYWAIT P0, [UR9+0x20], R3 ;  /* 0x00002003ff0075a7 */ /* 0x000e640008001109 */
[----:B-1----:R-:W-:Y:S05]  /*4390*/  @!P0 BRA `(.L_x_34) ;  /* 0x000000f400688947 */ /* 0x002fea0003800000 */
.L_x_33:
[----:B------:R3:W-:Y:S01]  /*43a0*/  @P2 SYNCS.ARRIVE.TRANS64 RZ, [UR9], R2 ;  /* 0x00000002ffff29a7 */ /* 0x0007e20008000009 */
[----:B------:R-:W-:-:S04]  /*43b0*/  ULOP3.LUT UR4, UR29, 0x2, URZ, 0xfc, !UPT ;  /* 0x000000021d047892 */ /* 0x000fc8000f8efcff */
[----:B------:R-:W-:-:S09]  /*43c0*/  UISETP.NE.AND UP1, UPT, UR4, 0x2, UPT ;  /* 0x000000020400788c */ /* 0x000fd2000bf25270 */
[----:B------:R-:W-:Y:S05]  /*43d0*/  BRA.U UP1, `(.L_x_35) ;  /* 0x0000000101047547 */ /* 0x000fea000b800000 */
[----:B--2---:R-:W-:Y:S05]  /*43e0*/  BPT.TRAP 0x1 ;  /* 0x000000040000795c */ /* 0x004fea0000300000 */
.L_x_35:
[----:B------:R-:W-:Y:S04]  /*43f0*/  BSSY.RECONVERGENT B0, `(.L_x_36) ;  /* 0x0000003000007945 */ /* 0x000fe80003800200 */
[----:B------:R-:W-:Y:S05]  /*4400*/  @!P1 BRA `(.L_x_37) ;  /* 0x0000000000049947 */ /* 0x000fea0003800000 */
[----:B--2---:R-:W-:Y:S05]  /*4410*/  BPT.TRAP 0x1 ;  /* 0x000000040000795c */ /* 0x004fea0000300000 */
.L_x_37:
[----:B--2---:R-:W-:Y:S05]  /*4420*/  BSYNC.RECONVERGENT B0 ;  /* 0x0000000000007941 */ /* 0x004fea0003800200 */
.L_x_36:
[----:B------:R-:W-:Y:S02]  /*4430*/  UIADD3 UR14, UPT, UPT, UR25, 0x1, URZ ;  /* 0x00000001190e7890 */ /* 0x000fe4000fffe0ff */
[----:B------:R-:W-:Y:S02]  /*4440*/  ULOP3.LUT UR9, UR9, 0xfefffff8, URZ, 0xc0, !UPT ;  /* 0xfefffff809097892 */ /* 0x000fe4000f8ec0ff */
[----:B------:R-:W-:Y:S01]  /*4450*/  UISETP.NE.AND UP1, UPT, UR14, 0x4, UPT ;  /* 0x000000040e00788c */ /* 0x000fe2000bf25270 */
[----:B------:R-:W-:Y:S01]  /*4460*/  UMOV UR26, 0x0 ;  /* 0x00000000001a7882 */ /* 0x000fe20000000000 */
[----:B------:R-:W-:Y:S02]  /*4470*/  UMOV UR27, 0x10000000 ;  /* 0x10000000001b7882 */ /* 0x000fe40000000000 */
[----:B------:R-:W-:Y:S02]  /*4480*/  USEL UR5, URZ, 0x1, UP1 ;  /* 0x00000001ff057887 */ /* 0x000fe40008800000 */
[----:B------:R-:W-:Y:S01]  /*4490*/  USEL UR14, UR14, URZ, UP1 ;  /* 0x000000ff0e0e7287 */ /* 0x000fe20008800000 */
[----:B------:R-:W-:Y:S01]  /*44a0*/  UMOV UR6, UR10 ;  /* 0x0000000a00067c82 */ /* 0x000fe20008000000 */
[----:B------:R-:W-:-:S02]  /*44b0*/  UMOV UR17, UR19 ;  /* 0x0000001300117c82 */ /* 0x000fc40008000000 */
[----:B------:R-:W-:Y:S01]  /*44c0*/  ULEA UR4, UR14, UR12, 0x3 ;  /* 0x0000000c0e047291 */ /* 0x000fe2000f8e18ff */
[----:B------:R-:W-:Y:S01]  /*44d0*/  LOP3.LUT R17, R17, UR5, RZ, 0x3c, !PT ;  /* 0x0000000511117c12 */ /* 0x000fe2000f8e3cff */
[----:B------:R-:W-:-:S03]  /*44e0*/  UMOV UR5, UR9 ;  /* 0x0000000900057c82 */ /* 0x000fc60008000000 */
[----:B-1----:R-:W-:-:S04]  /*44f0*/  SHF.L.U32 R0, R17, 0x1f, RZ ;  /* 0x0000001f11007819 */ /* 0x002fc800000006ff */
[----:B------:R1:W2:Y:S01]  /*4500*/  SYNCS.PHASECHK.TRANS64.TRYWAIT P0, [UR4+0x20], R0 ;  /* 0x00002000ff0075a7 */ /* 0x0002a20008001104 */
[----:B------:R-:W-:-:S03]  /*4510*/  ULEA UR4, UR25, UR12, 0xe ;  /* 0x0000000c19047291 */ /* 0x000fc6000f8e70ff */
[----:B------:R-:W-:Y:S01]  /*4520*/  UMOV UR25, UR14 ;  /* 0x0000000e00197c82 */ /* 0x000fe20008000000 */
[----:B------:R-:W-:Y:S02]  /*4530*/  UIADD3 UR8, UPT, UPT, UR4, 0x11400, URZ ;  /* 0x0001140004087890 */ /* 0x000fe4000fffe0ff */
[----:B------:R-:W-:-:S07]  /*4540*/  UIADD3 UR4, UPT, UPT, UR4, 0x21400, URZ ;  /* 0x0002140004047890 */ /* 0x000fce000fffe0ff */
[----:B------:R4:W-:Y:S02]  /*4550*/  UTMALDG.2D.2CTA [UR8], [UR22], desc[UR26] ;  /* 0x00001a08160075b4 */ /* 0x0009e40008209000 */
[----:B------:R1:W-:Y:S01]  /*4560*/  UTMALDG.2D.2CTA [UR4], [UR20], desc[UR26] ;  /* 0x00001a04140075b4 */ /* 0x0003e20008209000 */
[----:B----4-:R-:W-:Y:S01]  /*4570*/  UIADD3 UR10, UPT, UPT, UR10, 0x40, URZ ;  /* 0x000000400a0a7890 */ /* 0x010fe2000fffe0ff */
[----:B------:R-:W-:Y:S11]  /*4580*/  BRA.U UP0, `(.L_x_38) ;  /* 0xfffffffd00647547 */ /* 0x000ff6000b83ffff */
.L_x_32:
[----:B-1----:R-:W-:Y:S01]  /*4590*/  ULEA UR4, UR14, UR12, 0x3 ;  /* 0x0000000c0e047291 */ /* 0x002fe2000f8e18ff */
[----:B------:R-:W-:Y:S01]  /*45a0*/  SHF.L.U32 R0, R17, 0x1f, RZ ;  /* 0x0000001f11007819 */ /* 0x000fe200000006ff */
[----:B------:R-:W-:Y:S01]  /*45b0*/  @!P4 SYNCS.ARRIVE.TRANS64.A1T0 RZ, [UR12+0x88], RZ ;  /* 0x000088ffffffc9a7 */ /* 0x000fe2000810000c */
[----:B------:R-:W-:-:S06]  /*45c0*/  UISETP.GT.AND UP0, UPT, UR18, UR19, UPT ;  /* 0x000000131200728c */ /* 0x000fcc000bf04270 */
[----:B--2-4-:R1:W2:Y:S03]  /*45d0*/  SYNCS.PHASECHK.TRANS64.TRYWAIT P0, [UR4+0x20], R0 ;  /* 0x00002000ff0075a7 */ /* 0x0142a60008001104 */
[----:B------:R-:W-:Y:S05]  /*45e0*/  BRA.U !UP0, `(.L_x_39) ;  /* 0x0000000108a07547 */ /* 0x000fea000b800000 */
[----:B------:R-:W-:-:S03]  /*45f0*/  UIADD3 UR18, UPT, UPT, -UR19, UR17, UR18 ;  /* 0x0000001113127290 */ /* 0x000fc6000fffe112 */
[----:B------:R-:W-:-:S09]  /*4600*/  UMOV UR19, UR14 ;  /* 0x0000000e00137c82 */ /* 0x000fd20008000000 */
.L_x_45:
[----:B----4-:R-:W-:Y:S01]  /*4610*/  ULEA UR9, UR19, UR12, 0x3 ;  /* 0x0000000c13097291 */ /* 0x010fe2000f8e18ff */
[----:B--23--:R-:W-:Y:S01]  /*4620*/  @P2 MOV R2, 0x10000 ;  /* 0x0001000000022802 */ /* 0x00cfe20000000f00 */
[----:B-12---:R-:W-:Y:S10]  /*4630*/  @P0 BRA `(.L_x_40) ;  /* 0x00000000000c0947 */ /* 0x006ff40003800000 */
[----:B------:R-:W-:-:S04]  /*4640*/  SHF.L.U32 R3, R17, 0x1f, RZ ;  /* 0x0000001f11037819 */ /* 0x000fc800000006ff */
[----:B------:R-:W2:Y:S02]  /*4650*/  SYNCS.PHASECHK.TRANS64.TRYWAIT P0, [UR9+0x20], R3 ;  /* 0x00002003ff0075a7 */ /* 0x000ea40008001109 */
[----:B--2---:R-:W-:Y:S05]  /*4660*/  @!P0 BRA `(.L_x_41) ;  /* 0x000000f000cc8947 */ /* 0x004fea0003800000 */
.L_x_40:
[----:B------:R2:W-:Y:S01]  /*4670*/  @P2 SYNCS.ARRIVE.TRANS64 RZ, [UR9], R2 ;  /* 0x00000002ffff29a7 */ /* 0x0005e20008000009 */
[----:B------:R-:W-:-:S04]  /*4680*/  ULOP3.LUT UR4, UR29, 0x2, URZ, 0xfc, !UPT ;  /* 0x000000021d047892 */ /* 0x000fc8000f8efcff */
[----:B------:R-:W-:-:S09]  /*4690*/  UISETP.NE.AND UP0, UPT, UR4, 0x2, UPT ;  /* 0x000000020400788c */ /* 0x000fd2000bf05270 */
[----:B------:R-:W-:Y:S05]  /*46a0*/  BRA.U UP0, `(.L_x_42) ;  /* 0x0000000100047547 */ /* 0x000fea000b800000 */
[----:B------:R-:W-:Y:S05]  /*46b0*/  BPT.TRAP 0x1 ;  /* 0x000000040000795c */ /* 0x000fea0000300000 */
.L_x_42:
[----:B------:R-:W-:Y:S04]  /*46c0*/  BSSY.RECONVERGENT B0, `(.L_x_43) ;  /* 0x0000003000007945 */ /* 0x000fe80003800200 */
[----:B------:R-:W-:Y:S05]  /*46d0*/  @!P1 BRA `(.L_x_44) ;  /* 0x0000000000049947 */ /* 0x000fea0003800000 */
[----:B------:R-:W-:Y:S05]  /*46e0*/  BPT.TRAP 0x1 ;  /* 0x000000040000795c */ /* 0x000fea0000300000 */
.L_x_44:
[----:B------:R-:W-:Y:S05]  /*46f0*/  BSYNC.RECONVERGENT B0 ;  /* 0x0000000000007941 */ /* 0x000fea0003800200 */
.L_x_43:
[----:B------:R-:W-:Y:S02]  /*4700*/  UIADD3 UR14, UPT, UPT, UR19, 0x1, URZ ;  /* 0x00000001130e7890 */ /* 0x000fe4000fffe0ff */
[----:B------:R-:W-:Y:S02]  /*4710*/  USHF.L.U32 UR10, UR17, 0x6, URZ ;  /* 0x00000006110a7899 */ /* 0x000fe400080006ff */
[----:B------:R-:W-:Y:S02]  /*4720*/  UISETP.NE.AND UP0, UPT, UR14, 0x4, UPT ;  /* 0x000000040e00788c */ /* 0x000fe4000bf05270 */
[----:B------:R-:W-:Y:S02]  /*4730*/  ULOP3.LUT UR9, UR9, 0xfefffff8, URZ, 0xc0, !UPT ;  /* 0xfefffff809097892 */ /* 0x000fe4000f8ec0ff */
[----:B------:R-:W-:Y:S02]  /*4740*/  USEL UR5, URZ, 0x1, UP0 ;  /* 0x00000001ff057887 */ /* 0x000fe40008000000 */
[----:B------:R-:W-:Y:S01]  /*4750*/  USEL UR14, UR14, URZ, UP0 ;  /* 0x000000ff0e0e7287 */ /* 0x000fe20008000000 */
[----:B------:R-:W-:Y:S01]  /*4760*/  UMOV UR24, 0x0 ;  /* 0x0000000000187882 */ /* 0x000fe20000000000 */
[----:B------:R-:W-:-:S02]  /*4770*/  UMOV UR25, 0x10000000 ;  /* 0x1000000000197882 */ /* 0x000fc40000000000 */
[----:B------:R-:W-:Y:S01]  /*4780*/  ULEA UR4, UR14, UR12, 0x3 ;  /* 0x0000000c0e047291 */ /* 0x000fe2000f8e18ff */
[----:B------:R-:W-:Y:S01]  /*4790*/  LOP3.LUT R17, R17, UR5, RZ, 0x3c, !PT ;  /* 0x0000000511117c12 */ /* 0x000fe2000f8e3cff */
[----:B------:R-:W-:Y:S01]  /*47a0*/  UMOV UR5, UR9 ;  /* 0x0000000900057c82 */ /* 0x000fe20008000000 */
[----:B------:R-:W-:Y:S01]  /*47b0*/  UMOV UR6, UR10 ;  /* 0x0000000a00067c82 */ /* 0x000fe20008000000 */
[----:B------:R-:W-:Y:S01]  /*47c0*/  UIADD3 UR17, UPT, UPT, UR17, 0x1, URZ ;  /* 0x0000000111117890 */ /* 0x000fe2000fffe0ff */
[----:B-1----:R-:W-:-:S03]  /*47d0*/  SHF.L.U32 R0, R17, 0x1f, RZ ;  /* 0x0000001f11007819 */ /* 0x002fc600000006ff */
[----:B------:R-:W-:Y:S01]  /*47e0*/  UISETP.NE.AND UP0, UPT, UR17, UR18, UPT ;  /* 0x000000121100728c */ /* 0x000fe2000bf05270 */
[----:B------:R4:W1:Y:S01]  /*47f0*/  SYNCS.PHASECHK.TRANS64.TRYWAIT P0, [UR4+0x20], R0 ;  /* 0x00002000ff0075a7 */ /* 0x0008620008001104 */
[----:B------:R-:W-:-:S03]  /*4800*/  ULEA UR4, UR19, UR12, 0xe ;  /* 0x0000000c13047291 */ /* 0x000fc6000f8e70ff */
[----:B------:R-:W-:Y:S01]  /*4810*/  UMOV UR19, UR14 ;  /* 0x0000000e00137c82 */ /* 0x000fe20008000000 */
[----:B------:R-:W-:Y:S02]  /*4820*/  UIADD3 UR8, UPT, UPT, UR4, 0x11400, URZ ;  /* 0x0001140004087890 */ /* 0x000fe4000fffe0ff */
[----:B------:R-:W-:-:S07]  /*4830*/  UIADD3 UR4, UPT, UPT, UR4, 0x21400, URZ ;  /* 0x0002140004047890 */ /* 0x000fce000fffe0ff */
[----:B------:R4:W-:Y:S02]  /*4840*/  UTMALDG.2D.2CTA [UR8], [UR22], desc[UR24] ;  /* 0x00001808160075b4 */ /* 0x0009e40008209000 */
[----:B------:R4:W-:Y:S01]  /*4850*/  UTMALDG.2D.2CTA [UR4], [UR20], desc[UR24] ;  /* 0x00001804140075b4 */ /* 0x0009e20008209000 */
[----:B------:R-:W-:Y:S05]  /*4860*/  BRA.U UP0, `(.L_x_45) ;  /* 0xfffffffd00687547 */ /* 0x000fea000b83ffff */
.L_x_39:
[----:B------:R-:W-:Y:S01]  /*4870*/  UISETP.NE.AND UP0, UPT, UR37, 0x8, UPT ;  /* 0x000000082500788c */ /* 0x000fe2000bf05270 */
[----:B------:R-:W-:-:S08]  /*4880*/  NOP ;  /* 0x0000000000007918 */ /* 0x000fd00000000000 */
[----:B------:R-:W-:Y:S05]  /*4890*/  BRA.U UP0, `(.L_x_46) ;  /* 0x0000000100047547 */ /* 0x000fea000b800000 */
[----:B----4-:R-:W-:Y:S05]  /*48a0*/  BPT.TRAP 0x1 ;  /* 0x000000040000795c */ /* 0x010fea0000300000 */
.L_x_46:
[----:B----4-:R-:W-:Y:S01]  /*48b0*/  ULEA UR4, UR15, UR12, 0x3 ;  /* 0x0000000c0f047291 */ /* 0x010fe2000f8e18ff */
[----:B------:R-:W-:-:S08]  /*48c0*/  SHF.L.U32 R3, R14, 0x1f, RZ ;  /* 0x0000001f0e037819 */ /* 0x000fd000000006ff */
[----:B-12---:R-:W1:Y:S02]  /*48d0*/  SYNCS.PHASECHK.TRANS64.TRYWAIT P0, [UR4+0x150], R3 ;  /* 0x00015003ff0075a7 */ /* 0x006e640008001104 */
[----:B-1----:R-:W-:Y:S05]  /*48e0*/  @!P0 BRA `(.L_x_47) ;  /* 0x000000f000448947 */ /* 0x002fea0003800000 */
.L_x_238:
[----:B------:R-:W-:-:S09]  /*48f0*/  UIMAD UR5, UR15, 0x14, UR36 ;  /* 0x000000140f0578a4 */ /* 0x000fd2000f8e0224 */
[----:B-1----:R-:W1:Y:S04]  /*4900*/  LDS R3, [UR5] ;  /* 0x00000005ff037984 */ /* 0x002e680008000800 */
[----:B---3--:R-:W2:Y:S04]  /*4910*/  LDS R2, [UR5+0x4] ;  /* 0x00000405ff027984 */ /* 0x008ea80008000800 */
[----:B------:R-:W3:Y:S04]  /*4920*/  LDS.U16 R15, [UR5+0x12] ;  /* 0x00001205ff0f7984 */ /* 0x000ee80008000400 */
[----:B------:R-:W4:Y:S04]  /*4930*/  LDS R16, [UR5+0x8] ;  /* 0x00000805ff107984 */ /* 0x000f280008000800 */
[----:B------:R-:W3:Y:S01]  /*4940*/  LDS R0, [UR5+0xc] ;  /* 0x00000c05ff007984 */ /* 0x000ee20008000800 */
[----:B------:R-:W-:Y:S01]  /*4950*/  @!PT LDS RZ, [RZ] ;  /* 0x00000000fffff984 */ /* 0x000fe20000000800 */
[----:B------:R-:W-:Y:S01]  /*4960*/  @!PT LDS RZ, [RZ] ;  /* 0x00000000fffff984 */ /* 0x000fe20000000800 */
[----:B------:R-:W-:Y:S01]  /*4970*/  @!PT LDS RZ, [RZ] ;  /* 0x00000000fffff984 */ /* 0x000fe20000000800 */
[----:B------:R-:W-:Y:S01]  /*4980*/  @!PT LDS RZ, [RZ] ;  /* 0x00000000fffff984 */ /* 0x000fe20000000800 */
[----:B------:R5:W-:Y:S06]  /*4990*/  MEMBAR.ALL.CTA ;  /* 0x0000000000007992 */ /* 0x000bec0000008000 */
[----:B-----5:R-:W3:Y:S01]  /*49a0*/  FENCE.VIEW.ASYNC.S ;  /* 0x00000000000073c6 */ /* 0x020ee20000000000 */
[----:B-1----:R-:W-:-:S02]  /*49b0*/  R2UR UR18, R3 ;  /* 0x00000000031272ca */ /* 0x002fc400000e0000 */
[----:B--2---:R-:W-:Y:S01]  /*49c0*/  R2UR UR19, R2 ;  /* 0x00000000021372ca */ /* 0x004fe200000e0000 */
[----:B------:R-:W-:-:S14]  /*49d0*/  BRA.U UP0, `(.L_x_48) ;  /* 0x0000000100047547 */ /* 0x000fdc000b800000 */
[----:B------:R-:W-:Y:S05]  /*49e0*/  BPT.TRAP 0x1 ;  /* 0x000000040000795c */ /* 0x000fea0000300000 */
.L_x_48:
[----:B------:R-:W-:Y:S01]  /*49f0*/  UIADD3 UR4, UPT, UPT, UR4, 0x190, URZ ;  /* 0x0000019004047890 */ /* 0x000fe2000fffe0ff */
[----:B---3--:R-:W-:Y:S01]  /*4a00*/  ISETP.NE.AND P0, PT, R0, RZ, PT ;  /* 0x000000ff0000720c */ /* 0x008fe20003f05270 */
[----:B------:R-:W-:Y:S01]  /*4a10*/  UIADD3 UR15, UPT, UPT, UR15, 0x1, URZ ;  /* 0x000000010f0f7890 */ /* 0x000fe2000fffe0ff */
[----:B------:R-:W-:Y:S01]  /*4a20*/  PLOP3.LUT P4, PT, PT, PT, PT, 0x80, 0x8 ;  /* 0x000000000008781c */ /* 0x000fe20003f8f070 */
[----:B------:R-:W-:Y:S02]  /*4a30*/  UPRMT UR4, UR13, 0x654, UR4 ;  /* 0x000006540d047896 */ /* 0x000fe40008000004 */
[----:B------:R-:W-:-:S04]  /*4a40*/  UISETP.NE.AND UP0, UPT, UR15, 0x8, UPT ;  /* 0x000000080f00788c */ /* 0x000fc8000bf05270 */
[----:B------:R-:W-:-:S03]  /*4a50*/  USEL UR15, UR15, URZ, UP0 ;  /* 0x000000ff0f0f7287 */ /* 0x000fc60008000000 */
[----:B------:R-:W-:Y:S01]  /*4a60*/  SYNCS.ARRIVE.TRANS64.RED.A1T0 RZ, [UR4], RZ ;  /* 0x000000ffffff79a7 */ /* 0x000fe20008100404 */
[----:B------:R-:W-:-:S06]  /*4a70*/  USEL UR4, URZ, 0x1, UP0 ;  /* 0x00000001ff047887 */ /* 0x000fcc0008000000 */
[----:B------:R-:W-:Y:S01]  /*4a80*/  LOP3.LUT R14, R14, UR4, RZ, 0x3c, !PT ;  /* 0x000000040e0e7c12 */ /* 0x000fe2000f8e3cff */
[----:B------:R-:W-:Y:S06]  /*4a90*/  @P0 BRA `(.L_x_49) ;  /* 0xffffffec00840947 */ /* 0x000fec000383ffff */
[----:B------:R-:W-:Y:S01]  /*4aa0*/  UIADD3 UR12, UPT, UPT, UR12, 0x20, URZ ;  /* 0x000000200c0c7890 */ /* 0x000fe2000fffe0ff */
[----:B------:R-:W-:-:S03]  /*4ab0*/  SHF.L.U32 R3, R17, 0x1f, RZ ;  /* 0x0000001f11037819 */ /* 0x000fc600000006ff */
[----:B------:R-:W-:-:S09]  /*4ac0*/  ULEA UR4, UR14, UR12, 0x3 ;  /* 0x0000000c0e047291 */ /* 0x000fd2000f8e18ff */
[----:B------:R-:W1:Y:S02]  /*4ad0*/  SYNCS.PHASECHK.TRANS64.TRYWAIT P0, [UR4], R3 ;  /* 0x00000003ff0075a7 */ /* 0x000e640008001104 */
[----:B-1----:R-:W-:Y:S05]  /*4ae0*/  @!P0 BRA `(.L_x_50) ;  /* 0x000000ec00dc8947 */ /* 0x002fea0003800000 */
.L_x_240:
[----:B------:R-:W-:-:S04]  /*4af0*/  UIADD3 UR5, UPT, UPT, UR14, 0x1, URZ ;  /* 0x000000010e057890 */ /* 0x000fc8000fffe0ff */
[----:B------:R-:W-:-:S04]  /*4b00*/  UISETP.NE.AND UP0, UPT, UR5, 0x4, UPT ;  /* 0x000000040500788c */ /* 0x000fc8000bf05270 */
[----:B------:R-:W-:Y:S02]  /*4b10*/  USEL UR6, URZ, 0x1, UP0 ;  /* 0x00000001ff067887 */ /* 0x000fe40008000000 */
[----:B------:R-:W-:-:S04]  /*4b20*/  USEL UR5, UR5, URZ, UP0 ;  /* 0x000000ff05057287 */ /* 0x000fc80008000000 */
[----:B------:R-:W-:Y:S01]  /*4b30*/  ULEA UR4, UR5, UR12, 0x3 ;  /* 0x0000000c05047291 */ /* 0x000fe2000f8e18ff */
[----:B------:R-:W-:-:S04]  /*4b40*/  LOP3.LUT R2, R17, UR6, RZ, 0x3c, !PT ;  /* 0x0000000611027c12 */ /* 0x000fc8000f8e3cff */
[----:B-1----:R-:W-:-:S04]  /*4b50*/  SHF.L.U32 R3, R2, 0x1f, RZ ;  /* 0x0000001f02037819 */ /* 0x002fc800000006ff */
[----:B------:R-:W1:Y:S02]  /*4b60*/  SYNCS.PHASECHK.TRANS64.TRYWAIT P0, [UR4], R3 ;  /* 0x00000003ff0075a7 */ /* 0x000e640008001104 */
[----:B-1----:R-:W-:Y:S05]  /*4b70*/  @!P0 BRA `(.L_x_51) ;  /* 0x000000ec00d08947 */ /* 0x002fea0003800000 */
.L_x_242:
        /* <DEDUP_REMOVED lines=9> */
.L_x_244:
[----:B------:R-:W-:-:S04]  /*4c10*/  UIADD3 UR5, UPT, UPT, UR5, 0x1, URZ ;  /* 0x0000000105057890 */ /* 0x000fc8000fffe0ff */
[----:B------:R-:W-:-:S04]  /*4c20*/  UISETP.NE.AND UP0, UPT, UR5, 0x4, UPT ;  /* 0x000000040500788c */ /* 0x000fc8000bf05270 */
[----:B------:R-:W-:Y:S02]  /*4c30*/  USEL UR4, URZ, 0x1, UP0 ;  /* 0x00000001ff047887 */ /* 0x000fe40008000000 */
[----:B------:R-:W-:-:S04]  /*4c40*/  USEL UR5, UR5, URZ, UP0 ;  /* 0x000000ff05057287 */ /* 0x000fc80008000000 */
[----:B------:R-:W-:Y:S01]  /*4c50*/  LOP3.LUT R2, R2, UR4, RZ, 0x3c, !PT ;  /* 0x0000000402027c12 */ /* 0x000fe2000f8e3cff */
[----:B------:R-:W-:-:S12]  /*4c60*/  ULEA UR5, UR5, UR12, 0x3 ;  /* 0x0000000c05057291 */ /* 0x000fd8000f8e18ff */
.L_x_53:
[----:B-1----:R-:W-:Y:S02]  /*4c70*/  SHF.L.U32 R3, R2, 0x1f, RZ ;  /* 0x0000001f02037819 */ /* 0x002fe400000006ff */
[----:B------:R-:W-:-:S04]  /*4c80*/  MOV R0, UR5 ;  /* 0x0000000500007c02 */ /* 0x000fc80008000f00 */
[----:B------:R1:W2:Y:S03]  /*4c90*/  SYNCS.PHASECHK.TRANS64.TRYWAIT P0, [R0+URZ], R3 ;  /* 0x00000003000075a7 */ /* 0x0002a600080011ff */
[----:B--2---:R-:W-:Y:S05]  /*4ca0*/  @!P0 NANOSLEEP.SYNCS 0x989680 ;  /* 0x009896800000895d */ /* 0x004fea0003900000 */
[----:B------:R-:W2:Y:S02]  /*4cb0*/  @!P0 SYNCS.PHASECHK.TRANS64 P0, [R0+URZ], R3 ;  /* 0x00000003000085a7 */ /* 0x000ea400080010ff */
[----:B--2---:R-:W-:Y:S05]  /*4cc0*/  @P0 EXIT ;  /* 0x000000000000094d */ /* 0x004fea0003800000 */
[----:B------:R-:W-:Y:S05]  /*4cd0*/  BRA `(.L_x_53) ;  /* 0xfffffffc00e47947 */ /* 0x000fea000383ffff */
.L_x_25:
[----:B------:R-:W-:-:S04]  /*4ce0*/  UISETP.LT.U32.AND UP0, UPT, UR37, 0x9, UPT ;  /* 0x000000092500788c */ /* 0x000fc8000bf01070 */
[----:B------:R-:W-:-:S04]  /*4cf0*/  USEL UR4, UR37, 0x9, UP0 ;  /* 0x0000000925047887 */ /* 0x000fc80008000000 */
[----:B------:R-:W-:-:S12]  /*4d00*/  USHF.L.U32 UR4, UR4, 0x2, URZ ;  /* 0x0000000204047899 */ /* 0x000fd800080006ff */
[----:B------:R-:W3:Y:S02]  /*4d10*/  LDCU UR6, c[0x2][UR4] ;  /* 0x00800000040677ac */ /* 0x000ee40008000800 */
[----:B---3--:R-:W-:-:S10]  /*4d20*/  USHF.R.S32.HI UR7, URZ, 0x1f, UR6 ;  /* 0x0000001fff077899 */ /* 0x008fd40008011406 */
.L_x_286:
[----:B--2---:R-:W-:Y:S05]  /*4d30*/  BRXU UR6 -0x4d40                                                                                                                                                                                                                                                                                                                                                                                                                                                                                                                                                                                                                                                                                                                                                                                                                                                                                                                                                                                                                                                                                                                                                                                                                                                                                                                                                               (*"BRANCH_TARGETS .L_x_287,.L_x_288,.L_x_295"*) ;  /* 0xffffffb006b07958 */ /* 0x004fea000b83ffff */
.L_x_288:
[----:B------:R-:W-:-:S09]  /*4d40*/  UISETP.NE.AND UP0, UPT, UR37, 0x1, UPT ;  /* 0x000000012500788c */ /* 0x000fd2000bf05270 */
[----:B------:R-:W-:Y:S05]  /*4d50*/  BRA.U UP0, `(.L_x_54) ;  /* 0x0000003900447547 */ /* 0x000fea000b800000 */
[----:B------:R-:W-:-:S08]  /*4d60*/  NOP ;  /* 0x0000000000007918 */ /* 0x000fd00000000000 */
[----:B-1--45:R-:W1:-:S00]  /*4d70*/  USETMAXREG.DEALLOC.CTAPOOL 0x88 ;  /* 0x00000088000079c8 */ /* 0x032e4000080e0500 */
[----:B------:R-:W2:Y:S01]  /*4d80*/  LDCU.64 UR14, c[0x0][0xba0] ;  /* 0x00017400ff0e77ac */ /* 0x000ea20008000a00 */
[----:B-1----:R-:W-:Y:S01]  /*4d90*/  HFMA2 R8, -RZ, RZ, 0, 5.9604644775390625e-08 ;  /* 0x00000001ff087431 */ /* 0x002fe200000001ff */
[----:B------:R-:W-:Y:S01]  /*4da0*/  PRMT R10, RZ, 0x7610, R10 ;  /* 0x00007610ff0a7816 */ /* 0x000fe2000000000a */
[----:B------:R-:W1:Y:S01]  /*4db0*/  LDCU.64 UR12, c[0x0][0xbb8] ;  /* 0x00017700ff0c77ac */ /* 0x000e620008000a00 */
[----:B------:R-:W3:Y:S01]  /*4dc0*/  LDCU UR4, c[0x0][0xbdc] ;  /* 0x00017b80ff0477ac */ /* 0x000ee20008000800 */
[----:B------:R-:W4:Y:S01]  /*4dd0*/  LDCU UR19, c[0x0][0xb80] ;  /* 0x00017000ff1377ac */ /* 0x000f220008000800 */
[----:B------:R-:W-:Y:S01]  /*4de0*/  UMOV UR5, 0xffffffff ;  /* 0xffffffff00057882 */ /* 0x000fe20000000000 */
[----:B------:R-:W-:Y:S01]  /*4df0*/  UMOV UR20, URZ ;  /* 0x000000ff00147c82 */ /* 0x000fe20008000000 */
[----:B--2---:R-:W-:-:S04]  /*4e00*/  UIADD3 UR18, UP0, UPT, UR14, -0x1, URZ ;  /* 0xffffffff0e127890 */ /* 0x004fc8000ff1e0ff */
[----:B------:R-:W-:Y:S02]  /*4e10*/  UIADD3.X UR15, UPT, UPT, UR15, -0x1, URZ, UP0, !UPT ;  /* 0xffffffff0f0f7890 */ /* 0x000fe400087fe4ff */
[----:B-1----:R-:W-:Y:S02]  /*4e20*/  UIADD3 UR14, UP0, UPT, UR12, -0x1, URZ ;  /* 0xffffffff0c0e7890 */ /* 0x002fe4000ff1e0ff */
[----:B---3--:R-:W-:Y:S02]  /*4e30*/  USHF.L.U32 UR4, UR5, UR4, URZ ;  /* 0x0000000405047299 */ /* 0x008fe400080006ff */
[----:B------:R-:W-:Y:S02]  /*4e40*/  UIADD3.X UR13, UPT, UPT, UR13, -0x1, URZ, UP0, !UPT ;  /* 0xffffffff0d0d7890 */ /* 0x000fe400087fe4ff */
[----:B----4-:R-:W-:Y:S02]  /*4e50*/  UIADD3 UR19, UPT, UPT, UR19, -0x1, URZ ;  /* 0xffffffff13137890 */ /* 0x010fe4000fffe0ff */
[----:B------:R-:W-:-:S12]  /*4e60*/  ULOP3.LUT UR12, URZ, UR4, URZ, 0x33, !UPT ;  /* 0x00000004ff0c7292 */ /* 0x000fd8000f8e33ff */
.L_x_71:
[----:B------:R-:W1:Y:S01]  /*4e70*/  LDC.64 R2, c[0x0][0xbd0] ;  /* 0x0002f400ff027b82 */ /* 0x000e620000000a00 */
[----:B------:R-:W-:Y:S01]  /*4e80*/  UIADD3 UR24, UP0, UPT, UR24, UR30, URZ ;  /* 0x0000001e18187290 */ /* 0x000fe2000ff1e0ff */
[----:B------:R-:W-:Y:S01]  /*4e90*/  ISETP.NE.AND P1, PT, RZ, UR16, PT ;  /* 0x00000010ff007c0c */ /* 0x000fe2000bf25270 */
[----:B------:R-:W-:Y:S01]  /*4ea0*/  IMAD.MOV.U32 R17, RZ, RZ, -0x1 ;  /* 0xffffffffff117424 */ /* 0x000fe200078e00ff */
[----:B------:R-:W-:Y:S01]  /*4eb0*/  PLOP3.LUT P2, PT, PT, PT, PT, 0x80, 0x8 ;  /* 0x000000000008781c */ /* 0x000fe20003f4f070 */
[----:B------:R-:W-:Y:S01]  /*4ec0*/  UIADD3.X UR17, UPT, UPT, UR17, UR25, URZ, UP0, !UPT ;  /* 0x0000001911117290 */ /* 0x000fe200087fe4ff */
[----:B------:R-:W-:Y:S02]  /*4ed0*/  IMAD.MOV.U32 R9, RZ, RZ, -0x1 ;  /* 0xffffffffff097424 */ /* 0x000fe400078e00ff */
[----:B------:R-:W-:Y:S02]  /*4ee0*/  P2R R11, PR, RZ, 0x4 ;  /* 0x00000004ff0b7803 */ /* 0x000fe40000000000 */
[----:B-1----:R-:W-:Y:S01]  /*4ef0*/  ISETP.LE.U32.AND P0, PT, R2, UR24, PT ;  /* 0x0000001802007c0c */ /* 0x002fe2000bf03070 */
[----:B------:R-:W-:-:S05]  /*4f00*/  IMAD.U32 R2, RZ, RZ, UR17 ;  /* 0x00000011ff027e24 */ /* 0x000fca000f8e00ff */
[----:B------:R-:W-:Y:S01]  /*4f10*/  ISETP.GE.U32.AND.EX P0, PT, R2, R3, PT, P0 ;  /* 0x000000030200720c */ /* 0x000fe20003f06100 */
[----:B------:R-:W-:Y:S02]  /*4f20*/  IMAD.MOV.U32 R3, RZ, RZ, RZ ;  /* 0x000000ffff037224 */ /* 0x000fe400078e00ff */
[----:B------:R-:W-:-:S10]  /*4f30*/  IMAD.MOV.U32 R2, RZ, RZ, -0x1 ;  /* 0xffffffffff027424 */ /* 0x000fd400078e00ff */
[----:B----45:R-:W-:Y:S05]  /*4f40*/  @P0 BRA P1, `(.L_x_55) ;  /* 0x0000001800080947 */ /* 0x030fea0000800000 */
[----:B------:R-:W-:Y:S01]  /*4f50*/  IADD3 R15, P1, PT, R18, UR41, RZ ;  /* 0x00000029120f7c10 */ /* 0x000fe2000ff3e0ff */
[----:B------:R-:W-:-:S03]  /*4f60*/  IMAD.U32 R9, RZ, RZ, UR17 ;  /* 0x00000011ff097e24 */ /* 0x000fc6000f8e00ff */
[----:B------:R-:W-:Y:S02]  /*4f70*/  ISETP.LE.U32.AND P0, PT, R15, UR24, PT ;  /* 0x000000180f007c0c */ /* 0x000fe4000bf03070 */
[----:B------:R-:W-:-:S04]  /*4f80*/  IADD3.X R20, PT, PT, R19, UR40, RZ, P1, !PT ;  /* 0x0000002813147c10 */ /* 0x000fc80008ffe4ff */
[----:B------:R-:W-:-:S13]  /*4f90*/  ISETP.GE.U32.AND.EX P0, PT, R9, R20, PT, P0 ;  /* 0x000000140900720c */ /* 0x000fda0003f06100 */
[----:B------:R-:W-:Y:S05]  /*4fa0*/  @!P0 BRA `(.L_x_56) ;  /* 0x0000001000ec8947 */ /* 0x000fea0003800000 */
[----:B------:R-:W1:Y:S01]  /*4fb0*/  LDCU UR21, c[0x0][0xbe8] ;  /* 0x00017d00ff1577ac */ /* 0x000e620008000800 */
[----:B------:R-:W-:Y:S01]  /*4fc0*/  IMAD.IADD R23, R7, 0x1, R14 ;  /* 0x0000000107177824 */ /* 0x000fe200078e020e */
[----:B------:R-:W-:Y:S01]  /*4fd0*/  MOV R14, R5 ;  /* 0x00000005000e7202 */ /* 0x000fe20000000f00 */
[----:B------:R-:W-:Y:S02]  /*4fe0*/  IMAD.MOV.U32 R17, RZ, RZ, R6 ;  /* 0x000000ffff117224 */ /* 0x000fe400078e0006 */
[----:B------:R-:W-:-:S05]  /*4ff0*/  VIADD R9, R23, 0x20 ;  /* 0x0000002017097836 */ /* 0x000fca0000000000 */
[----:B-1----:R-:W-:-:S13]  /*5000*/  ISETP.GE.AND P0, PT, R9, UR21, PT ;  /* 0x0000001509007c0c */ /* 0x002fda000bf06270 */
[----:B------:R-:W1:Y:S01]  /*5010*/  @!P0 LDC.64 R20, c[0x0][0xbf0] ;  /* 0x0002fc00ff148b82 */ /* 0x000e620000000a00 */
[----:B------:R-:W-:Y:S01]  /*5020*/  BSSY.RECONVERGENT B0, `(.L_x_57) ;  /* 0x0000062000007945 */ /* 0x000fe20003800200 */
[----:B------:R-:W-:Y:S01]  /*5030*/  HFMA2 R15, -RZ, RZ, 0, 0 ;  /* 0x00000000ff0f7431 */ /* 0x000fe200000001ff */
[----:B------:R-:W-:Y:S01]  /*5040*/  MOV R18, 0x7fffffff ;  /* 0x7fffffff00127802 */ /* 0x000fe20000000f00 */
[----:B-1----:R-:W-:-:S05]  /*5050*/  @!P0 IMAD.WIDE R20, R23, 0xc, R20 ;  /* 0x0000000c17148825 */ /* 0x002fca00078e0214 */
[----:B------:R1:W5:Y:S04]  /*5060*/  @!P0 LDG.E R5, desc[UR50][R20.64+0x180] ;  /* 0x0001803214058981 */ /* 0x000368000c1e1900 */
[----:B------:R1:W5:Y:S01]  /*5070*/  @!P0 LDG.E R6, desc[UR50][R20.64+0x184] ;  /* 0x0001843214068981 */ /* 0x000362000c1e1900 */
[----:B------:R-:W-:-:S13]  /*5080*/  ISETP.GE.AND P0, PT, R23, UR21, PT ;  /* 0x0000001517007c0c */ /* 0x000fda000bf06270 */
[----:B------:R-:W-:Y:S05]  /*5090*/  @P0 BRA `(.L_x_58) ;  /* 0x0000000400680947 */ /* 0x000fea0003800000 */
[----:B------:R-:W-:Y:S01]  /*50a0*/  IABS R13, R4 ;  /* 0x00000004000d7213 */ /* 0x000fe20000000000 */
[----:B------:R-:W2:Y:S01]  /*50b0*/  LDCU.128 UR4, c[0x0][0xbc0] ;  /* 0x00017800ff0477ac */ /* 0x000ea20008000c00 */
[----:B------:R-:W-:Y:S02]  /*50c0*/  IABS R12, R0 ;  /* 0x00000000000c7213 */ /* 0x000fe40000000000 */
[----:B------:R-:W3:Y:S01]  /*50d0*/  I2F.RP R24, R13 ;  /* 0x0000000d00187306 */ /* 0x000ee20000209400 */
[----:B------:R-:W4:Y:S01]  /*50e0*/  LDCU.64 UR8, c[0x0][0xbb0] ;  /* 0x00017600ff0877ac */ /* 0x000f220008000a00 */
[C---:B-1----:R-:W-:Y:S02]  /*50f0*/  IADD3 R20, P2, PT, R17.reuse, UR14, RZ ;  /* 0x0000000e11147c10 */ /* 0x042fe4000ff5e0ff */
[----:B------:R-:W-:Y:S01]  /*5100*/  IADD3 R15, P0, PT, R14, UR18, RZ ;  /* 0x000000120e0f7c10 */ /* 0x000fe2000ff1e0ff */
[----:B------:R-:W1:Y:S01]  /*5110*/  LDCU.64 UR10, c[0x0][0xba8] ;  /* 0x00017500ff0a77ac */ /* 0x000e620008000a00 */
[----:B------:R-:W-:-:S02]  /*5120*/  LEA.HI.X.SX32 R19, R17, UR13, 0x1, P2 ;  /* 0x0000000d11137c11 */ /* 0x000fc400090f0eff */
[----:B------:R-:W1:Y:S01]  /*5130*/  I2F.RP R9, R12 ;  /* 0x0000000c00097306 */ /* 0x000e620000209400 */
[----:B------:R-:W-:Y:S02]  /*5140*/  LEA.HI.X.SX32 R14, R14, UR15, 0x1, P0 ;  /* 0x0000000f0e0e7c11 */ /* 0x000fe400080f0eff */
[----:B--2---:R-:W-:-:S05]  /*5150*/  IADD3 R22, P1, PT, R20, UR7, RZ ;  /* 0x0000000714167c10 */ /* 0x004fca000ff3e0ff */
[----:B---3--:R-:W2:Y:S01]  /*5160*/  MUFU.RCP R24, R24 ;  /* 0x0000001800187308 */ /* 0x008ea20000001000 */
[----:B----4-:R-:W-:Y:S01]  /*5170*/  IADD3 R18, P0, PT, R15, UR9, RZ ;  /* 0x000000090f127c10 */ /* 0x010fe2000ff1e0ff */
[----:B------:R-:W-:Y:S02]  /*5180*/  IMAD.X R21, RZ, RZ, R19, P1 ;  /* 0x000000ffff157224 */ /* 0x000fe400008e0613 */
[----:B------:R-:W-:-:S04]  /*5190*/  IMAD.WIDE.U32 R36, R22, UR4, RZ ;  /* 0x0000000416247c25 */ /* 0x000fc8000f8e00ff */
[----:B-1----:R-:W1:Y:S01]  /*51a0*/  MUFU.RCP R9, R9 ;  /* 0x0000000900097308 */ /* 0x002e620000001000 */
[----:B------:R-:W-:Y:S02]  /*51b0*/  IMAD.X R17, RZ, RZ, R14, P0 ;  /* 0x000000ffff117224 */ /* 0x000fe400000e060e */
[----:B------:R-:W-:-:S04]  /*51c0*/  IMAD.WIDE.U32 R26, R21, UR4, RZ ;  /* 0x00000004151a7c25 */ /* 0x000fc8000f8e00ff */
[----:B------:R-:W-:-:S04]  /*51d0*/  IMAD.WIDE.U32 R28, R17, UR10, RZ ;  /* 0x0000000a111c7c25 */ /* 0x000fc8000f8e00ff */
[----:B--2---:R-:W-:Y:S02]  /*51e0*/  VIADD R24, R24, 0xffffffe ;  /* 0x0ffffffe18187836 */ /* 0x004fe40000000000 */
[----:B------:R-:W-:Y:S02]  /*51f0*/  IMAD.WIDE.U32 R26, P0, R22, UR5, R26 ;  /* 0x00000005161a7c25 */ /* 0x000fe4000f80001a */
[----:B------:R-:W2:Y:S02]  /*5200*/  F2I.FTZ.U32.TRUNC.NTZ R25, R24 ;  /* 0x0000001800197305 */ /* 0x000ea4000021f000 */
[----:B------:R-:W-:Y:S01]  /*5210*/  IMAD.WIDE.U32 R28, P1, R18, UR11, R28 ;  /* 0x0000000b121c7c25 */ /* 0x000fe2000f82001c */
[----:B------:R-:W-:-:S03]  /*5220*/  IADD3 RZ, P2, PT, R37, R26, RZ ;  /* 0x0000001a25ff7210 */ /* 0x000fc60007f5e0ff */
[----:B------:R-:W-:-:S04]  /*5230*/  IMAD.WIDE.U32 R34, R18, UR10, RZ ;  /* 0x0000000a12227c25 */ /* 0x000fc8000f8e00ff */
[----:B-1----:R-:W-:Y:S02]  /*5240*/  VIADD R9, R9, 0xffffffe ;  /* 0x0ffffffe09097836 */ /* 0x002fe40000000000 */
[----:B------:R-:W-:Y:S01]  /*5250*/  IMAD.X R33, RZ, RZ, RZ, P1 ;  /* 0x000000ffff217224 */ /* 0x000fe200008e06ff */
[----:B------:R-:W-:Y:S01]  /*5260*/  IADD3 RZ, P1, PT, R35, R28, RZ ;  /* 0x0000001c23ff7210 */ /* 0x000fe20007f3e0ff */
[----:B------:R-:W-:Y:S02]  /*5270*/  IMAD.MOV.U32 R30, RZ, RZ, R27 ;  /* 0x000000ffff1e7224 */ /* 0x000fe400078e001b */
[----:B------:R-:W1:Y:S01]  /*5280*/  F2I.FTZ.U32.TRUNC.NTZ R27, R9 ;  /* 0x00000009001b7305 */ /* 0x000e62000021f000 */
[----:B------:R-:W-:Y:S02]  /*5290*/  IMAD.MOV.U32 R32, RZ, RZ, R29 ;  /* 0x000000ffff207224 */ /* 0x000fe400078e001d */
[----:B------:R-:W-:Y:S01]  /*52a0*/  IMAD.X R31, RZ, RZ, RZ, P0 ;  /* 0x000000ffff1f7224 */ /* 0x000fe200000e06ff */
[----:B------:R-:W-:Y:S01]  /*52b0*/  ISETP.NE.U32.AND P0, PT, RZ, UR10, PT ;  /* 0x0000000aff007c0c */ /* 0x000fe2000bf05070 */
[----:B------:R-:W-:Y:S01]  /*52c0*/  IMAD.WIDE.U32.X R32, R17, UR11, R32, P1 ;  /* 0x0000000b11207c25 */ /* 0x000fe200088e0420 */
[----:B------:R-:W-:-:S02]  /*52d0*/  ISETP.NE.U32.AND P1, PT, RZ, UR4, PT ;  /* 0x00000004ff007c0c */ /* 0x000fc4000bf25070 */
[----:B------:R-:W-:Y:S01]  /*52e0*/  ISETP.NE.AND.EX P0, PT, RZ, UR11, PT, P0 ;  /* 0x0000000bff007c0c */ /* 0x000fe2000bf05300 */
[----:B--2---:R-:W-:Y:S01]  /*52f0*/  IMAD.MOV R18, RZ, RZ, -R25 ;  /* 0x000000ffff127224 */ /* 0x004fe200078e0a19 */
[----:B------:R-:W-:Y:S01]  /*5300*/  ISETP.NE.AND.EX P1, PT, RZ, UR5, PT, P1 ;  /* 0x00000005ff007c0c */ /* 0x000fe2000bf25310 */
[----:B------:R-:W-:Y:S01]  /*5310*/  IMAD.WIDE.U32.X R30, R21, UR5, R30, P2 ;  /* 0x00000005151e7c25 */ /* 0x000fe200090e041e */
[----:B------:R-:W-:Y:S02]  /*5320*/  SEL R15, R15, R32, !P0 ;  /* 0x000000200f0f7207 */ /* 0x000fe40004000000 */
[----:B------:R-:W-:Y:S01]  /*5330*/  SEL R14, R14, R33, !P0 ;  /* 0x000000210e0e7207 */ /* 0x000fe20004000000 */
[----:B------:R-:W-:Y:S01]  /*5340*/  IMAD R17, R18, R13, RZ ;  /* 0x0000000d12117224 */ /* 0x000fe200078e02ff */
[----:B------:R-:W-:Y:S01]  /*5350*/  SEL R20, R20, R30, !P1 ;  /* 0x0000001e14147207 */ /* 0x000fe20004800000 */
[----:B------:R-:W-:Y:S01]  /*5360*/  IMAD.MOV.U32 R24, RZ, RZ, RZ ;  /* 0x000000ffff187224 */ /* 0x000fe200078e00ff */
[----:B------:R-:W-:Y:S01]  /*5370*/  SEL R19, R19, R31, !P1 ;  /* 0x0000001f13137207 */ /* 0x000fe20004800000 */
[----:B-1----:R-:W-:Y:S01]  /*5380*/  IMAD.MOV R9, RZ, RZ, -R27 ;  /* 0x000000ffff097224 */ /* 0x002fe200078e0a1b */
[----:B------:R-:W-:Y:S01]  /*5390*/  SHF.R.U64 R21, R15, UR8, R14 ;  /* 0x000000080f157c19 */ /* 0x000fe2000800120e */
[----:B------:R-:W-:Y:S01]  /*53a0*/  IMAD.HI.U32 R17, R25, R17, R24 ;  /* 0x0000001119117227 */ /* 0x000fe200078e0018 */
[----:B------:R-:W-:-:S02]  /*53b0*/  SHF.R.U64 R25, R20, UR6, R19 ;  /* 0x0000000614197c19 */ /* 0x000fc40008001213 */
[----:B------:R-:W-:Y:S01]  /*53c0*/  IADD3 R21, PT, PT, R4, -0x1, R21 ;  /* 0xffffffff04157810 */ /* 0x000fe20007ffe015 */
[----:B------:R-:W-:Y:S01]  /*53d0*/  IMAD.MOV.U32 R19, RZ, RZ, R9 ;  /* 0x000000ffff137224 */ /* 0x000fe200078e0009 */
[----:B------:R-:W-:Y:S01]  /*53e0*/  IABS R15, R4 ;  /* 0x00000004000f7213 */ /* 0x000fe20000000000 */
[----:B------:R-:W-:Y:S01]  /*53f0*/  IMAD.MOV.U32 R26, RZ, RZ, RZ ;  /* 0x000000ffff1a7224 */ /* 0x000fe200078e00ff */
[----:B------:R-:W-:Y:S01]  /*5400*/  IADD3 R20, PT, PT, R0, -0x1, R25 ;  /* 0xffffffff00147810 */ /* 0x000fe20007ffe019 */
[----:B------:R-:W-:Y:S01]  /*5410*/  IMAD R19, R19, R12, RZ ;  /* 0x0000000c13137224 */ /* 0x000fe200078e02ff */
[----:B------:R-:W-:Y:S01]  /*5420*/  IABS R18, R21 ;  /* 0x0000001500127213 */ /* 0x000fe20000000000 */
[----:B------:R-:W-:Y:S01]  /*5430*/  IMAD.MOV R15, RZ, RZ, -R15 ;  /* 0x000000ffff0f7224 */ /* 0x000fe200078e0a0f */
[----:B------:R-:W-:Y:S01]  /*5440*/  IABS R9, R0 ;  /* 0x0000000000097213 */ /* 0x000fe20000000000 */
[----:B------:R-:W-:Y:S01]  /*5450*/  IMAD.HI.U32 R19, R27, R19, R26 ;  /* 0x000000131b137227 */ /* 0x000fe200078e001a */
[----:B------:R-:W-:-:S02]  /*5460*/  IABS R14, R20 ;  /* 0x00000014000e7213 */ /* 0x000fc40000000000 */
[----:B------:R-:W-:Y:S01]  /*5470*/  ISETP.GE.AND P4, PT, R21, RZ, PT ;  /* 0x000000ff1500720c */ /* 0x000fe20003f86270 */
[----:B------:R-:W-:Y:S01]  /*5480*/  IMAD.HI.U32 R17, R17, R18, RZ ;  /* 0x0000001211117227 */ /* 0x000fe200078e00ff */
[----:B------:R-:W-:-:S03]  /*5490*/  ISETP.GE.AND P2, PT, R20, RZ, PT ;  /* 0x000000ff1400720c */ /* 0x000fc60003f46270 */
[----:B------:R-:W-:Y:S02]  /*54a0*/  IMAD.MOV R9, RZ, RZ, -R9 ;  /* 0x000000ffff097224 */ /* 0x000fe400078e0a09 */
[----:B------:R-:W-:-:S04]  /*54b0*/  IMAD.HI.U32 R19, R19, R14, RZ ;  /* 0x0000000e13137227 */ /* 0x000fc800078e00ff */
[----:B------:R-:W-:Y:S02]  /*54c0*/  IMAD R18, R17, R15, R18 ;  /* 0x0000000f11127224 */ /* 0x000fe400078e0212 */
[----:B------:R-:W-:Y:S02]  /*54d0*/  IMAD R19, R19, R9, R14 ;  /* 0x0000000913137224 */ /* 0x000fe400078e020e */
[----:B------:R-:W1:Y:S01]  /*54e0*/  LDC R9, c[0x0][0xbe0] ;  /* 0x0002f800ff097b82 */ /* 0x000e620000000800 */
[----:B------:R-:W-:Y:S02]  /*54f0*/  ISETP.GT.U32.AND P1, PT, R13, R18, PT ;  /* 0x000000120d00720c */ /* 0x000fe40003f24070 */
[----:B------:R-:W-:-:S11]  /*5500*/  ISETP.GT.U32.AND P0, PT, R12, R19, PT ;  /* 0x000000130c00720c */ /* 0x000fd60003f04070 */
[----:B------:R-:W-:Y:S01]  /*5510*/  @!P1 IMAD.IADD R18, R18, 0x1, -R13 ;  /* 0x0000000112129824 */ /* 0x000fe200078e0a0d */
[----:B------:R-:W-:Y:S01]  /*5520*/  ISETP.NE.AND P1, PT, RZ, UR27, PT ;  /* 0x0000001bff007c0c */ /* 0x000fe2000bf25270 */
[----:B------:R-:W-:-:S03]  /*5530*/  @!P0 IMAD.IADD R19, R19, 0x1, -R12 ;  /* 0x0000000113138824 */ /* 0x000fc600078e0a0c */
[----:B------:R-:W-:Y:S02]  /*5540*/  ISETP.GT.U32.AND P0, PT, R13, R18, PT ;  /* 0x000000120d00720c */ /* 0x000fe40003f04070 */
[----:B------:R-:W-:-:S11]  /*5550*/  ISETP.GT.U32.AND P3, PT, R12, R19, PT ;  /* 0x000000130c00720c */ /* 0x000fd60003f64070 */
[----:B------:R-:W-:Y:S01]  /*5560*/  @!P0 IMAD.IADD R18, R18, 0x1, -R13 ;  /* 0x0000000112128824 */ /* 0x000fe200078e0a0d */
[----:B------:R-:W-:Y:S01]  /*5570*/  ISETP.NE.AND P0, PT, RZ, UR26, PT ;  /* 0x0000001aff007c0c */ /* 0x000fe2000bf05270 */
[----:B------:R-:W-:Y:S02]  /*5580*/  @!P3 IMAD.IADD R19, R19, 0x1, -R12 ;  /* 0x000000011313b824 */ /* 0x000fe400078e0a0c */
[----:B------:R-:W-:Y:S01]  /*5590*/  @!P4 IMAD.MOV R18, RZ, RZ, -R18 ;  /* 0x000000ffff12c224 */ /* 0x000fe200078e0a12 */
[----:B------:R-:W-:Y:S01]  /*55a0*/  @!P1 LOP3.LUT R18, RZ, UR27, RZ, 0x33, !PT ;  /* 0x0000001bff129c12 */ /* 0x000fe2000f8e33ff */
[----:B------:R-:W-:-:S04]  /*55b0*/  @!P2 IMAD.MOV R19, RZ, RZ, -R19 ;  /* 0x000000ffff13a224 */ /* 0x000fc800078e0a13 */
[----:B------:R-:W-:-:S04]  /*55c0*/  IMAD.IADD R21, R21, 0x1, -R18 ;  /* 0x0000000115157824 */ /* 0x000fc800078e0a12 */
[----:B------:R-:W-:Y:S02]  /*55d0*/  @!P0 LOP3.LUT R19, RZ, UR26, RZ, 0x33, !PT ;  /* 0x0000001aff138c12 */ /* 0x000fe4000f8e33ff */
[----:B-1----:R-:W-:-:S03]  /*55e0*/  ISETP.NE.AND P0, PT, R9, 0x1, PT ;  /* 0x000000010900780c */ /* 0x002fc60003f05270 */
[----:B------:R-:W-:-:S04]  /*55f0*/  IMAD.IADD R12, R20, 0x1, -R19 ;  /* 0x00000001140c7824 */ /* 0x000fc800078e0a13 */
[----:B------:R-:W-:Y:S01]  /*5600*/  IMAD R18, R21, R12, RZ ;  /* 0x0000000c15127224 */ /* 0x000fe200078e02ff */
[----:B------:R-:W-:-:S04]  /*5610*/  SEL R12, R12, R21, !P0 ;  /* 0x000000150c0c7207 */ /* 0x000fc80004000000 */
[----:B------:R-:W-:Y:S02]  /*5620*/  SHF.R.S32.HI R15, RZ, 0x1f, R18 ;  /* 0x0000001fff0f7819 */ /* 0x000fe40000011412 */
[----:B------:R-:W-:Y:S02]  /*5630*/  SHF.R.S32.HI R13, RZ, 0x1f, R12 ;  /* 0x0000001fff0d7819 */ /* 0x000fe4000001140c */
.L_x_58:
[----:B------:R-:W-:Y:S05]  /*5640*/  BSYNC.RECONVERGENT B0 ;  /* 0x0000000000007941 */ /* 0x000fea0003800200 */
.L_x_57:
[----:B------:R-:W2:Y:S01]  /*5650*/  SHFL.UP PT, R9, R18, 0x1, RZ ;  /* 0x0420000012097989 */ /* 0x000ea200000e00ff */
[C---:B------:R-:W-:Y:S02]  /*5660*/  ISETP.NE.AND P5, PT, R7.reuse, RZ, PT ;  /* 0x000000ff0700720c */ /* 0x040fe40003fa5270 */
[C---:B------:R-:W-:Y:S01]  /*5670*/  ISETP.GE.U32.AND P4, PT, R7.reuse, 0x2, PT ;  /* 0x000000020700780c */ /* 0x040fe20003f86070 */
[----:B-1----:R-:W1:Y:S01]  /*5680*/  SHFL.UP PT, R20, R15, 0x1, RZ ;  /* 0x042000000f147989 */ /* 0x002e6200000e00ff */
[C---:B------:R-:W-:Y:S02]  /*5690*/  ISETP.GE.U32.AND P1, PT, R7.reuse, 0x4, PT ;  /* 0x000000040700780c */ /* 0x040fe40003f26070 */
[C---:B------:R-:W-:Y:S02]  /*56a0*/  ISETP.GE.U32.AND P2, PT, R7.reuse, 0x8, PT ;  /* 0x000000080700780c */ /* 0x040fe40003f46070 */
[----:B------:R-:W-:Y:S02]  /*56b0*/  ISETP.GE.U32.AND P3, PT, R7, 0x10, PT ;  /* 0x000000100700780c */ /* 0x000fe40003f66070 */
[----:B--2---:R-:W-:-:S02]  /*56c0*/  SEL R9, R9, RZ, P5 ;  /* 0x000000ff09097207 */ /* 0x004fc40002800000 */
[----:B-1----:R-:W-:Y:S02]  /*56d0*/  SEL R20, R20, RZ, P5 ;  /* 0x000000ff14147207 */ /* 0x002fe40002800000 */
[----:B------:R-:W-:-:S05]  /*56e0*/  IADD3 R14, P0, PT, R9, R18, RZ ;  /* 0x00000012090e7210 */ /* 0x000fca0007f1e0ff */
[----:B------:R-:W-:Y:S01]  /*56f0*/  IMAD.X R9, R20, 0x1, R15, P0 ;  /* 0x0000000114097824 */ /* 0x000fe200000e060f */
[----:B------:R-:W1:Y:S04]  /*5700*/  SHFL.UP PT, R17, R14, 0x2, RZ ;  /* 0x044000000e117989 */ /* 0x000e6800000e00ff */
[----:B------:R-:W2:Y:S01]  /*5710*/  SHFL.UP PT, R19, R9, 0x2, RZ ;  /* 0x0440000009137989 */ /* 0x000ea200000e00ff */
[----:B-1----:R-:W-:-:S04]  /*5720*/  SEL R17, R17, RZ, P4 ;  /* 0x000000ff11117207 */ /* 0x002fc80002000000 */
[----:B------:R-:W-:Y:S02]  /*5730*/  IADD3 R17, P0, PT, R17, R14, RZ ;  /* 0x0000000e11117210 */ /* 0x000fe40007f1e0ff */
[----:B--2---:R-:W-:-:S05]  /*5740*/  SEL R20, R19, RZ, P4 ;  /* 0x000000ff13147207 */ /* 0x004fca0002000000 */
[----:B------:R-:W-:Y:S02]  /*5750*/  IMAD.X R19, R20, 0x1, R9, P0 ;  /* 0x0000000114137824 */ /* 0x000fe400000e0609 */
[----:B------:R-:W1:Y:S04]  /*5760*/  SHFL.UP PT, R20, R17, 0x4, RZ ;  /* 0x0480000011147989 */ /* 0x000e6800000e00ff */
[----:B------:R-:W2:Y:S01]  /*5770*/  SHFL.UP PT, R21, R19, 0x4, RZ ;  /* 0x0480000013157989 */ /* 0x000ea200000e00ff */
[----:B-1----:R-:W-:-:S04]  /*5780*/  SEL R20, R20, RZ, P1 ;  /* 0x000000ff14147207 */ /* 0x002fc80000800000 */
[----:B------:R-:W-:Y:S02]  /*5790*/  IADD3 R20, P0, PT, R20, R17, RZ ;  /* 0x0000001114147210 */ /* 0x000fe40007f1e0ff */
[----:B--2---:R-:W-:-:S03]  /*57a0*/  SEL R14, R21, RZ, P1 ;  /* 0x000000ff150e7207 */ /* 0x004fc60000800000 */
[----:B------:R-:W1:Y:S02]  /*57b0*/  SHFL.UP PT, R21, R20, 0x8, RZ ;  /* 0x0500000014157989 */ /* 0x000e6400000e00ff */
[----:B------:R-:W-:Y:S02]  /*57c0*/  IMAD.X R9, R14, 0x1, R19, P0 ;  /* 0x000000010e097824 */ /* 0x000fe400000e0613 */
[----:B------:R-:W-:-:S03]  /*57d0*/  IMAD.U32 R19, RZ, RZ, UR17 ;  /* 0x00000011ff137e24 */ /* 0x000fc6000f8e00ff */
        /* <DEDUP_REMOVED lines=10> */
[----:B------:R-:W-:Y:S01]  /*5880*/  IMAD.X R20, R9, 0x1, R22, P0 ;  /* 0x0000000109147824 */ /* 0x000fe200000e0616 */
[----:B------:R-:W-:-:S04]  /*5890*/  IADD3 R9, P0, PT, R17, UR41, RZ ;  /* 0x0000002911097c10 */ /* 0x000fc8000ff1e0ff */
[----:B------:R-:W-:Y:S02]  /*58a0*/  IADD3.X R14, PT, PT, R20, UR40, RZ, P0, !PT ;  /* 0x00000028140e7c10 */ /* 0x000fe400087fe4ff */
[----:B------:R-:W-:-:S04]  /*58b0*/  ISETP.LE.U32.AND P0, PT, R9, UR24, PT ;  /* 0x0000001809007c0c */ /* 0x000fc8000bf03070 */
[----:B------:R-:W-:-:S13]  /*58c0*/  ISETP.GE.U32.AND.EX P0, PT, R19, R14, PT, P0 ;  /* 0x0000000e1300720c */ /* 0x000fda0003f06100 */
[----:B------:R-:W-:-:S04]  /*58d0*/  VOTE.ANY R19, PT, !P0 ;  /* 0x0000000000137806 */ /* 0x000fc800040e0100 */
[----:B------:R-:W-:-:S13]  /*58e0*/  ISETP.NE.AND P0, PT, R19, RZ, PT ;  /* 0x000000ff1300720c */ /* 0x000fda0003f05270 */
[----:B------:R-:W-:Y:S05]  /*58f0*/  @P0 BRA `(.L_x_59) ;  /* 0x00000008004c0947 */ /* 0x000fea0003800000 */
[----:B------:R-:W1:Y:S01]  /*5900*/  LDC R15, c[0x0][0xbe0] ;  /* 0x0002f800ff0f7b82 */ /* 0x000e620000000800 */
[----:B------:R-:W2:Y:S01]  /*5910*/  LDCU UR21, c[0x0][0xbe8] ;  /* 0x00017d00ff1577ac */ /* 0x000ea20008000800 */
[----:B------:R-:W3:Y:S01]  /*5920*/  LDCU.64 UR10, c[0x0][0xba8] ;  /* 0x00017500ff0a77ac */ /* 0x000ee20008000a00 */
[----:B------:R-:W4:Y:S01]  /*5930*/  LDCU.64 UR8, c[0x0][0xbb0] ;  /* 0x00017600ff0877ac */ /* 0x000f220008000a00 */
[----:B------:R-:W1:Y:S02]  /*5940*/  LDCU.128 UR4, c[0x0][0xbc0] ;  /* 0x00017800ff0477ac */ /* 0x000e640008000c00 */
[----:B-1234-:R-:W-:-:S13]  /*5950*/  ISETP.NE.AND P6, PT, R15, 0x1, PT ;  /* 0x000000010f00780c */ /* 0x01efda0003fc5270 */
.L_x_62:
[C---:B------:R-:W-:Y:S01]  /*5960*/  VIADD R15, R23.reuse, 0x40 ;  /* 0x00000040170f7836 */ /* 0x040fe20000000000 */
[----:B-----5:R-:W-:Y:S01]  /*5970*/  MOV R19, R5 ;  /* 0x0000000500137202 */ /* 0x020fe20000000f00 */
[----:B------:R-:W-:Y:S02]  /*5980*/  VIADD R23, R23, 0x20 ;  /* 0x0000002017177836 */ /* 0x000fe40000000000 */
[----:B------:R-:W-:Y:S01]  /*5990*/  IMAD.MOV.U32 R17, RZ, RZ, R6 ;  /* 0x000000ffff117224 */ /* 0x000fe200078e0006 */
[----:B------:R-:W-:-:S13]  /*59a0*/  ISETP.GE.AND P0, PT, R15, UR21, PT ;  /* 0x000000150f007c0c */ /* 0x000fda000bf06270 */
[----:B------:R-:W1:Y:S01]  /*59b0*/  @!P0 LDC.64 R20, c[0x0][0xbf0] ;  /* 0x0002fc00ff148b82 */ /* 0x000e620000000a00 */
[----:B------:R-:W2:Y:S01]  /*59c0*/  SHFL.IDX PT, R14, R14, 0x1f, 0x1f ;  /* 0x03e01f000e0e7f89 */ /* 0x000ea200000e0000 */
[----:B------:R-:W-:Y:S01]  /*59d0*/  BSSY.RECONVERGENT B0, `(.L_x_60) ;  /* 0x000005d000007945 */ /* 0x000fe20003800200 */
[----:B------:R-:W-:Y:S02]  /*59e0*/  HFMA2 R15, -RZ, RZ, 0, 0 ;  /* 0x00000000ff0f7431 */ /* 0x000fe400000001ff */
[----:B------:R-:W3:Y:S01]  /*59f0*/  SHFL.IDX PT, R9, R9, 0x1f, 0x1f ;  /* 0x03e01f0009097f89 */ /* 0x000ee200000e0000 */
[----:B-1----:R-:W-:-:S05]  /*5a00*/  @!P0 IMAD.WIDE R20, R23, 0xc, R20 ;  /* 0x0000000c17148825 */ /* 0x002fca00078e0214 */
[----:B------:R1:W5:Y:S04]  /*5a10*/  @!P0 LDG.E R5, desc[UR50][R20.64+0x180] ;  /* 0x0001803214058981 */ /* 0x000368000c1e1900 */
[----:B------:R1:W5:Y:S01]  /*5a20*/  @!P0 LDG.E R6, desc[UR50][R20.64+0x184] ;  /* 0x0001843214068981 */ /* 0x000362000c1e1900 */
[----:B------:R-:W-:Y:S02]  /*5a30*/  ISETP.GE.AND P0, PT, R23, UR21, PT ;  /* 0x0000001517007c0c */ /* 0x000fe4000bf06270 */
[----:B------:R-:W-:-:S11]  /*5a40*/  MOV R18, 0x7fffffff ;  /* 0x7fffffff00127802 */ /* 0x000fd60000000f00 */
[----:B--23--:R-:W-:Y:S05]  /*5a50*/  @P0 BRA `(.L_x_61) ;  /* 0x0000000400500947 */ /* 0x00cfea0003800000 */
[----:B------:R-:W-:-:S04]  /*5a60*/  IADD3 R13, P0, PT, R19, UR18, RZ ;  /* 0x00000012130d7c10 */ /* 0x000fc8000ff1e0ff */
[----:B------:R-:W-:Y:S02]  /*5a70*/  LEA.HI.X.SX32 R12, R19, UR15, 0x1, P0 ;  /* 0x0000000f130c7c11 */ /* 0x000fe400080f0eff */
[----:B------:R-:W-:-:S04]  /*5a80*/  IADD3 R19, P0, PT, R17, UR14, RZ ;  /* 0x0000000e11137c10 */ /* 0x000fc8000ff1e0ff */
[----:B------:R-:W-:Y:S02]  /*5a90*/  LEA.HI.X.SX32 R18, R17, UR13, 0x1, P0 ;  /* 0x0000000d11127c11 */ /* 0x000fe400080f0eff */
[----:B------:R-:W-:-:S05]  /*5aa0*/  IADD3 R17, P0, PT, R13, UR9, RZ ;  /* 0x000000090d117c10 */ /* 0x000fca000ff1e0ff */
[----:B------:R-:W-:Y:S01]  /*5ab0*/  IMAD.X R15, RZ, RZ, R12, P0 ;  /* 0x000000ffff0f7224 */ /* 0x000fe200000e060c */
[----:B-1----:R-:W-:Y:S01]  /*5ac0*/  IADD3 R21, P0, PT, R19, UR7, RZ ;  /* 0x0000000713157c10 */ /* 0x002fe2000ff1e0ff */
        /* <DEDUP_REMOVED lines=22> */
[----:B------:R-:W-:-:S02]  /*5c30*/  IABS R12, R4 ;  /* 0x00000004000c7213 */ /* 0x000fc40000000000 */
[----:B------:R-:W-:Y:S02]  /*5c40*/  SEL R22, R18, R21, !P0 ;  /* 0x0000001512167207 */ /* 0x000fe40004000000 */
[----:B------:R-:W-:Y:S01]  /*5c50*/  IABS R18, R4 ;  /* 0x0000000400127213 */ /* 0x000fe20000000000 */
[----:B------:R-:W-:Y:S01]  /*5c60*/  IMAD.MOV R12, RZ, RZ, -R12 ;  /* 0x000000ffff0c7224 */ /* 0x000fe200078e0a0c */
[----:B------:R-:W-:Y:S02]  /*5c70*/  SEL R19, R19, R20, !P0 ;  /* 0x0000001413137207 */ /* 0x000fe40004000000 */
[----:B------:R-:W1:Y:S01]  /*5c80*/  I2F.RP R17, R18 ;  /* 0x0000001200117306 */ /* 0x000e620000209400 */
[----:B------:R-:W-:Y:S02]  /*5c90*/  IADD3 R20, PT, PT, R4, -0x1, R13 ;  /* 0xffffffff04147810 */ /* 0x000fe40007ffe00d */
[----:B------:R-:W-:Y:S02]  /*5ca0*/  SHF.R.U64 R19, R19, UR6, R22 ;  /* 0x0000000613137c19 */ /* 0x000fe40008001216 */
[----:B------:R-:W-:-:S02]  /*5cb0*/  IABS R13, R20 ;  /* 0x00000014000d7213 */ /* 0x000fc40000000000 */
[----:B------:R-:W-:Y:S01]  /*5cc0*/  IADD3 R19, PT, PT, R0, -0x1, R19 ;  /* 0xffffffff00137810 */ /* 0x000fe20007ffe013 */
[----:B-1----:R-:W1:Y:S02]  /*5cd0*/  MUFU.RCP R24, R17 ;  /* 0x0000001100187308 */ /* 0x002e640000001000 */
[----:B-1----:R-:W-:Y:S01]  /*5ce0*/  VIADD R24, R24, 0xffffffe ;  /* 0x0ffffffe18187836 */ /* 0x002fe20000000000 */
[----:B------:R-:W-:-:S05]  /*5cf0*/  IABS R17, R0 ;  /* 0x0000000000117213 */ /* 0x000fca0000000000 */
[----:B------:R-:W1:Y:S08]  /*5d00*/  F2I.FTZ.U32.TRUNC.NTZ R25, R24 ;  /* 0x0000001800197305 */ /* 0x000e70000021f000 */
[----:B------:R-:W2:Y:S01]  /*5d10*/  I2F.RP R26, R17 ;  /* 0x00000011001a7306 */ /* 0x000ea20000209400 */
[----:B-1----:R-:W-:Y:S02]  /*5d20*/  IMAD.MOV R15, RZ, RZ, -R25 ;  /* 0x000000ffff0f7224 */ /* 0x002fe400078e0a19 */
[----:B------:R-:W-:-:S02]  /*5d30*/  IMAD.MOV.U32 R24, RZ, RZ, RZ ;  /* 0x000000ffff187224 */ /* 0x000fc400078e00ff */
[----:B------:R-:W-:-:S04]  /*5d40*/  IMAD R15, R15, R18, RZ ;  /* 0x000000120f0f7224 */ /* 0x000fc800078e02ff */
[----:B------:R-:W-:Y:S02]  /*5d50*/  IMAD.HI.U32 R15, R25, R15, R24 ;  /* 0x0000000f190f7227 */ /* 0x000fe400078e0018 */
[----:B--2---:R-:W1:Y:S04]  /*5d60*/  MUFU.RCP R24, R26 ;  /* 0x0000001a00187308 */ /* 0x004e680000001000 */
[----:B------:R-:W-:-:S04]  /*5d70*/  IMAD.HI.U32 R15, R15, R13, RZ ;  /* 0x0000000d0f0f7227 */ /* 0x000fc800078e00ff */
[----:B------:R-:W-:Y:S01]  /*5d80*/  IMAD R21, R15, R12, R13 ;  /* 0x0000000c0f157224 */ /* 0x000fe200078e020d */
[----:B------:R-:W-:-:S04]  /*5d90*/  IABS R13, R19 ;  /* 0x00000013000d7213 */ /* 0x000fc80000000000 */
[----:B------:R-:W-:Y:S01]  /*5da0*/  ISETP.GT.U32.AND P0, PT, R18, R21, PT ;  /* 0x000000151200720c */ /* 0x000fe20003f04070 */
[----:B-1----:R-:W-:-:S04]  /*5db0*/  VIADD R24, R24, 0xffffffe ;  /* 0x0ffffffe18187836 */ /* 0x002fc80000000000 */
[----:B------:R-:W1:Y:S08]  /*5dc0*/  F2I.FTZ.U32.TRUNC.NTZ R25, R24 ;  /* 0x0000001800197305 */ /* 0x000e70000021f000 */
[----:B------:R-:W-:Y:S02]  /*5dd0*/  @!P0 IMAD.IADD R21, R21, 0x1, -R18 ;  /* 0x0000000115158824 */ /* 0x000fe400078e0a12 */
[----:B-1----:R-:W-:-:S02]  /*5de0*/  IMAD.MOV R12, RZ, RZ, -R25 ;  /* 0x000000ffff0c7224 */ /* 0x002fc400078e0a19 */
        /* <DEDUP_REMOVED lines=21> */
[----:B------:R-:W-:-:S05]  /*5f40*/  @!P0 LOP3.LUT R12, RZ, UR26, RZ, 0x33, !PT ;  /* 0x0000001aff0c8c12 */ /* 0x000fca000f8e33ff */
[----:B------:R-:W-:-:S05]  /*5f50*/  IMAD.IADD R19, R19, 0x1, -R12 ;  /* 0x0000000113137824 */ /* 0x000fca00078e0a0c */
[CC--:B------:R-:W-:Y:S01]  /*5f60*/  SEL R12, R19.reuse, R18.reuse, !P6 ;  /* 0x00000012130c7207 */ /* 0x0c0fe20007000000 */
[----:B------:R-:W-:-:S03]  /*5f70*/  IMAD R18, R19, R18, RZ ;  /* 0x0000001213127224 */ /* 0x000fc600078e02ff */
[----:B------:R-:W-:Y:S02]  /*5f80*/  SHF.R.S32.HI R13, RZ, 0x1f, R12 ;  /* 0x0000001fff0d7819 */ /* 0x000fe4000001140c */
[----:B------:R-:W-:Y:S02]  /*5f90*/  SHF.R.S32.HI R15, RZ, 0x1f, R18 ;  /* 0x0000001fff0f7819 */ /* 0x000fe40000011412 */
.L_x_61:
[----:B------:R-:W-:Y:S05]  /*5fa0*/  BSYNC.RECONVERGENT B0 ;  /* 0x0000000000007941 */ /* 0x000fea0003800200 */
.L_x_60:
[----:B------:R-:W2:Y:S01]  /*5fb0*/  SHFL.UP PT, R19, R18, 0x1, RZ ;  /* 0x0420000012137989 */ /* 0x000ea200000e00ff */
[----:B------:R-:W-:Y:S02]  /*5fc0*/  R2UR UR41, R9 ;  /* 0x00000000092972ca */ /* 0x000fe400000e0000 */
[----:B------:R-:W-:Y:S01]  /*5fd0*/  R2UR UR40, R14 ;  /* 0x000000000e2872ca */ /* 0x000fe200000e0000 */
[----:B-1----:R-:W1:Y:S01]  /*5fe0*/  SHFL.UP PT, R20, R15, 0x1, RZ ;  /* 0x042000000f147989 */ /* 0x002e6200000e00ff */
[----:B--2---:R-:W-:Y:S02]  /*5ff0*/  SEL R19, R19, RZ, P5 ;  /* 0x000000ff13137207 */ /* 0x004fe40002800000 */
[----:B-1----:R-:W-:Y:S02]  /*6000*/  SEL R20, R20, RZ, P5 ;  /* 0x000000ff14147207 */ /* 0x002fe40002800000 */
        /* <DEDUP_REMOVED lines=26> */
[----:B------:R-:W-:Y:S01]  /*61b0*/  IADD3 R9, P0, PT, R17, UR41, RZ ;  /* 0x0000002911097c10 */ /* 0x000fe2000ff1e0ff */
[----:B------:R-:W-:-:S03]  /*61c0*/  IMAD.U32 R19, RZ, RZ, UR17 ;  /* 0x00000011ff137e24 */ /* 0x000fc6000f8e00ff */
[----:B------:R-:W-:Y:S02]  /*61d0*/  IADD3.X R14, PT, PT, R20, UR40, RZ, P0, !PT ;  /* 0x00000028140e7c10 */ /* 0x000fe400087fe4ff */
[----:B------:R-:W-:-:S04]  /*61e0*/  ISETP.LE.U32.AND P0, PT, R9, UR24, PT ;  /* 0x0000001809007c0c */ /* 0x000fc8000bf03070 */
[----:B------:R-:W-:-:S13]  /*61f0*/  ISETP.GE.U32.AND.EX P0, PT, R19, R14, PT, P0 ;  /* 0x0000000e1300720c */ /* 0x000fda0003f06100 */
[----:B------:R-:W-:-:S04]  /*6200*/  VOTE.ANY R19, PT, !P0 ;  /* 0x0000000000137806 */ /* 0x000fc800040e0100 */
[----:B------:R-:W-:-:S13]  /*6210*/  ISETP.NE.AND P0, PT, R19, RZ, PT ;  /* 0x000000ff1300720c */ /* 0x000fda0003f05270 */
[----:B------:R-:W-:Y:S05]  /*6220*/  @!P0 BRA `(.L_x_62) ;  /* 0xfffffff400cc8947 */ /* 0x000fea000383ffff */
.L_x_59:
        /* <DEDUP_REMOVED lines=9> */
[----:B------:R-:W-:-:S03]  /*62c0*/  IADD3 R22, P1, P0, R17, UR41, -R18 ;  /* 0x0000002911167c10 */ /* 0x000fc6000f83e812 */
[----:B------:R-:W-:Y:S01]  /*62d0*/  SHFL.IDX PT, R19, R15, R9, 0x1f ;  /* 0x00001f090f137589 */ /* 0x000fe200000e0000 */
[----:B------:R-:W-:-:S03]  /*62e0*/  IADD3.X R20, PT, PT, R20, UR40, ~R15, P1, P0 ;  /* 0x0000002814147c10 */ /* 0x000fc60008fe0c0f */
[----:B------:R-:W2:Y:S04]  /*62f0*/  SHFL.IDX PT, R22, R22, R9, 0x1f ;  /* 0x00001f0916167589 */ /* 0x000ea800000e0000 */
[----:B------:R-:W3:Y:S04]  /*6300*/  SHFL.IDX PT, R17, R20, R9, 0x1f ;  /* 0x00001f0914117589 */ /* 0x000ee800000e0000 */
[----:B------:R1:W4:Y:S04]  /*6310*/  SHFL.IDX PT, R18, R18, R9, 0x1f ;  /* 0x00001f0912127589 */ /* 0x00032800000e0000 */
[----:B------:R1:W1:Y:S04]  /*6320*/  SHFL.IDX PT, R13, R13, R9, 0x1f ;  /* 0x00001f090d0d7589 */ /* 0x00026800000e0000 */
[----:B------:R1:W1:Y:S01]  /*6330*/  SHFL.IDX PT, R12, R12, R9, 0x1f ;  /* 0x00001f090c0c7589 */ /* 0x00026200000e0000 */
[----:B--2---:R-:W-:-:S02]  /*6340*/  R2UR UR41, R22 ;  /* 0x00000000162972ca */ /* 0x004fc400000e0000 */
[----:B---3--:R-:W-:-:S15]  /*6350*/  R2UR UR40, R17 ;  /* 0x00000000112872ca */ /* 0x008fde00000e0000 */
.L_x_56:
[----:B------:R-:W2:Y:S01]  /*6360*/  LDCU UR4, c[0x0][0xbe8] ;  /* 0x00017d00ff0477ac */ /* 0x000ea20008000800 */
[----:B------:R-:W-:Y:S01]  /*6370*/  IMAD.MOV.U32 R17, RZ, RZ, -0x1 ;  /* 0xffffffffff117424 */ /* 0x000fe200078e00ff */
[----:B-1----:R-:W-:Y:S02]  /*6380*/  MOV R9, 0xffffffff ;  /* 0xffffffff00097802 */ /* 0x002fe40000000f00 */
[----:B--2---:R-:W-:-:S13]  /*6390*/  ISETP.GE.AND P0, PT, R14, UR4, PT ;  /* 0x000000040e007c0c */ /* 0x004fda000bf06270 */
[----:B------:R-:W-:Y:S05]  /*63a0*/  @P0 BRA `(.L_x_55) ;  /* 0x0000000000f00947 */ /* 0x000fea0003800000 */
[----:B------:R-:W1:Y:S01]  /*63b0*/  LDCU UR9, c[0x0][0xb98] ;  /* 0x00017300ff0977ac */ /* 0x000e620008000800 */
[----:B------:R-:W2:Y:S01]  /*63c0*/  LDCU UR7, c[0x0][0xb88] ;  /* 0x00017100ff0777ac */ /* 0x000ea20008000800 */
[----:B------:R-:W3:Y:S01]  /*63d0*/  LDCU UR5, c[0x0][0xbdc] ;  /* 0x00017b80ff0577ac */ /* 0x000ee20008000800 */
[----:B------:R-:W-:-:S04]  /*63e0*/  UIADD3 UR11, UP0, UPT, -UR41, UR24, URZ ;  /* 0x00000018290b7290 */ /* 0x000fc8000ff1e1ff */
[----:B------:R-:W-:-:S04]  /*63f0*/  UIADD3.X UR10, UPT, UPT, ~UR40, UR17, URZ, UP0, !UPT ;  /* 0x00000011280a7290 */ /* 0x000fc800087fe5ff */
[----:B-1----:R-:W-:Y:S01]  /*6400*/  USHF.R.U32.HI UR8, URZ, UR9, UR10 ;  /* 0x00000009ff087299 */ /* 0x002fe2000801160a */
[--C-:B--2---:R-:W-:Y:S01]  /*6410*/  SHF.R.U32.HI R3, RZ, UR7, R13.reuse ;  /* 0x00000007ff037c19 */ /* 0x104fe2000801160d */
[----:B------:R-:W-:Y:S01]  /*6420*/  USHF.R.U64 UR11, UR11, UR9, UR10 ;  /* 0x000000090b0b7299 */ /* 0x000fe2000800120a */
[----:B------:R-:W-:Y:S01]  /*6430*/  SHF.R.U64 R20, R12, UR7, R13 ;  /* 0x000000070c147c19 */ /* 0x000fe2000800120d */
[----:B------:R-:W-:Y:S02]  /*6440*/  USHF.R.U32.HI UR6, URZ, UR7, UR8 ;  /* 0x00000007ff067299 */ /* 0x000fe40008011608 */
[----:B------:R-:W-:Y:S02]  /*6450*/  USHF.R.U64 UR8, UR11, UR7, UR8 ;  /* 0x000000070b087299 */ /* 0x000fe40008001208 */
[----:B---3--:R-:W-:Y:S02]  /*6460*/  USHF.R.U32.HI UR4, URZ, UR5, UR6 ;  /* 0x00000005ff047299 */ /* 0x008fe40008011606 */
[----:B------:R-:W-:-:S04]  /*6470*/  USHF.R.U64 UR5, UR8, UR5, UR6 ;  /* 0x0000000508057299 */ /* 0x000fc80008001206 */
[----:B------:R-:W-:-:S04]  /*6480*/  LOP3.LUT R2, R3, UR4, RZ, 0xfc, !PT ;  /* 0x0000000403027c12 */ /* 0x000fc8000f8efcff */
[----:B------:R-:W-:-:S13]  /*6490*/  ISETP.NE.U32.AND P0, PT, R2, RZ, PT ;  /* 0x000000ff0200720c */ /* 0x000fda0003f05070 */
[----:B------:R-:W-:Y:S05]  /*64a0*/  @P0 BRA `(.L_x_63) ;  /* 0x0000000000540947 */ /* 0x000fea0003800000 */
[----:B------:R-:W1:Y:S01]  /*64b0*/  I2F.U32.RP R9, R20 ;  /* 0x0000001400097306 */ /* 0x000e620000209000 */
[----:B------:R-:W-:-:S07]  /*64c0*/  ISETP.NE.U32.AND P1, PT, R20, RZ, PT ;  /* 0x000000ff1400720c */ /* 0x000fce0003f25070 */
[----:B-1----:R-:W1:Y:S02]  /*64d0*/  MUFU.RCP R22, R9 ;  /* 0x0000000900167308 */ /* 0x002e640000001000 */
[----:B-1----:R-:W-:-:S06]  /*64e0*/  IADD3 R22, PT, PT, R22, 0xffffffe, RZ ;  /* 0x0ffffffe16167810 */ /* 0x002fcc0007ffe0ff */
[----:B------:R1:W2:Y:S02]  /*64f0*/  F2I.FTZ.U32.TRUNC.NTZ R23, R22 ;  /* 0x0000001600177305 */ /* 0x0002a4000021f000 */
[----:B-1----:R-:W-:Y:S02]  /*6500*/  HFMA2 R22, -RZ, RZ, 0, 0 ;  /* 0x00000000ff167431 */ /* 0x002fe400000001ff */
[----:B--2---:R-:W-:-:S04]  /*6510*/  IMAD.MOV R2, RZ, RZ, -R23 ;  /* 0x000000ffff027224 */ /* 0x004fc800078e0a17 */
[----:B------:R-:W-:-:S04]  /*6520*/  IMAD R2, R2, R20, RZ ;  /* 0x0000001402027224 */ /* 0x000fc800078e02ff */
[----:B------:R-:W-:-:S06]  /*6530*/  IMAD.HI.U32 R2, R23, R2, R22 ;  /* 0x0000000217027227 */ /* 0x000fcc00078e0016 */
[----:B------:R-:W-:-:S04]  /*6540*/  IMAD.HI.U32 R15, R2, UR5, RZ ;  /* 0x00000005020f7c27 */ /* 0x000fc8000f8e00ff */
[----:B------:R-:W-:-:S04]  /*6550*/  IMAD.MOV R3, RZ, RZ, -R15 ;  /* 0x000000ffff037224 */ /* 0x000fc800078e0a0f */
[----:B------:R-:W-:-:S05]  /*6560*/  IMAD R3, R20, R3, UR5 ;  /* 0x0000000514037e24 */ /* 0x000fca000f8e0203 */
[----:B------:R-:W-:-:S13]  /*6570*/  ISETP.GE.U32.AND P0, PT, R3, R20, PT ;  /* 0x000000140300720c */ /* 0x000fda0003f06070 */
[----:B------:R-:W-:Y:S01]  /*6580*/  @P0 IADD3 R3, PT, PT, R3, -R20, RZ ;  /* 0x8000001403030210 */ /* 0x000fe20007ffe0ff */
[----:B------:R-:W-:-:S03]  /*6590*/  @P0 VIADD R15, R15, 0x1 ;  /* 0x000000010f0f0836 */ /* 0x000fc60000000000 */
[----:B------:R-:W-:-:S13]  /*65a0*/  ISETP.GE.U32.AND P2, PT, R3, R20, PT ;  /* 0x000000140300720c */ /* 0x000fda0003f46070 */
[----:B------:R-:W-:Y:S02]  /*65b0*/  @P2 IADD3 R15, PT, PT, R15, 0x1, RZ ;  /* 0x000000010f0f2810 */ /* 0x000fe40007ffe0ff */
[----:B------:R-:W-:-:S04]  /*65c0*/  @!P1 LOP3.LUT R15, RZ, R20, RZ, 0x33, !PT ;  /* 0x00000014ff0f9212 */ /* 0x000fc800078e33ff */
[----:B------:R-:W-:-:S05]  /*65d0*/  IADD3 R11, PT, PT, -R15, RZ, RZ ;  /* 0x000000ff0f0b7210 */ /* 0x000fca0007ffe1ff */
[----:B------:R-:W-:Y:S01]  /*65e0*/  IMAD R11, R20, R11, UR5 ;  /* 0x00000005140b7e24 */ /* 0x000fe2000f8e020b */
[----:B------:R-:W-:Y:S06]  /*65f0*/  BRA `(.L_x_64) ;  /* 0x0000000000187947 */ /* 0x000fec0003800000 */
.L_x_63:
[----:B------:R-:W-:Y:S01]  /*6600*/  IMAD.U32 R17, RZ, RZ, UR5 ;  /* 0x00000005ff117e24 */ /* 0x000fe2000f8e00ff */
[----:B------:R-:W-:Y:S02]  /*6610*/  MOV R15, UR4 ;  /* 0x00000004000f7c02 */ /* 0x000fe40008000f00 */
[----:B------:R-:W-:Y:S02]  /*6620*/  MOV R2, 0x6640 ;  /* 0x0000664000027802 */ /* 0x000fe40000000f00 */
[----:B----45:R-:W-:Y:S05]  /*6630*/  CALL.REL.NOINC `(.L_x_65) ;  /* 0x000000e400307944 */ /* 0x030fea0003c00000 */
[----:B------:R-:W-:-:S05]  /*6640*/  IADD3 R11, PT, PT, -R15, RZ, RZ ;  /* 0x000000ff0f0b7210 */ /* 0x000fca0007ffe1ff */
[----:B------:R-:W-:-:S07]  /*6650*/  IMAD R11, R20, R11, UR5 ;  /* 0x00000005140b7e24 */ /* 0x000fce000f8e020b */
.L_x_64:
[----:B------:R-:W1:Y:S01]  /*6660*/  LDC R20, c[0x0][0xbdc] ;  /* 0x0002f700ff147b82 */ /* 0x000e620000000800 */
[----:B------:R-:W-:Y:S01]  /*6670*/  ULOP3.LUT UR8, UR8, UR12, URZ, 0xc0, !UPT ;  /* 0x0000000c08087292 */ /* 0x000fe2000f8ec0ff */
[----:B------:R-:W-:Y:S01]  /*6680*/  PLOP3.LUT P1, PT, PT, PT, PT, 0x8, 0x80 ;  /* 0x000000000080781c */ /* 0x000fe20003f2e170 */
[----:B------:R-:W-:-:S05]  /*6690*/  ULOP3.LUT UR11, UR19, UR11, URZ, 0xc0, !UPT ;  /* 0x0000000b130b7292 */ /* 0x000fca000f8ec0ff */
[----:B------:R-:W2:Y:S08]  /*66a0*/  LDC R2, c[0x0][0xb80] ;  /* 0x0002e000ff027b82 */ /* 0x000eb00000000800 */
[----:B------:R-:W3:Y:S08]  /*66b0*/  LDC R3, c[0x0][0xb90] ;  /* 0x0002e400ff037b82 */ /* 0x000ef00000000800 */
[----:B------:R-:W4:Y:S01]  /*66c0*/  LDC R9, c[0x0][0xbe0] ;  /* 0x0002f800ff097b82 */ /* 0x000f220000000800 */
[----:B-1----:R-:W-:-:S05]  /*66d0*/  SHF.L.U32 R15, R15, R20, RZ ;  /* 0x000000140f0f7219 */ /* 0x002fca00000006ff */
[----:B------:R-:W-:Y:S02]  /*66e0*/  VIADD R20, R15, UR8 ;  /* 0x000000080f147c36 */ /* 0x000fe40008000000 */
[----:B--2---:R-:W-:Y:S02]  /*66f0*/  IMAD R11, R11, R2, UR11 ;  /* 0x0000000b0b0b7e24 */ /* 0x004fe4000f8e0202 */
[----:B---3--:R-:W-:Y:S02]  /*6700*/  IMAD R20, R20, R3, UR32 ;  /* 0x0000002014147e24 */ /* 0x008fe4000f8e0203 */
[----:B------:R-:W-:Y:S01]  /*6710*/  IMAD.MOV.U32 R3, RZ, RZ, 0x1 ;  /* 0x00000001ff037424 */ /* 0x000fe200078e00ff */
[----:B----4-:R-:W-:Y:S01]  /*6720*/  ISETP.NE.AND P0, PT, R9, 0x1, PT ;  /* 0x000000010900780c */ /* 0x010fe20003f05270 */
[----:B------:R-:W-:-:S03]  /*6730*/  IMAD.MOV.U32 R9, RZ, RZ, R14 ;  /* 0x000000ffff097224 */ /* 0x000fc600078e000e */
[----:B------:R-:W-:Y:S02]  /*6740*/  SEL R2, R20, R11, !P0 ;  /* 0x0000000b14027207 */ /* 0x000fe40004000000 */
[----:B------:R-:W-:Y:S02]  /*6750*/  SEL R17, R11, R20, !P0 ;  /* 0x000000140b117207 */ /* 0x000fe40004000000 */
[----:B------:R-:W-:Y:S02]  /*6760*/  P2R R11, PR, RZ, 0x2 ;  /* 0x00000002ff0b7803 */ /* 0x000fe40000000000 */
.L_x_55:
[----:B------:R-:W-:-:S09]  /*6770*/  UISETP.NE.AND UP0, UPT, UR37, 0x1, UPT ;  /* 0x000000012500788c */ /* 0x000fd2000bf05270 */
[----:B------:R-:W-:Y:S05]  /*6780*/  BRA.U !UP0, `(.L_x_66) ;  /* 0x0000000108047547 */ /* 0x000fea000b800000 */
[----:B------:R-:W-:Y:S05]  /*6790*/  BPT.TRAP 0x1 ;  /* 0x000000040000795c */ /* 0x000fea0000300000 */
.L_x_66:
[----:B------:R-:W1:Y:S01]  /*67a0*/  S2UR UR4, SR_CgaCtaId ;  /* 0x00000000000479c3 */ /* 0x000e620000008800 */
[----:B------:R-:W-:Y:S01]  /*67b0*/  UMOV UR5, 0x400 ;  /* 0x0000040000057882 */ /* 0x000fe20000000000 */
[----:B------:R-:W-:Y:S01]  /*67c0*/  SHF.L.U32 R15, R8, 0x1f, RZ ;  /* 0x0000001f080f7819 */ /* 0x000fe200000006ff */
[----:B------:R-:W-:Y:S01]  /*67d0*/  VIADD R20, R10, 0x1 ;  /* 0x000000010a147836 */ /* 0x000fe20000000000 */
[----:B------:R-:W-:Y:S01]  /*67e0*/  ISETP.NE.AND P1, PT, R16, R9, PT ;  /* 0x000000091000720c */ /* 0x000fe20003f25270 */
[----:B-1----:R-:W-:-:S04]  /*67f0*/  ULEA UR4, UR4, UR5, 0x18 ;  /* 0x0000000504047291 */ /* 0x002fc8000f8ec0ff */
[----:B------:R-:W-:-:S09]  /*6800*/  ULEA UR4, UR20, UR4, 0x3 ;  /* 0x0000000414047291 */ /* 0x000fd2000f8e18ff */
[----:B------:R-:W1:Y:S02]  /*6810*/  SYNCS.PHASECHK.TRANS64.TRYWAIT P0, [UR4+0xd0], R15 ;  /* 0x0000d00fff0075a7 */ /* 0x000e640008001104 */
[----:B-1----:R-:W-:Y:S05]  /*6820*/  @!P0 BRA `(.L_x_67) ;  /* 0x000000d000d48947 */ /* 0x002fea0003800000 */
.L_x_246:
[----:B------:R-:W-:Y:S01]  /*6830*/  ELECT P0, URZ, PT ;  /* 0x0000000000ff782f */ /* 0x000fe20003800000 */
[----:B------:R-:W-:Y:S01]  /*6840*/  @!P1 IMAD.MOV R20, RZ, RZ, R10 ;  /* 0x000000ffff149224 */ /* 0x000fe200078e020a */
[----:B------:R-:W-:Y:S01]  /*6850*/  BSSY.RECONVERGENT B0, `(.L_x_68) ;  /* 0x0000017000007945 */ /* 0x000fe20003800200 */
[----:B------:R-:W-:-:S03]  /*6860*/  ISETP.NE.AND P2, PT, R11, RZ, PT ;  /* 0x000000ff0b00720c */ /* 0x000fc60003f45270 */
[----:B------:R-:W-:-:S07]  /*6870*/  PRMT R10, R20, 0x7610, R10 ;  /* 0x00007610140a7816 */ /* 0x000fce000000000a */
[----:B------:R-:W-:Y:S05]  /*6880*/  @!P0 BRA `(.L_x_69) ;  /* 0x00000000004c8947 */ /* 0x000fea0003800000 */
[----:B------:R-:W-:Y:S01]  /*6890*/  PLOP3.LUT P0, PT, P1, P2, PT, 0x20, 0x2 ;  /* 0x000000000002781c */ /* 0x000fe20000f04470 */
[----:B------:R-:W-:Y:S01]  /*68a0*/  UIMAD UR5, UR20, 0x14, UR36 ;  /* 0x00000014140578a4 */ /* 0x000fe2000f8e0224 */
[----:B------:R-:W-:Y:S02]  /*68b0*/  SEL R11, R10, RZ, !P2 ;  /* 0x000000ff0a0b7207 */ /* 0x000fe40005000000 */
[----:B-1----:R-:W-:-:S04]  /*68c0*/  SEL R16, RZ, 0x1, !P0 ;  /* 0x00000001ff107807 */ /* 0x002fc80004000000 */
[----:B------:R-:W-:Y:S02]  /*68d0*/  PRMT R11, R16, 0x5410, R11 ;  /* 0x00005410100b7816 */ /* 0x000fe4000000000b */
[----:B------:R1:W-:Y:S04]  /*68e0*/  STS [UR5], R2 ;  /* 0x00000002ff007988 */ /* 0x0003e80008000805 */
[----:B------:R1:W-:Y:S04]  /*68f0*/  STS [UR5+0x4], R17 ;  /* 0x00000411ff007988 */ /* 0x0003e80008000805 */
[----:B------:R1:W-:Y:S04]  /*6900*/  STS [UR5+0xc], R3 ;  /* 0x00000c03ff007988 */ /* 0x0003e80008000805 */
[----:B------:R1:W-:Y:S04]  /*6910*/  STS [UR5+0x10], R11 ;  /* 0x0000100bff007988 */ /* 0x0003e80008000805 */
[----:B------:R1:W-:Y:S01]  /*6920*/  STS [UR5+0x8], R9 ;  /* 0x00000809ff007988 */ /* 0x0003e20008000805 */
[----:B------:R-:W-:Y:S01]  /*6930*/  @!PT LDS RZ, [RZ] ;  /* 0x00000000fffff984 */ /* 0x000fe20000000800 */
[----:B------:R-:W-:Y:S01]  /*6940*/  @!PT LDS RZ, [RZ] ;  /* 0x00000000fffff984 */ /* 0x000fe20000000800 */
[----:B------:R-:W-:Y:S01]  /*6950*/  @!PT LDS RZ, [RZ] ;  /* 0x00000000fffff984 */ /* 0x000fe20000000800 */
[----:B------:R-:W-:Y:S01]  /*6960*/  @!PT LDS RZ, [RZ] ;  /* 0x00000000fffff984 */ /* 0x000fe20000000800 */
[----:B------:R2:W-:Y:S06]  /*6970*/  MEMBAR.ALL.CTA ;  /* 0x0000000000007992 */ /* 0x0005ec0000008000 */
[----:B--2---:R-:W2:Y:S01]  /*6980*/  FENCE.VIEW.ASYNC.S ;  /* 0x00000000000073c6 */ /* 0x004ea20000000000 */
[----:B------:R-:W-:Y:S05]  /*6990*/  BRA.U !UP0, `(.L_x_70) ;  /* 0x0000000108047547 */ /* 0x000fea000b800000 */
[----:B------:R-:W-:Y:S05]  /*69a0*/  BPT.TRAP 0x1 ;  /* 0x000000040000795c */ /* 0x000fea0000300000 */
.L_x_70:
[----:B--2---:R-:W-:Y:S01]  /*69b0*/  SYNCS.ARRIVE.TRANS64.A1T0 RZ, [UR4+0x90], RZ ;  /* 0x000090ffffff79a7 */ /* 0x004fe20008100004 */
.L_x_69:
[----:B------:R-:W-:Y:S05]  /*69c0*/  BSYNC.RECONVERGENT B0 ;  /* 0x0000000000007941 */ /* 0x000fea0003800200 */
.L_x_68:
[----:B------:R-:W-:Y:S01]  /*69d0*/  UIADD3 UR20, UPT, UPT, UR20, 0x1, URZ ;  /* 0x0000000114147890 */ /* 0x000fe2000fffe0ff */
[----:B-1----:R-:W-:-:S03]  /*69e0*/  MOV R16, R9 ;  /* 0x0000000900107202 */ /* 0x002fc60000000f00 */
[----:B------:R-:W-:-:S04]  /*69f0*/  UISETP.NE.AND UP0, UPT, UR20, 0x8, UPT ;  /* 0x000000081400788c */ /* 0x000fc8000bf05270 */
[----:B------:R-:W-:Y:S02]  /*6a00*/  USEL UR4, URZ, 0x1, UP0 ;  /* 0x00000001ff047887 */ /* 0x000fe40008000000 */
[----:B------:R-:W-:-:S04]  /*6a10*/  USEL UR20, UR20, URZ, UP0 ;  /* 0x000000ff14147287 */ /* 0x000fc80008000000 */
[----:B------:R-:W-:Y:S01]  /*6a20*/  LOP3.LUT R8, R8, UR4, RZ, 0x3c, !PT ;  /* 0x0000000408087c12 */ /* 0x000fe2000f8e3cff */
[----:B------:R-:W-:Y:S07]  /*6a30*/  @!P2 BRA `(.L_x_71) ;  /* 0xffffffe4000ca947 */ /* 0x000fee000383ffff */
[----:B------:R-:W-:Y:S01]  /*6a40*/  HFMA2 R10, -RZ, RZ, 0, 0 ;  /* 0x00000000ff0a7431 */ /* 0x000fe200000001ff */
[----:B------:R-:W-:Y:S02]  /*6a50*/  PRMT R11, RZ, 0x7610, R11 ;  /* 0x00007610ff0b7816 */ /* 0x000fe4000000000b */
.L_x_87:
[----:B-1----:R-:W1:Y:S01]  /*6a60*/  LDC.64 R2, c[0x0][0xbd0] ;  /* 0x0002f400ff027b82 */ /* 0x002e620000000a00 */
[----:B------:R-:W-:Y:S01]  /*6a70*/  UIADD3 UR24, UP0, UPT, UR24, UR30, URZ ;  /* 0x0000001e18187290 */ /* 0x000fe2000ff1e0ff */
[----:B------:R-:W-:Y:S01]  /*6a80*/  ISETP.NE.AND P1, PT, RZ, UR16, PT ;  /* 0x00000010ff007c0c */ /* 0x000fe2000bf25270 */
[----:B------:R-:W-:Y:S01]  /*6a90*/  IMAD.MOV.U32 R23, RZ, RZ, RZ ;  /* 0x000000ffff177224 */ /* 0x000fe200078e00ff */
[----:B------:R-:W-:Y:S01]  /*6aa0*/  PLOP3.LUT P2, PT, PT, PT, PT, 0x80, 0x8 ;  /* 0x000000000008781c */ /* 0x000fe20003f4f070 */
[----:B------:R-:W-:Y:S01]  /*6ab0*/  UIADD3.X UR17, UPT, UPT, UR17, UR25, URZ, UP0, !UPT ;  /* 0x0000001911117290 */ /* 0x000fe200087fe4ff */
[----:B------:R-:W-:Y:S02]  /*6ac0*/  IMAD.MOV.U32 R22, RZ, RZ, -0x1 ;  /* 0xffffffffff167424 */ /* 0x000fe400078e00ff */
[----:B------:R-:W-:Y:S01]  /*6ad0*/  P2R R24, PR, RZ, 0x4 ;  /* 0x00000004ff187803 */ /* 0x000fe20000000000 */
[----:B------:R-:W-:Y:S01]  /*6ae0*/  IMAD.MOV.U32 R16, RZ, RZ, -0x1 ;  /* 0xffffffffff107424 */ /* 0x000fe200078e00ff */
[----:B-1----:R-:W-:Y:S01]  /*6af0*/  ISETP.LE.U32.AND P0, PT, R2, UR24, PT ;  /* 0x0000001802007c0c */ /* 0x002fe2000bf03070 */
[----:B------:R-:W-:-:S05]  /*6b00*/  IMAD.U32 R2, RZ, RZ, UR17 ;  /* 0x00000011ff027e24 */ /* 0x000fca000f8e00ff */
[----:B------:R-:W-:Y:S01]  /*6b10*/  ISETP.GE.U32.AND.EX P0, PT, R2, R3, PT, P0 ;  /* 0x000000030200720c */ /* 0x000fe20003f06100 */
[----:B------:R-:W-:-:S12]  /*6b20*/  IMAD.MOV.U32 R3, RZ, RZ, -0x1 ;  /* 0xffffffffff037424 */ /* 0x000fd800078e00ff */
[----:B------:R-:W-:Y:S05]  /*6b30*/  @P0 BRA P1, `(.L_x_72) ;  /* 0x0000001800080947 */ /* 0x000fea0000800000 */
[----:B----4-:R-:W-:Y:S01]  /*6b40*/  IADD3 R3, P1, PT, R18, UR41, RZ ;  /* 0x0000002912037c10 */ /* 0x010fe2000ff3e0ff */
[----:B------:R-:W-:-:S03]  /*6b50*/  IMAD.U32 R2, RZ, RZ, UR17 ;  /* 0x00000011ff027e24 */ /* 0x000fc6000f8e00ff */
[----:B------:R-:W-:Y:S02]  /*6b60*/  ISETP.LE.U32.AND P0, PT, R3, UR24, PT ;  /* 0x0000001803007c0c */ /* 0x000fe4000bf03070 */
[----:B------:R-:W-:-:S04]  /*6b70*/  IADD3.X R3, PT, PT, R19, UR40, RZ, P1, !PT ;  /* 0x0000002813037c10 */ /* 0x000fc80008ffe4ff */
[----:B------:R-:W-:-:S13]  /*6b80*/  ISETP.GE.U32.AND.EX P0, PT, R2, R3, PT, P0 ;  /* 0x000000030200720c */ /* 0x000fda0003f06100 */
[----:B------:R-:W-:Y:S05]  /*6b90*/  @!P0 BRA `(.L_x_73) ;  /* 0x0000001000e88947 */ /* 0x000fea0003800000 */
[----:B------:R-:W1:Y:S01]  /*6ba0*/  LDCU UR21, c[0x0][0xbe8] ;  /* 0x00017d00ff1577ac */ /* 0x000e620008000800 */
[----:B------:R-:W-:Y:S01]  /*6bb0*/  IMAD.IADD R21, R7, 0x1, R14 ;  /* 0x0000000107157824 */ /* 0x000fe200078e020e */
[----:B-----5:R-:W-:Y:S01]  /*6bc0*/  MOV R16, R5 ;  /* 0x0000000500107202 */ /* 0x020fe20000000f00 */
        /* <DEDUP_REMOVED lines=13> */
[----:B------:R-:W2:Y:S01]  /*6ca0*/  LDCU.64 UR8, c[0x0][0xbb0] ;  /* 0x00017600ff0877ac */ /* 0x000ea20008000a00 */
[----:B-1----:R-:W-:Y:S02]  /*6cb0*/  IABS R3, R0 ;  /* 0x0000000000037213 */ /* 0x002fe40000000000 */
[----:B------:R-:W1:Y:S01]  /*6cc0*/  I2F.RP R26, R12 ;  /* 0x0000000c001a7306 */ /* 0x000e620000209400 */
[----:B------:R-:W3:Y:S01]  /*6cd0*/  LDCU.128 UR4, c[0x0][0xbc0] ;  /* 0x00017800ff0477ac */ /* 0x000ee20008000c00 */
[C---:B------:R-:W-:Y:S02]  /*6ce0*/  IADD3 R14, P0, PT, R16.reuse, UR18, RZ ;  /* 0x00000012100e7c10 */ /* 0x040fe4000ff1e0ff */
[----:B------:R-:W-:Y:S01]  /*6cf0*/  IADD3 R18, P2, PT, R15, UR14, RZ ;  /* 0x0000000e0f127c10 */ /* 0x000fe2000ff5e0ff */
[----:B------:R-:W4:Y:S01]  /*6d00*/  LDCU.64 UR10, c[0x0][0xba8] ;  /* 0x00017500ff0a77ac */ /* 0x000f220008000a00 */
[----:B------:R-:W-:-:S02]  /*6d10*/  LEA.HI.X.SX32 R13, R16, UR15, 0x1, P0 ;  /* 0x0000000f100d7c11 */ /* 0x000fc400080f0eff */
[----:B------:R-:W4:Y:S01]  /*6d20*/  I2F.RP R2, R3 ;  /* 0x0000000300027306 */ /* 0x000f220000209400 */
[----:B------:R-:W-:Y:S02]  /*6d30*/  LEA.HI.X.SX32 R17, R15, UR13, 0x1, P2 ;  /* 0x0000000d0f117c11 */ /* 0x000fe400090f0eff */
[----:B--2---:R-:W-:-:S05]  /*6d40*/  IADD3 R16, P0, PT, R14, UR9, RZ ;  /* 0x000000090e107c10 */ /* 0x004fca000ff1e0ff */
[----:B-1----:R-:W1:Y:S01]  /*6d50*/  MUFU.RCP R26, R26 ;  /* 0x0000001a001a7308 */ /* 0x002e620000001000 */
[----:B---3--:R-:W-:Y:S01]  /*6d60*/  IADD3 R20, P1, PT, R18, UR7, RZ ;  /* 0x0000000712147c10 */ /* 0x008fe2000ff3e0ff */
[----:B------:R-:W-:Y:S02]  /*6d70*/  IMAD.X R15, RZ, RZ, R13, P0 ;  /* 0x000000ffff0f7224 */ /* 0x000fe400000e060d */
[----:B----4-:R-:W-:-:S04]  /*6d80*/  IMAD.WIDE.U32 R36, R16, UR10, RZ ;  /* 0x0000000a10247c25 */ /* 0x010fc8000f8e00ff */
[----:B------:R-:W2:Y:S01]  /*6d90*/  MUFU.RCP R2, R2 ;  /* 0x0000000200027308 */ /* 0x000ea20000001000 */
[----:B------:R-:W-:Y:S02]  /*6da0*/  IMAD.X R19, RZ, RZ, R17, P1 ;  /* 0x000000ffff137224 */ /* 0x000fe400008e0611 */
[----:B------:R-:W-:-:S04]  /*6db0*/  IMAD.WIDE.U32 R30, R15, UR10, RZ ;  /* 0x0000000a0f1e7c25 */ /* 0x000fc8000f8e00ff */
[----:B------:R-:W-:-:S04]  /*6dc0*/  IMAD.WIDE.U32 R28, R19, UR4, RZ ;  /* 0x00000004131c7c25 */ /* 0x000fc8000f8e00ff */
[----:B------:R-:W-:-:S04]  /*6dd0*/  IMAD.WIDE.U32 R30, P1, R16, UR11, R30 ;  /* 0x0000000b101e7c25 */ /* 0x000fc8000f82001e */
[----:B-1----:R-:W-:Y:S02]  /*6de0*/  VIADD R26, R26, 0xffffffe ;  /* 0x0ffffffe1a1a7836 */ /* 0x002fe40000000000 */
[C---:B------:R-:W-:Y:S02]  /*6df0*/  IMAD.WIDE.U32 R28, P0, R20.reuse, UR5, R28 ;  /* 0x00000005141c7c25 */ /* 0x040fe4000f80001c */
[----:B------:R-:W1:Y:S02]  /*6e00*/  F2I.FTZ.U32.TRUNC.NTZ R27, R26 ;  /* 0x0000001a001b7305 */ /* 0x000e64000021f000 */
[----:B------:R-:W-:-:S04]  /*6e10*/  IMAD.WIDE.U32 R38, R20, UR4, RZ ;  /* 0x0000000414267c25 */ /* 0x000fc8000f8e00ff */
[----:B------:R-:W-:Y:S01]  /*6e20*/  IMAD.X R35, RZ, RZ, RZ, P1 ;  /* 0x000000ffff237224 */ /* 0x000fe200008e06ff */
[----:B------:R-:W-:Y:S01]  /*6e30*/  IADD3 RZ, P1, PT, R37, R30, RZ ;  /* 0x0000001e25ff7210 */ /* 0x000fe20007f3e0ff */
[----:B--2---:R-:W-:Y:S01]  /*6e40*/  VIADD R2, R2, 0xffffffe ;  /* 0x0ffffffe02027836 */ /* 0x004fe20000000000 */
[----:B------:R-:W-:Y:S01]  /*6e50*/  IADD3 RZ, P2, PT, R39, R28, RZ ;  /* 0x0000001c27ff7210 */ /* 0x000fe20007f5e0ff */
[----:B------:R-:W-:Y:S02]  /*6e60*/  IMAD.MOV.U32 R34, RZ, RZ, R31 ;  /* 0x000000ffff227224 */ /* 0x000fe400078e001f */
[----:B------:R-:W-:Y:S01]  /*6e70*/  IMAD.X R33, RZ, RZ, RZ, P0 ;  /* 0x000000ffff217224 */ /* 0x000fe200000e06ff */
[----:B------:R-:W-:Y:S01]  /*6e80*/  ISETP.NE.U32.AND P0, PT, RZ, UR10, PT ;  /* 0x0000000aff007c0c */ /* 0x000fe2000bf05070 */
[----:B------:R-:W-:Y:S02]  /*6e90*/  IMAD.MOV.U32 R32, RZ, RZ, R29 ;  /* 0x000000ffff207224 */ /* 0x000fe400078e001d */
[----:B------:R-:W2:Y:S01]  /*6ea0*/  F2I.FTZ.U32.TRUNC.NTZ R29, R2 ;  /* 0x00000002001d7305 */ /* 0x000ea2000021f000 */
[----:B------:R-:W-:Y:S01]  /*6eb0*/  IMAD.WIDE.U32.X R34, R15, UR11, R34, P1 ;  /* 0x0000000b0f227c25 */ /* 0x000fe200088e0422 */
[----:B------:R-:W-:-:S02]  /*6ec0*/  ISETP.NE.U32.AND P1, PT, RZ, UR4, PT ;  /* 0x00000004ff007c0c */ /* 0x000fc4000bf25070 */
[----:B------:R-:W-:Y:S01]  /*6ed0*/  ISETP.NE.AND.EX P0, PT, RZ, UR11, PT, P0 ;  /* 0x0000000bff007c0c */ /* 0x000fe2000bf05300 */
[----:B------:R-:W-:Y:S01]  /*6ee0*/  IMAD.WIDE.U32.X R32, R19, UR5, R32, P2 ;  /* 0x0000000513207c25 */ /* 0x000fe200090e0420 */
[----:B------:R-:W-:Y:S02]  /*6ef0*/  ISETP.NE.AND.EX P1, PT, RZ, UR5, PT, P1 ;  /* 0x00000005ff007c0c */ /* 0x000fe4000bf25310 */
[----:B------:R-:W-:Y:S01]  /*6f00*/  SEL R14, R14, R34, !P0 ;  /* 0x000000220e0e7207 */ /* 0x000fe20004000000 */
[----:B-1----:R-:W-:Y:S01]  /*6f10*/  IMAD.MOV R16, RZ, RZ, -R27 ;  /* 0x000000ffff107224 */ /* 0x002fe200078e0a1b */
[----:B------:R-:W-:Y:S01]  /*6f20*/  SEL R13, R13, R35, !P0 ;  /* 0x000000230d0d7207 */ /* 0x000fe20004000000 */
[----:B------:R-:W-:Y:S01]  /*6f30*/  IMAD.MOV.U32 R26, RZ, RZ, RZ ;  /* 0x000000ffff1a7224 */ /* 0x000fe200078e00ff */
[----:B------:R-:W-:Y:S01]  /*6f40*/  SEL R18, R18, R32, !P1 ;  /* 0x0000002012127207 */ /* 0x000fe20004800000 */
[----:B------:R-:W-:Y:S01]  /*6f50*/  IMAD R15, R16, R12, RZ ;  /* 0x0000000c100f7224 */ /* 0x000fe200078e02ff */
[----:B------:R-:W-:Y:S01]  /*6f60*/  SEL R17, R17, R33, !P1 ;  /* 0x0000002111117207 */ /* 0x000fe20004800000 */
[----:B--2---:R-:W-:Y:S01]  /*6f70*/  IMAD.MOV R20, RZ, RZ, -R29 ;  /* 0x000000ffff147224 */ /* 0x004fe200078e0a1d */
[----:B------:R-:W-:Y:S01]  /*6f80*/  SHF.R.U64 R13, R14, UR8, R13 ;  /* 0x000000080e0d7c19 */ /* 0x000fe2000800120d */
[----:B------:R-:W-:Y:S01]  /*6f90*/  IMAD.HI.U32 R15, R27, R15, R26 ;  /* 0x0000000f1b0f7227 */ /* 0x000fe200078e001a */
[----:B------:R-:W-:-:S02]  /*6fa0*/  SHF.R.U64 R17, R18, UR6, R17 ;  /* 0x0000000612117c19 */ /* 0x000fc40008001211 */
[----:B------:R-:W-:Y:S01]  /*6fb0*/  IADD3 R19, PT, PT, R4, -0x1, R13 ;  /* 0xffffffff04137810 */ /* 0x000fe20007ffe00d */
[----:B------:R-:W-:Y:S01]  /*6fc0*/  IMAD.MOV.U32 R28, RZ, RZ, RZ ;  /* 0x000000ffff1c7224 */ /* 0x000fe200078e00ff */
[----:B------:R-:W-:Y:S01]  /*6fd0*/  IADD3 R18, PT, PT, R0, -0x1, R17 ;  /* 0xffffffff00127810 */ /* 0x000fe20007ffe011 */
[----:B------:R-:W-:Y:S01]  /*6fe0*/  IMAD R17, R20, R3, RZ ;  /* 0x0000000314117224 */ /* 0x000fe200078e02ff */
[----:B------:R-:W-:Y:S02]  /*6ff0*/  IABS R14, R4 ;  /* 0x00000004000e7213 */ /* 0x000fe40000000000 */
[----:B------:R-:W-:Y:S01]  /*7000*/  IABS R16, R19 ;  /* 0x0000001300107213 */ /* 0x000fe20000000000 */
[----:B------:R-:W-:Y:S01]  /*7010*/  IMAD.HI.U32 R17, R29, R17, R28 ;  /* 0x000000111d117227 */ /* 0x000fe200078e001c */
[----:B------:R-:W-:Y:S02]  /*7020*/  IABS R2, R0 ;  /* 0x0000000000027213 */ /* 0x000fe40000000000 */
[----:B------:R-:W-:Y:S01]  /*7030*/  IABS R13, R18 ;  /* 0x00000012000d7213 */ /* 0x000fe20000000000 */
[----:B------:R-:W-:Y:S01]  /*7040*/  IMAD.MOV R14, RZ, RZ, -R14 ;  /* 0x000000ffff0e7224 */ /* 0x000fe200078e0a0e */
        /* <DEDUP_REMOVED lines=29> */
.L_x_75:
[----:B------:R-:W-:Y:S05]  /*7220*/  BSYNC.RECONVERGENT B0 ;  /* 0x0000000000007941 */ /* 0x000fea0003800200 */
.L_x_74:
[----:B-1----:R-:W1:Y:S01]  /*7230*/  SHFL.UP PT, R3, R18, 0x1, RZ ;  /* 0x0420000012037989 */ /* 0x002e6200000e00ff */
[C---:B------:R-:W-:Y:S02]  /*7240*/  ISETP.NE.AND P5, PT, R7.reuse, RZ, PT ;  /* 0x000000ff0700720c */ /* 0x040fe40003fa5270 */
[C---:B------:R-:W-:Y:S01]  /*7250*/  ISETP.GE.U32.AND P4, PT, R7.reuse, 0x2, PT ;  /* 0x000000020700780c */ /* 0x040fe20003f86070 */
[----:B------:R-:W2:Y:S01]  /*7260*/  SHFL.UP PT, R2, R17, 0x1, RZ ;  /* 0x0420000011027989 */ /* 0x000ea200000e00ff */
[C---:B------:R-:W-:Y:S02]  /*7270*/  ISETP.GE.U32.AND P1, PT, R7.reuse, 0x4, PT ;  /* 0x000000040700780c */ /* 0x040fe40003f26070 */
[C---:B------:R-:W-:Y:S02]  /*7280*/  ISETP.GE.U32.AND P2, PT, R7.reuse, 0x8, PT ;  /* 0x000000080700780c */ /* 0x040fe40003f46070 */
[----:B------:R-:W-:Y:S02]  /*7290*/  ISETP.GE.U32.AND P3, PT, R7, 0x10, PT ;  /* 0x000000100700780c */ /* 0x000fe40003f66070 */
[----:B-1----:R-:W-:-:S02]  /*72a0*/  SEL R3, R3, RZ, P5 ;  /* 0x000000ff03037207 */ /* 0x002fc40002800000 */
[----:B--2---:R-:W-:Y:S02]  /*72b0*/  SEL R2, R2, RZ, P5 ;  /* 0x000000ff02027207 */ /* 0x004fe40002800000 */
[----:B------:R-:W-:-:S05]  /*72c0*/  IADD3 R3, P0, PT, R3, R18, RZ ;  /* 0x0000001203037210 */ /* 0x000fca0007f1e0ff */
[----:B------:R-:W-:Y:S01]  /*72d0*/  IMAD.X R2, R2, 0x1, R17, P0 ;  /* 0x0000000102027824 */ /* 0x000fe200000e0611 */
[----:B------:R-:W1:Y:S04]  /*72e0*/  SHFL.UP PT, R14, R3, 0x2, RZ ;  /* 0x04400000030e7989 */ /* 0x000e6800000e00ff */
        /* <DEDUP_REMOVED lines=8> */
[----:B------:R-:W-:Y:S01]  /*7370*/  IADD3 R19, P0, PT, R19, R14, RZ ;  /* 0x0000000e13137210 */ /* 0x000fe20007f1e0ff */
[----:B------:R-:W-:Y:S01]  /*7380*/  IMAD.U32 R14, RZ, RZ, UR17 ;  /* 0x00000011ff0e7e24 */ /* 0x000fe2000f8e00ff */
        /* <DEDUP_REMOVED lines=27> */
.L_x_79:
[C---:B------:R-:W-:Y:S01]  /*7540*/  VIADD R14, R21.reuse, 0x40 ;  /* 0x00000040150e7836 */ /* 0x040fe20000000000 */
[----:B-----5:R-:W-:Y:S01]  /*7550*/  MOV R15, R5 ;  /* 0x00000005000f7202 */ /* 0x020fe20000000f00 */
[----:B------:R-:W-:-:S03]  /*7560*/  VIADD R21, R21, 0x20 ;  /* 0x0000002015157836 */ /* 0x000fc60000000000 */
[----:B------:R-:W-:Y:S01]  /*7570*/  ISETP.GE.AND P0, PT, R14, UR21, PT ;  /* 0x000000150e007c0c */ /* 0x000fe2000bf06270 */
[----:B------:R-:W-:-:S12]  /*7580*/  IMAD.MOV.U32 R14, RZ, RZ, R6 ;  /* 0x000000ffff0e7224 */ /* 0x000fd800078e0006 */
        /* <DEDUP_REMOVED lines=17> */
[----:B------:R-:W-:Y:S01]  /*76a0*/  IADD3 R19, P0, PT, R17, UR7, RZ ;  /* 0x0000000711137c10 */ /* 0x000fe2000ff1e0ff */
[----:B------:R-:W-:-:S04]  /*76b0*/  IMAD.WIDE.U32 R34, R15, UR10, RZ ;  /* 0x0000000a0f227c25 */ /* 0x000fc8000f8e00ff */
[----:B------:R-:W-:-:S04]  /*76c0*/  IMAD.WIDE.U32 R32, R14, UR10, RZ ;  /* 0x0000000a0e207c25 */ /* 0x000fc8000f8e00ff */
[----:B------:R-:W-:Y:S02]  /*76d0*/  IMAD.X R18, RZ, RZ, R16, P0 ;  /* 0x000000ffff127224 */ /* 0x000fe400000e0610 */
[----:B------:R-:W-:-:S04]  /*76e0*/  IMAD.WIDE.U32 R32, P0, R15, UR11, R32 ;  /* 0x0000000b0f207c25 */ /* 0x000fc8000f800020 */
[----:B------:R-:W-:-:S04]  /*76f0*/  IMAD.WIDE.U32 R28, R18, UR4, RZ ;  /* 0x00000004121c7c25 */ /* 0x000fc8000f8e00ff */
[----:B------:R-:W-:Y:S02]  /*7700*/  IMAD.X R31, RZ, RZ, RZ, P0 ;  /* 0x000000ffff1f7224 */ /* 0x000fe400000e06ff */
[----:B------:R-:W-:-:S04]  /*7710*/  IMAD.WIDE.U32 R28, P0, R19, UR5, R28 ;  /* 0x00000005131c7c25 */ /* 0x000fc8000f80001c */
[----:B-1----:R-:W-:Y:S01]  /*7720*/  IMAD.X R27, RZ, RZ, RZ, P0 ;  /* 0x000000ffff1b7224 */ /* 0x002fe200000e06ff */
[----:B------:R-:W-:Y:S01]  /*7730*/  IADD3 RZ, P0, PT, R35, R32, RZ ;  /* 0x0000002023ff7210 */ /* 0x000fe20007f1e0ff */
[----:B------:R-:W-:Y:S02]  /*7740*/  IMAD.MOV.U32 R30, RZ, RZ, R33 ;  /* 0x000000ffff1e7224 */ /* 0x000fe400078e0021 */
[----:B------:R-:W-:Y:S02]  /*7750*/  IMAD.MOV.U32 R26, RZ, RZ, R29 ;  /* 0x000000ffff1a7224 */ /* 0x000fe400078e001d */
[----:B------:R-:W-:-:S04]  /*7760*/  IMAD.WIDE.U32.X R14, R14, UR11, R30, P0 ;  /* 0x0000000b0e0e7c25 */ /* 0x000fc800080e041e */
[----:B------:R-:W-:-:S05]  /*7770*/  IMAD.WIDE.U32 R30, R19, UR4, RZ ;  /* 0x00000004131e7c25 */ /* 0x000fca000f8e00ff */
[----:B------:R-:W-:-:S05]  /*7780*/  IADD3 RZ, P0, PT, R31, R28, RZ ;  /* 0x0000001c1fff7210 */ /* 0x000fca0007f1e0ff */
        /* <DEDUP_REMOVED lines=19> */
[----:B-1----:R-:W-:-:S06]  /*78c0*/  VIADD R26, R26, 0xffffffe ;  /* 0x0ffffffe1a1a7836 */ /* 0x002fcc0000000000 */
[----:B------:R-:W1:Y:S02]  /*78d0*/  F2I.FTZ.U32.TRUNC.NTZ R27, R26 ;  /* 0x0000001a001b7305 */ /* 0x000e64000021f000 */
[----:B-1----:R-:W-:Y:S02]  /*78e0*/  IMAD.MOV R15, RZ, RZ, -R27 ;  /* 0x000000ffff0f7224 */ /* 0x002fe400078e0a1b */
[----:B------:R-:W-:Y:S02]  /*78f0*/  IMAD.MOV.U32 R26, RZ, RZ, RZ ;  /* 0x000000ffff1a7224 */ /* 0x000fe400078e00ff */
[----:B------:R-:W-:-:S04]  /*7900*/  IMAD R15, R15, R16, RZ ;  /* 0x000000100f0f7224 */ /* 0x000fc800078e02ff */
[----:B------:R-:W-:-:S06]  /*7910*/  IMAD.HI.U32 R15, R27, R15, R26 ;  /* 0x0000000f1b0f7227 */ /* 0x000fcc00078e001a */
[----:B------:R-:W-:-:S04]  /*7920*/  IMAD.HI.U32 R15, R15, R13, RZ ;  /* 0x0000000d0f0f7227 */ /* 0x000fc800078e00ff */
[----:B------:R-:W-:Y:S01]  /*7930*/  IMAD R19, R15, R12, R13 ;  /* 0x0000000c0f137224 */ /* 0x000fe200078e020d */
[----:B------:R-:W-:Y:S02]  /*7940*/  IABS R15, R0 ;  /* 0x00000000000f7213 */ /* 0x000fe40000000000 */
[----:B------:R-:W-:Y:S02]  /*7950*/  IABS R13, R17 ;  /* 0x00000011000d7213 */ /* 0x000fe40000000000 */
[----:B------:R-:W1:Y:S01]  /*7960*/  I2F.RP R20, R15 ;  /* 0x0000000f00147306 */ /* 0x000e620000209400 */
[----:B------:R-:W-:-:S13]  /*7970*/  ISETP.GT.U32.AND P0, PT, R16, R19, PT ;  /* 0x000000131000720c */ /* 0x000fda0003f04070 */
[----:B------:R-:W-:Y:S01]  /*7980*/  @!P0 IMAD.IADD R19, R19, 0x1, -R16 ;  /* 0x0000000113138824 */ /* 0x000fe200078e0a10 */
[----:B-1----:R-:W1:Y:S02]  /*7990*/  MUFU.RCP R26, R20 ;  /* 0x00000014001a7308 */ /* 0x002e640000001000 */
[----:B-1----:R-:W-:-:S06]  /*79a0*/  VIADD R26, R26, 0xffffffe ;  /* 0x0ffffffe1a1a7836 */ /* 0x002fcc0000000000 */
        /* <DEDUP_REMOVED lines=29> */
.L_x_78:
[----:B------:R-:W-:Y:S05]  /*7b80*/  BSYNC.RECONVERGENT B0 ;  /* 0x0000000000007941 */ /* 0x000fea0003800200 */
.L_x_77:
[----:B------:R-:W2:Y:S01]  /*7b90*/  SHFL.UP PT, R15, R18, 0x1, RZ ;  /* 0x04200000120f7989 */ /* 0x000ea200000e00ff */
[----:B------:R-:W-:Y:S02]  /*7ba0*/  R2UR UR41, R2 ;  /* 0x00000000022972ca */ /* 0x000fe400000e0000 */
[----:B------:R-:W-:Y:S01]  /*7bb0*/  R2UR UR40, R3 ;  /* 0x00000000032872ca */ /* 0x000fe200000e0000 */
[----:B------:R-:W3:Y:S01]  /*7bc0*/  SHFL.UP PT, R14, R17, 0x1, RZ ;  /* 0x04200000110e7989 */ /* 0x000ee200000e00ff */
[----:B--2---:R-:W-:Y:S02]  /*7bd0*/  SEL R15, R15, RZ, P5 ;  /* 0x000000ff0f0f7207 */ /* 0x004fe40002800000 */
[----:B---3--:R-:W-:Y:S02]  /*7be0*/  SEL R14, R14, RZ, P5 ;  /* 0x000000ff0e0e7207 */ /* 0x008fe40002800000 */
[----:B------:R-:W-:-:S05]  /*7bf0*/  IADD3 R15, P0, PT, R15, R18, RZ ;  /* 0x000000120f0f7210 */ /* 0x000fca0007f1e0ff */
[----:B------:R-:W-:Y:S01]  /*7c00*/  IMAD.X R14, R14, 0x1, R17, P0 ;  /* 0x000000010e0e7824 */ /* 0x000fe200000e0611 */
[----:B------:R-:W2:Y:S04]  /*7c10*/  SHFL.UP PT, R16, R15, 0x2, RZ ;  /* 0x044000000f107989 */ /* 0x000ea800000e00ff */
        /* <DEDUP_REMOVED lines=16> */
[----:B-1----:R-:W-:Y:S02]  /*7d20*/  IMAD.X R26, R15, 0x1, R20, P0 ;  /* 0x000000010f1a7824 */ /* 0x002fe400000e0614 */
[----:B------:R-:W1:Y:S01]  /*7d30*/  SHFL.UP PT, R15, R14, 0x10, RZ ;  /* 0x060000000e0f7989 */ /* 0x000e6200000e00ff */
[----:B------:R-:W-:-:S03]  /*7d40*/  IMAD.U32 R20, RZ, RZ, UR17 ;  /* 0x00000011ff147e24 */ /* 0x000fc6000f8e00ff */
[----:B------:R-:W2:Y:S01]  /*7d50*/  SHFL.UP PT, R19, R26, 0x10, RZ ;  /* 0x060000001a137989 */ /* 0x000ea200000e00ff */
[----:B-1----:R-:W-:Y:S02]  /*7d60*/  SEL R15, R15, RZ, P3 ;  /* 0x000000ff0f0f7207 */ /* 0x002fe40001800000 */
[----:B--2---:R-:W-:Y:S02]  /*7d70*/  SEL R19, R19, RZ, P3 ;  /* 0x000000ff13137207 */ /* 0x004fe40001800000 */
[----:B------:R-:W-:-:S05]  /*7d80*/  IADD3 R15, P0, PT, R15, R14, RZ ;  /* 0x0000000e0f0f7210 */ /* 0x000fca0007f1e0ff */
[----:B------:R-:W-:Y:S01]  /*7d90*/  IMAD.X R16, R19, 0x1, R26, P0 ;  /* 0x0000000113107824 */ /* 0x000fe200000e061a */
[----:B------:R-:W-:-:S04]  /*7da0*/  IADD3 R2, P0, PT, R15, UR41, RZ ;  /* 0x000000290f027c10 */ /* 0x000fc8000ff1e0ff */
[----:B------:R-:W-:Y:S02]  /*7db0*/  IADD3.X R3, PT, PT, R16, UR40, RZ, P0, !PT ;  /* 0x0000002810037c10 */ /* 0x000fe400087fe4ff */
[----:B------:R-:W-:-:S04]  /*7dc0*/  ISETP.LE.U32.AND P0, PT, R2, UR24, PT ;  /* 0x0000001802007c0c */ /* 0x000fc8000bf03070 */
[----:B------:R-:W-:-:S13]  /*7dd0*/  ISETP.GE.U32.AND.EX P0, PT, R20, R3, PT, P0 ;  /* 0x000000031400720c */ /* 0x000fda0003f06100 */
[----:B------:R-:W-:-:S04]  /*7de0*/  VOTE.ANY R19, PT, !P0 ;  /* 0x0000000000137806 */ /* 0x000fc800040e0100 */
[----:B------:R-:W-:-:S13]  /*7df0*/  ISETP.NE.AND P0, PT, R19, RZ, PT ;  /* 0x000000ff1300720c */ /* 0x000fda0003f05270 */
[----:B------:R-:W-:Y:S05]  /*7e00*/  @!P0 BRA `(.L_x_79) ;  /* 0xfffffff400cc8947 */ /* 0x000fea000383ffff */
.L_x_76:
        /* <DEDUP_REMOVED lines=19> */
.L_x_73:
[----:B------:R-:W2:Y:S01]  /*7f40*/  LDCU UR4, c[0x0][0xbe8] ;  /* 0x00017d00ff0477ac */ /* 0x000ea20008000800 */
[----:B-1----:R-:W-:Y:S01]  /*7f50*/  IMAD.MOV.U32 R3, RZ, RZ, -0x1 ;  /* 0xffffffffff037424 */ /* 0x002fe200078e00ff */
[----:B------:R-:W-:Y:S02]  /*7f60*/  MOV R16, 0xffffffff ;  /* 0xffffffff00107802 */ /* 0x000fe40000000f00 */
        /* <DEDUP_REMOVED lines=39> */
.L_x_80:
[----:B------:R-:W-:Y:S01]  /*81e0*/  IMAD.U32 R17, RZ, RZ, UR5 ;  /* 0x00000005ff117e24 */ /* 0x000fe2000f8e00ff */
[----:B------:R-:W-:Y:S02]  /*81f0*/  MOV R15, UR4 ;  /* 0x00000004000f7c02 */ /* 0x000fe40008000f00 */
[----:B------:R-:W-:Y:S02]  /*8200*/  MOV R2, 0x8220 ;  /* 0x0000822000027802 */ /* 0x000fe40000000f00 */
[----:B----45:R-:W-:Y:S05]  /*8210*/  CALL.REL.NOINC `(.L_x_65) ;  /* 0x000000c800387944 */ /* 0x030fea0003c00000 */
[----:B------:R-:W-:Y:S02]  /*8220*/  IADD3 R3, PT, PT, -R15, RZ, RZ ;  /* 0x000000ff0f037210 */ /* 0x000fe40007ffe1ff */
[----:B------:R-:W-:-:S03]  /*8230*/  MOV R2, R15 ;  /* 0x0000000f00027202 */ /* 0x000fc60000000f00 */
[----:B------:R-:W-:-:S07]  /*8240*/  IMAD R20, R20, R3, UR5 ;  /* 0x0000000514147e24 */ /* 0x000fce000f8e0203 */
.L_x_81:
[----:B------:R-:W1:Y:S01]  /*8250*/  LDC R17, c[0x0][0xbdc] ;  /* 0x0002f700ff117b82 */ /* 0x000e620000000800 */
[----:B------:R-:W-:Y:S01]  /*8260*/  ULOP3.LUT UR8, UR8, UR12, URZ, 0xc0, !UPT ;  /* 0x0000000c08087292 */ /* 0x000fe2000f8ec0ff */
[----:B------:R-:W-:Y:S01]  /*8270*/  PLOP3.LUT P1, PT, PT, PT, PT, 0x8, 0x80 ;  /* 0x000000000080781c */ /* 0x000fe20003f2e170 */
[----:B------:R-:W-:Y:S01]  /*8280*/  ULOP3.LUT UR11, UR19, UR11, URZ, 0xc0, !UPT ;  /* 0x0000000b130b7292 */ /* 0x000fe2000f8ec0ff */
[----:B------:R-:W-:Y:S02]  /*8290*/  IMAD.MOV.U32 R23, RZ, RZ, 0x1 ;  /* 0x00000001ff177424 */ /* 0x000fe400078e00ff */
[----:B------:R-:W-:Y:S02]  /*82a0*/  P2R R24, PR, RZ, 0x2 ;  /* 0x00000002ff187803 */ /* 0x000fe40000000000 */
[----:B------:R-:W2:Y:S08]  /*82b0*/  LDC R3, c[0x0][0xb80] ;  /* 0x0002e000ff037b82 */ /* 0x000eb00000000800 */
[----:B------:R-:W3:Y:S08]  /*82c0*/  LDC R15, c[0x0][0xb90] ;  /* 0x0002e400ff0f7b82 */ /* 0x000ef00000000800 */
[----:B------:R-:W4:Y:S01]  /*82d0*/  LDC R16, c[0x0][0xbe0] ;  /* 0x0002f800ff107b82 */ /* 0x000f220000000800 */
[----:B-1----:R-:W-:-:S05]  /*82e0*/  SHF.L.U32 R2, R2, R17, RZ ;  /* 0x0000001102027219 */ /* 0x002fca00000006ff */
[----:B------:R-:W-:Y:S02]  /*82f0*/  VIADD R2, R2, UR8 ;  /* 0x0000000802027c36 */ /* 0x000fe40008000000 */
[----:B--2---:R-:W-:Y:S02]  /*8300*/  IMAD R3, R20, R3, UR11 ;  /* 0x0000000b14037e24 */ /* 0x004fe4000f8e0203 */
[----:B---3--:R-:W-:Y:S01]  /*8310*/  IMAD R2, R2, R15, UR32 ;  /* 0x0000002002027e24 */ /* 0x008fe2000f8e020f */
[----:B----4-:R-:W-:Y:S01]  /*8320*/  ISETP.NE.AND P0, PT, R16, 0x1, PT ;  /* 0x000000011000780c */ /* 0x010fe20003f05270 */
[----:B------:R-:W-:-:S03]  /*8330*/  IMAD.MOV.U32 R16, RZ, RZ, R14 ;  /* 0x000000ffff107224 */ /* 0x000fc600078e000e */
[----:B------:R-:W-:Y:S02]  /*8340*/  SEL R22, R2, R3, !P0 ;  /* 0x0000000302167207 */ /* 0x000fe40004000000 */
[----:B------:R-:W-:Y:S02]  /*8350*/  SEL R3, R3, R2, !P0 ;  /* 0x0000000203037207 */ /* 0x000fe40004000000 */
.L_x_72:
[----:B------:R-:W-:-:S09]  /*8360*/  UISETP.NE.AND UP0, UPT, UR37, 0x1, UPT ;  /* 0x000000012500788c */ /* 0x000fd2000bf05270 */
[----:B------:R-:W-:Y:S05]  /*8370*/  BRA.U !UP0, `(.L_x_82) ;  /* 0x0000000108047547 */ /* 0x000fea000b800000 */
[----:B------:R-:W-:Y:S05]  /*8380*/  BPT.TRAP 0x1 ;  /* 0x000000040000795c */ /* 0x000fea0000300000 */
.L_x_82:
[----:B------:R-:W1:Y:S01]  /*8390*/  S2UR UR4, SR_CgaCtaId ;  /* 0x00000000000479c3 */ /* 0x000e620000008800 */
[----:B------:R-:W-:Y:S01]  /*83a0*/  UMOV UR5, 0x400 ;  /* 0x0000040000057882 */ /* 0x000fe20000000000 */
[----:B------:R-:W-:Y:S02]  /*83b0*/  SHF.L.U32 R2, R8, 0x1f, RZ ;  /* 0x0000001f08027819 */ /* 0x000fe400000006ff */
[----:B------:R-:W-:Y:S02]  /*83c0*/  ISETP.NE.AND P1, PT, R9, R16, PT ;  /* 0x000000100900720c */ /* 0x000fe40003f25270 */
[----:B------:R-:W-:-:S04]  /*83d0*/  ISETP.NE.AND P2, PT, R24, RZ, PT ;  /* 0x000000ff1800720c */ /* 0x000fc80003f45270 */
[----:B------:R-:W-:Y:S01]  /*83e0*/  ISETP.NE.AND P2, PT, R9, R16, !P2 ;  /* 0x000000100900720c */ /* 0x000fe20005745270 */
[----:B------:R-:W-:-:S06]  /*83f0*/  VIADD R9, R11, 0x1 ;  /* 0x000000010b097836 */ /* 0x000fcc0000000000 */
[----:B------:R-:W-:Y:S01]  /*8400*/  @!P1 IMAD.MOV R9, RZ, RZ, R11 ;  /* 0x000000ffff099224 */ /* 0x000fe200078e020b */
[----:B-1----:R-:W-:-:S04]  /*8410*/  ULEA UR4, UR4, UR5, 0x18 ;  /* 0x0000000504047291 */ /* 0x002fc8000f8ec0ff */
[----:B------:R-:W-:-:S09]  /*8420*/  ULEA UR4, UR20, UR4, 0x3 ;  /* 0x0000000414047291 */ /* 0x000fd2000f8e18ff */
[----:B------:R-:W1:Y:S02]  /*8430*/  SYNCS.PHASECHK.TRANS64.TRYWAIT P0, [UR4+0xd0], R2 ;  /* 0x0000d002ff0075a7 */ /* 0x000e640008001104 */
[----:B-1----:R-:W-:Y:S05]  /*8440*/  @!P0 BRA `(.L_x_83) ;  /* 0x000000b400e48947 */ /* 0x002fea0003800000 */
.L_x_248:
[----:B------:R-:W-:Y:S02]  /*8450*/  ELECT P0, URZ, PT ;  /* 0x0000000000ff782f */ /* 0x000fe40003800000 */
[----:B------:R-:W-:Y:S01]  /*8460*/  ISETP.NE.AND P1, PT, R24, RZ, PT ;  /* 0x000000ff1800720c */ /* 0x000fe20003f25270 */
[----:B------:R-:W-:Y:S03]  /*8470*/  BSSY.RECONVERGENT B0, `(.L_x_84) ;  /* 0x0000015000007945 */ /* 0x000fe60003800200 */
[----:B------:R-:W-:-:S04]  /*8480*/  SEL R9, R9, RZ, !P1 ;  /* 0x000000ff09097207 */ /* 0x000fc80004800000 */
[----:B-1----:R-:W-:-:S03]  /*8490*/  PRMT R11, R9, 0x7610, R11 ;  /* 0x00007610090b7816 */ /* 0x002fc6000000000b */
[----:B------:R-:W-:Y:S05]  /*84a0*/  @!P0 BRA `(.L_x_85) ;  /* 0x0000000000448947 */ /* 0x000fea0003800000 */
[----:B------:R-:W-:Y:S01]  /*84b0*/  UIMAD UR5, UR20, 0x14, UR36 ;  /* 0x00000014140578a4 */ /* 0x000fe2000f8e0224 */
[----:B------:R-:W-:-:S04]  /*84c0*/  SEL R2, RZ, 0x1, !P2 ;  /* 0x00000001ff027807 */ /* 0x000fc80005000000 */
[----:B------:R-:W-:-:S04]  /*84d0*/  PRMT R2, R2, 0x5410, R11 ;  /* 0x0000541002027816 */ /* 0x000fc8000000000b */
        /* <DEDUP_REMOVED lines=13> */
.L_x_86:
[----:B--2---:R-:W-:Y:S01]  /*85b0*/  SYNCS.ARRIVE.TRANS64.A1T0 RZ, [UR4+0x90], RZ ;  /* 0x000090ffffff79a7 */ /* 0x004fe20008100004 */
.L_x_85:
[----:B------:R-:W-:Y:S05]  /*85c0*/  BSYNC.RECONVERGENT B0 ;  /* 0x0000000000007941 */ /* 0x000fea0003800200 */
.L_x_84:
[----:B------:R-:W-:Y:S01]  /*85d0*/  UIADD3 UR20, UPT, UPT, UR20, 0x1, URZ ;  /* 0x0000000114147890 */ /* 0x000fe2000fffe0ff */
[----:B------:R-:W-:Y:S02]  /*85e0*/  VIADD R10, R10, 0x1 ;  /* 0x000000010a0a7836 */ /* 0x000fe40000000000 */
[----:B------:R-:W-:Y:S01]  /*85f0*/  IMAD.MOV.U32 R9, RZ, RZ, R16 ;  /* 0x000000ffff097224 */ /* 0x000fe200078e0010 */
[----:B------:R-:W-:Y:S02]  /*8600*/  UISETP.NE.AND UP0, UPT, UR20, 0x8, UPT ;  /* 0x000000081400788c */ /* 0x000fe4000bf05270 */
[----:B------:R-:W-:Y:S02]  /*8610*/  ISETP.NE.AND P0, PT, R10, 0x4, PT ;  /* 0x000000040a00780c */ /* 0x000fe40003f05270 */
[----:B------:R-:W-:Y:S02]  /*8620*/  USEL UR4, URZ, 0x1, UP0 ;  /* 0x00000001ff047887 */ /* 0x000fe40008000000 */
[----:B------:R-:W-:-:S04]  /*8630*/  USEL UR20, UR20, URZ, UP0 ;  /* 0x000000ff14147287 */ /* 0x000fc80008000000 */
[----:B------:R-:W-:-:S05]  /*8640*/  LOP3.LUT R8, R8, UR4, RZ, 0x3c, !PT ;  /* 0x0000000408087c12 */ /* 0x000fca000f8e3cff */
[----:B------:R-:W-:Y:S05]  /*8650*/  @!P0 EXIT ;  /* 0x000000000000894d */ /* 0x000fea0003800000 */
[----:B------:R-:W-:Y:S05]  /*8660*/  BRA `(.L_x_87) ;  /* 0xffffffe000fc7947 */ /* 0x000fea000383ffff */
.L_x_54:
[----:B------:R-:W-:-:S09]  /*8670*/  UISETP.NE.AND UP0, UPT, UR37, 0x3, UPT ;  /* 0x000000032500788c */ /* 0x000fd2000bf05270 */
[----:B------:R-:W-:Y:S05]  /*8680*/  BRA.U UP0, `(.L_x_88) ;  /* 0x0000001100c47547 */ /* 0x000fea000b800000 */
[----:B------:R-:W-:-:S08]  /*8690*/  NOP ;  /* 0x0000000000007918 */ /* 0x000fd00000000000 */
[----:B-1--45:R-:W1:-:S00]  /*86a0*/  USETMAXREG.DEALLOC.CTAPOOL 0x88 ;  /* 0x00000088000079c8 */ /* 0x032e4000080e0500 */
[----:B-1----:R-:W1:Y:S01]  /*86b0*/  LDC.64 R20, c[0x0][0x390] ;  /* 0x0000e400ff147b82 */ /* 0x002e620000000a00 */
[----:B------:R-:W-:Y:S02]  /*86c0*/  HFMA2 R18, -RZ, RZ, 0, 0 ;  /* 0x00000000ff127431 */ /* 0x000fe400000001ff */
[----:B------:R-:W-:Y:S01]  /*86d0*/  IMAD.MOV.U32 R19, RZ, RZ, 0x1 ;  /* 0x00000001ff137424 */ /* 0x000fe200078e00ff */
[----:B------:R-:W-:Y:S01]  /*86e0*/  PRMT R4, RZ, 0x7610, R4 ;  /* 0x00007610ff047816 */ /* 0x000fe20000000004 */
[----:B------:R-:W2:Y:S03]  /*86f0*/  LDCU UR26, c[0x0][0x880] ;  /* 0x00011000ff1a77ac */ /* 0x000ea60008000800 */
[----:B------:R-:W3:Y:S01]  /*8700*/  LDC.64 R10, c[0x0][0xb08] ;  /* 0x0002c200ff0a7b82 */ /* 0x000ee20000000a00 */
[----:B------:R-:W4:Y:S01]  /*8710*/  LDCU.64 UR6, c[0x0][0x888] ;  /* 0x00011100ff0677ac */ /* 0x000f220008000a00 */
[----:B------:R-:W-:Y:S01]  /*8720*/  UPLOP3.LUT UP0, UPT, UPT, UPT, UPT, 0x40, 0x4 ;  /* 0x000000000004789c */ /* 0x000fe20003f0e870 */
[----:B------:R-:W-:-:S05]  /*8730*/  UMOV UR5, URZ ;  /* 0x000000ff00057c82 */ /* 0x000fca0008000000 */
[----:B------:R-:W1:Y:S08]  /*8740*/  LDC.64 R8, c[0x0][0xb10] ;  /* 0x0002c400ff087b82 */ /* 0x000e700000000a00 */
[----:B--2---:R-:W1:Y:S02]  /*8750*/  LDC.64 R2, c[0x0][0x890] ;  /* 0x00022400ff027b82 */ /* 0x004e640000000a00 */
.L_x_122:
[----:B------:R-:W-:Y:S04]  /*8760*/  LOP3.LUT R0, R4, 0xffff, RZ, 0xc0, !PT ;  /* 0x0000ffff04007812 */ /* 0x000fe800078ec0ff */
[----:B------:R-:W-:Y:S04]  /*8770*/  SHF.R.U32.HI R0, RZ, 0x1, R0 ;  /* 0x00000001ff007819 */ /* 0x000fe80000011600 */
[----:B------:R-:W-:Y:S05]  /*8780*/  LOP3.LUT R0, R0, 0xffff, RZ, 0xc0, !PT ;  /* 0x0000ffff00007812 */ /* 0x000fea00078ec0ff */
[----:B------:R-:W-:Y:S05]  /*8790*/  IMAD R0, R0, 0x4925, RZ ;  /* 0x0000492500007824 */ /* 0x000fea00078e02ff */
[----:B------:R-:W-:Y:S04]  /*87a0*/  SHF.R.U32.HI R0, RZ, 0x11, R0 ;  /* 0x00000011ff007819 */ /* 0x000fe80000011600 */
[----:B------:R-:W-:Y:S05]  /*87b0*/  PRMT R0, R0, 0x9910, RZ ;  /* 0x0000991000007816 */ /* 0x000fea00000000ff */
[----:B------:R-:W-:Y:S04]  /*87c0*/  IMAD R0, R0, 0xe, RZ ;  /* 0x0000000e00007824 */ /* 0x000fe800078e02ff */
[----:B------:R-:W-:Y:S05]  /*87d0*/  IMAD.MOV R0, RZ, RZ, -R0 ;  /* 0x000000ffff007224 */ /* 0x000fea00078e0a00 */
[----:B------:R-:W-:Y:S05]  /*87e0*/  PRMT R5, R0, 0x7710, RZ ;  /* 0x0000771000057816 */ /* 0x000fea00000000ff */
[----:B------:R-:W-:Y:S05]  /*87f0*/  IMAD.IADD R5, R5, 0x1, R4 ;  /* 0x0000000105057824 */ /* 0x000fea00078e0204 */
[----:B------:R-:W-:Y:S11]  /*8800*/  R2UR UR4, R5 ;  /* 0x00000000050472ca */ /* 0x000ff600000e0000 */
[----:B------:R-:W-:Y:S02]  /*8810*/  @!UPT UIADD3 URZ, UPT, UPT, URZ, URZ, URZ ;  /* 0x000000fffffff290 */ /* 0x000fe4000fffe0ff */
[----:B------:R-:W-:Y:S06]  /*8820*/  ULOP3.LUT UR4, UR4, 0xffff, URZ, 0xc0, !UPT ;  /* 0x0000ffff04047892 */ /* 0x000fec000f8ec0ff */
[----:B------:R-:W-:Y:S02]  /*8830*/  IMAD.U32 R4, RZ, RZ, UR4 ;  /* 0x00000004ff047e24 */ /* 0x000fe4000f8e00ff */
[----:B------:R-:W-:Y:S03]  /*8840*/  IMAD.U32 R0, RZ, RZ, UR4 ;  /* 0x00000004ff007e24 */ /* 0x000fe6000f8e00ff */
[----:B------:R-:W-:Y:S04]  /*8850*/  LEA R4, P0, R4, UR22, 0x7 ;  /* 0x0000001604047c11 */ /* 0x000fe8000f8038ff */
[----:B------:R-:W-:Y:S02]  /*8860*/  LEA.HI.X R5, R0, UR23, RZ, 0x7, P0 ;  /* 0x0000001700057c11 */ /* 0x000fe400080f3cff */
[----:B------:R-:W-:Y:S02]  /*8870*/  R2UR UR28, R4 ;  /* 0x00000000041c72ca */ /* 0x000fe400000e0000 */
[----:B------:R-:W-:Y:S01]  /*8880*/  R2UR UR29, R5 ;  /* 0x00000000051d72ca */ /* 0x000fe200000e0000 */
[----:B------:R-:W-:Y:S03]  /*8890*/  @!UPT UIADD3 URZ, UPT, UPT, URZ, URZ, URZ ;  /* 0x000000fffffff290 */ /* 0x000fe6000fffe0ff */
[----:B------:R-:W-:Y:S11]  /*88a0*/  BRA.U UP0, `(.L_x_89) ;  /* 0x0000000500107547 */ /* 0x000ff6000b800000 */
[----:B------:R-:W2:Y:S01]  /*88b0*/  S2R R0, SR_LANEID ;  /* 0x0000000000007919 */ /* 0x000ea20000000000 */
[----:B------:R-:W-:Y:S02]  /*88c0*/  MOV R4, 0x400 ;  /* 0x0000040000047802 */ /* 0x000fe40000000f00 */
[----:B------:R-:W-:Y:S01]  /*88d0*/  ELECT P0, URZ, PT ;  /* 0x0000000000ff782f */ /* 0x000fe20003800000 */
[----:B------:R-:W-:Y:S01]  /*88e0*/  BSSY.RECONVERGENT B0, `(.L_x_90) ;  /* 0x0000037000007945 */ /* 0x000fe20003800200 */
[----:B------:R-:W5:Y:S02]  /*88f0*/  S2R R15, SR_CgaCtaId ;  /* 0x00000000000f7919 */ /* 0x000f640000008800 */
[----:B-----5:R-:W-:Y:S01]  /*8900*/  LEA R15, R15, R4, 0x18 ;  /* 0x000000040f0f7211 */ /* 0x020fe200078ec0ff */
[----:B--2---:R-:W-:Y:S05]  /*8910*/  IMAD.SHL.U32 R0, R0, 0x4, RZ ;  /* 0x0000000400007824 */ /* 0x004fea00078e00ff */
[----:B------:R-:W-:Y:S03]  /*8920*/  IADD3 R17, PT, PT, R0, 0x380, R15 ;  /* 0x0000038000117810 */ /* 0x000fe60007ffe00f */
[----:B------:R-:W-:Y:S05]  /*8930*/  @!P0 BRA `(.L_x_91) ;  /* 0x0000000000c48947 */ /* 0x000fea0003800000 */
[----:B-1----:R-:W-:Y:S01]  /*8940*/  ISETP.NE.U32.AND P0, PT, R8, RZ, PT ;  /* 0x000000ff0800720c */ /* 0x002fe20003f05070 */
[----:B------:R-:W-:Y:S01]  /*8950*/  IMAD.WIDE R12, R16, 0xc, R20 ;  /* 0x0000000c100c7825 */ /* 0x000fe200078e0214 */
[----:B---3--:R-:W-:Y:S01]  /*8960*/  ISETP.NE.U32.AND P1, PT, R10, RZ, PT ;  /* 0x000000ff0a00720c */ /* 0x008fe20003f25070 */
[----:B------:R-:W1:Y:S01]  /*8970*/  S2UR UR4, SR_CgaCtaId ;  /* 0x00000000000479c3 */ /* 0x000e620000008800 */
[----:B------:R-:W-:Y:S01]  /*8980*/  ISETP.NE.AND.EX P0, PT, R9, RZ, PT, P0 ;  /* 0x000000ff0900720c */ /* 0x000fe20003f05300 */
[----:B------:R-:W-:Y:S01]  /*8990*/  UMOV UR8, 0x400 ;  /* 0x0000040000087882 */ /* 0x000fe20000000000 */
[----:B------:R-:W2:Y:S01]  /*89a0*/  LDG.E R26, desc[UR50][R12.64] ;  /* 0x000000320c1a7981 */ /* 0x000ea2000c1e1900 */
[----:B------:R-:W-:Y:S10]  /*89b0*/  ISETP.NE.AND.EX P1, PT, R11, RZ, PT, P1 ;  /* 0x000000ff0b00720c */ /* 0x000ff40003f25310 */
[----:B------:R-:W3:Y:S08]  /*89c0*/  @P0 LDC.64 R4, c[0x0][0xb10] ;  /* 0x0002c400ff040b82 */ /* 0x000ef00000000a00 */
[----:B------:R-:W5:Y:S01]  /*89d0*/  @P1 LDC.64 R6, c[0x0][0xb08] ;  /* 0x0002c200ff061b82 */ /* 0x000f620000000a00 */
[----:B--2---:R-:W-:Y:S01]  /*89e0*/  SHF.R.S32.HI R27, RZ, 0x1f, R26 ;  /* 0x0000001fff1b7819 */ /* 0x004fe2000001141a */
[C---:B---3--:R-:W-:Y:S01]  /*89f0*/  @P0 IMAD.WIDE R4, R16.reuse, 0x8, R4 ;  /* 0x0000000810040825 */ /* 0x048fe200078e0204 */
[----:B-1----:R-:W-:Y:S03]  /*8a00*/  ULEA UR4, UR4, UR8, 0x18 ;  /* 0x0000000804047291 */ /* 0x002fe6000f8ec0ff */
[----:B-----5:R-:W-:Y:S01]  /*8a10*/  @P1 IMAD.WIDE R6, R16, 0x8, R6 ;  /* 0x0000000810061825 */ /* 0x020fe200078e0206 */
[----:B------:R-:W2:Y:S01]  /*8a20*/  @P0 LDG.E.64 R28, desc[UR50][R4.64] ;  /* 0x00000032041c0981 */ /* 0x000ea2000c1e1b00 */
[----:B------:R-:W-:Y:S03]  /*8a30*/  UIADD3 UR8, UPT, UPT, UR4, 0x380, URZ ;  /* 0x0000038004087890 */ /* 0x000fe6000fffe0ff */
[----:B------:R1:W3:Y:S04]  /*8a40*/  @P1 LDG.E.64 R24, desc[UR50][R6.64] ;  /* 0x0000003206181981 */ /* 0x0002e8000c1e1b00 */
[----:B------:R-:W-:Y:S04]  /*8a50*/  STS [UR4+0x3b0], RZ ;  /* 0x0003b0ffff007988 */ /* 0x000fe80008000804 */
[----:B------:R5:W4:Y:S04]  /*8a60*/  LDG.E R5, desc[UR50][R12.64+0x4] ;  /* 0x000004320c057981 */ /* 0x000b28000c1e1900 */
[----:B-1----:R-:W1:Y:S01]  /*8a70*/  LDS R7, [UR4+0x39c] ;  /* 0x00039c04ff077984 */ /* 0x002e620008000800 */
[----:B------:R-:W-:Y:S05]  /*8a80*/  IMAD.U32 R6, RZ, RZ, UR8 ;  /* 0x00000008ff067e24 */ /* 0x000fea000f8e00ff */
[----:B-----5:R-:W-:Y:S05]  /*8a90*/  SHF.R.U64 R12, R6, 0x4, RZ ;  /* 0x00000004060c7819 */ /* 0x020fea00000012ff */
[----:B------:R-:W-:Y:S04]  /*8aa0*/  STS [UR4+0x390], R12 ;  /* 0x0003900cff007988 */ /* 0x000fe80008000804 */
[----:B------:R-:W-:Y:S01]  /*8ab0*/  STS [UR4+0x394], R12 ;  /* 0x0003940cff007988 */ /* 0x000fe20008000804 */
[----:B------:R-:W-:Y:S02]  /*8ac0*/  @!P0 IMAD.MOV.U32 R28, RZ, RZ, R26 ;  /* 0x000000ffff1c8224 */ /* 0x000fe400078e001a */
[----:B------:R-:W-:Y:S01]  /*8ad0*/  @!P0 IMAD.MOV.U32 R29, RZ, RZ, R27 ;  /* 0x000000ffff1d8224 */ /* 0x000fe200078e001b */
[----:B---3--:R-:W-:Y:S04]  /*8ae0*/  @P1 STS.64 [UR4+0x380], R24 ;  /* 0x00038018ff001988 */ /* 0x008fe80008000a04 */
[----:B--2---:R-:W-:Y:S04]  /*8af0*/  SHF.L.U64.HI R14, R28, 0x1, R29 ;  /* 0x000000011c0e7819 */ /* 0x004fe8000001021d */
[----:B------:R-:W-:Y:S04]  /*8b00*/  LOP3.LUT R14, R14, 0x1fffffff, RZ, 0xc0, !PT ;  /* 0x1fffffff0e0e7812 */ /* 0x000fe800078ec0ff */
[----:B------:R-:W-:Y:S04]  /*8b10*/  SHF.R.U32.HI R4, RZ, 0x4, R14 ;  /* 0x00000004ff047819 */ /* 0x000fe8000001160e */
[----:B-1----:R-:W-:Y:S02]  /*8b20*/  LOP3.LUT R23, R7, 0xf, R4, 0xb8, !PT ;  /* 0x0000000f07177812 */ /* 0x002fe400078eb804 */
[----:B------:R-:W-:Y:S03]  /*8b30*/  CS2R R6, SRZ ;  /* 0x0000000000067805 */ /* 0x000fe6000001ff00 */
[----:B------:R1:W-:Y:S01]  /*8b40*/  STS [UR4+0x39c], R23 ;  /* 0x00039c17ff007988 */ /* 0x0003e20008000804 */
[----:B----4-:R-:W-:Y:S03]  /*8b50*/  VIADD R5, R5, 0xffffffff ;  /* 0xffffffff05057836 */ /* 0x010fe60000000000 */
[----:B------:R-:W2:Y:S01]  /*8b60*/  LDS R4, [UR4+0x39c] ;  /* 0x00039c04ff047984 */ /* 0x000ea20008000800 */
[----:B-1----:R-:W-:Y:S05]  /*8b70*/  IMAD.SHL.U32 R23, R28, 0x2, RZ ;  /* 0x000000021c177824 */ /* 0x002fea00078e00ff */
[----:B------:R-:W-:Y:S04]  /*8b80*/  LOP3.LUT R23, R23, 0xfffffffe, RZ, 0xc0, !PT ;  /* 0xfffffffe17177812 */ /* 0x000fe800078ec0ff */
[----:B------:R-:W-:Y:S05]  /*8b90*/  SHF.R.U64 R14, R23, 0x4, R14 ;  /* 0x00000004170e7819 */ /* 0x000fea000000120e */
[----:B------:R-:W-:Y:S01]  /*8ba0*/  STS [UR4+0x38c], R14 ;  /* 0x00038c0eff007988 */ /* 0x000fe20008000804 */
[----:B--2---:R-:W-:Y:S05]  /*8bb0*/  LOP3.LUT R30, R4, 0xf0, RZ, 0xb8, !PT ;  /* 0x000000f0041e7812 */ /* 0x004fea00078eb8ff */
[----:B------:R-:W-:Y:S04]  /*8bc0*/  STS [UR4+0x39c], R30 ;  /* 0x00039c1eff007988 */ /* 0x000fe80008000804 */
[----:B------:R-:W1:Y:S02]  /*8bd0*/  LDS R4, [UR4+0x39c] ;  /* 0x00039c04ff047984 */ /* 0x000e640008000800 */
[----:B-1----:R-:W-:Y:S01]  /*8be0*/  LOP3.LUT R13, R4, 0xf00, RZ, 0xb8, !PT ;  /* 0x00000f00040d7812 */ /* 0x002fe200078eb8ff */
[----:B------:R-:W-:Y:S04]  /*8bf0*/  VIADD R4, R26, 0xffffffff ;  /* 0xffffffff1a047836 */ /* 0x000fe80000000000 */
[----:B------:R-:W-:Y:S04]  /*8c00*/  STS.64 [UR4+0x398], R12 ;  /* 0x0003980cff007988 */ /* 0x000fe80008000a04 */
[----:B------:R-:W1:Y:S04]  /*8c10*/  LDS R22, [UR4+0x39c] ;  /* 0x00039c04ff167984 */ /* 0x000e680008000800 */
[----:B------:R2:W-:Y:S01]  /*8c20*/  STS.128 [UR4+0x3a0], R4 ;  /* 0x0003a004ff007988 */ /* 0x0005e20008000c04 */
[----:B-1----:R-:W-:Y:S05]  /*8c30*/  LOP3.LUT R22, R22, 0xf000, RZ, 0xb8, !PT ;  /* 0x0000f00016167812 */ /* 0x002fea00078eb8ff */
[----:B------:R2:W-:Y:S02]  /*8c40*/  STS [UR4+0x39c], R22 ;  /* 0x00039c16ff007988 */ /* 0x0005e40008000804 */
.L_x_91:
[----:B----4-:R-:W-:Y:S05]  /*8c50*/  BSYNC.RECONVERGENT B0 ;  /* 0x0000000000007941 */ /* 0x010fea0003800200 */
.L_x_90:
[----:B------:R-:W-:Y:S01]  /*8c60*/  NOP ;  /* 0x0000000000007918 */ /* 0x000fe20000000000 */
[----:B------:R-:W4:Y:S01]  /*8c70*/  LDS R17, [R17] ;  /* 0x0000000011117984 */ /* 0x000f220000000800 */
[----:B--2---:R-:W-:Y:S01]  /*8c80*/  IADD3 R4, P0, PT, R0, UR28, RZ ;  /* 0x0000001c00047c10 */ /* 0x004fe2000ff1e0ff */
[----:B------:R-:W-:Y:S04]  /*8c90*/  IMAD.U32 R0, RZ, RZ, UR20 ;  /* 0x00000014ff007e24 */ /* 0x000fe8000f8e00ff */
[----:B------:R-:W-:Y:S01]  /*8ca0*/  IMAD.X R5, RZ, RZ, UR29, P0 ;  /* 0x0000001dff057e24 */ /* 0x000fe200080e06ff */
[----:B------:R-:W-:Y:S04]  /*8cb0*/  SHF.L.U32 R6, R0, 0x1f, RZ ;  /* 0x0000001f00067819 */ /* 0x000fe800000006ff */
[----:B----4-:R2:W4:Y:S02]  /*8cc0*/  ATOMG.E.EXCH.STRONG.GPU PT, RZ, [R4], R17 ;  /* 0x0000001104ff73a8 */ /* 0x01052400041ee100 */
[----:B----4-:R-:W4:Y:S02]  /*8cd0*/  SYNCS.PHASECHK.TRANS64.TRYWAIT P0, [R15+URZ+0x88], R6 ;  /* 0x000088060f0075a7 */ /* 0x010f2400080011ff */
[----:B--2-4-:R-:W-:Y:S05]  /*8ce0*/  @!P0 BRA `(.L_x_92) ;  /* 0x000000ac00d48947 */ /* 0x014fea0003800000 */
.L_x_89:
[----:B-1----:R-:W-:Y:S04]  /*8cf0*/  ISETP.NE.U32.AND P0, PT, R2, RZ, PT ;  /* 0x000000ff0200720c */ /* 0x002fe80003f05070 */
[----:B------:R-:W-:Y:S11]  /*8d00*/  ISETP.NE.AND.EX P0, PT, R3, RZ, PT, P0 ;  /* 0x000000ff0300720c */ /* 0x000ff60003f05300 */
[----:B------:R-:W-:Y:S02]  /*8d10*/  @!UPT UIADD3 URZ, UPT, UPT, URZ, URZ, URZ ;  /* 0x000000fffffff290 */ /* 0x000fe4000fffe0ff */
[----:B------:R-:W1:Y:S02]  /*8d20*/  @P0 LDC.64 R4, c[0x0][0x890] ;  /* 0x00022400ff040b82 */ /* 0x000e640000000a00 */
[----:B-1----:R-:W-:Y:S01]  /*8d30*/  @P0 IMAD.WIDE R4, R16, 0x8, R4 ;  /* 0x0000000810040825 */ /* 0x002fe200078e0204 */
[----:B------:R-:W-:Y:S06]  /*8d40*/  BRA.U UP0, `(.L_x_93) ;  /* 0x0000000100107547 */ /* 0x000fec000b800000 */
[----:B------:R-:W-:Y:S04]  /*8d50*/  DEPBAR {5,4,3,2,1,0} ;  /* 0x0000003f0000791a */ /* 0x000fe80000000000 */
[----:B------:R-:W1:Y:S02]  /*8d60*/  CCTL.E.C.LDCU.IV.DEEP [UR28] ;  /* 0x000000001c007540 */ /* 0x000e640009c08000 */
[----:B-1----:R1:W-:Y:S01]  /*8d70*/  UTMACCTL.IV [UR28] ;  /* 0x000000001c0079b9 */ /* 0x0023e20008000000 */
[----:B------:R-:W-:Y:S01]  /*8d80*/  NOP ;  /* 0x0000000000007918 */ /* 0x000fe20000000000 */
.L_x_93:
[----:B------:R-:W5:Y:S01]  /*8d90*/  @P0 LDG.E.64 R4, desc[UR50][R4.64] ;  /* 0x0000003204040981 */ /* 0x000f62000c1e1b00 */
[----:B------:R-:W-:Y:S02]  /*8da0*/  USHF.L.U32 UR18, UR18, 0x7, URZ ;  /* 0x0000000712127899 */ /* 0x000fe400080006ff */
[----:B------:R-:W-:Y:S01]  /*8db0*/  USHF.L.U32 UR19, UR19, 0x8, URZ ;  /* 0x0000000813137899 */ /* 0x000fe200080006ff */
[----:B-----5:R-:W5:Y:S02]  /*8dc0*/  @P0 LD.E R0, desc[UR50][R4.64] ;  /* 0x0000003204000980 */ /* 0x020f64000c101900 */
[----:B-----5:R-:W-:Y:S01]  /*8dd0*/  @P0 FSETP.NEU.AND P1, PT, R0, RZ, PT ;  /* 0x000000ff0000020b */ /* 0x020fe20003f2d000 */
[----:B------:R-:W-:Y:S01]  /*8de0*/  @!UPT UIADD3 URZ, UPT, UPT, URZ, URZ, URZ ;  /* 0x000000fffffff290 */ /* 0x000fe2000fffe0ff */
[----:B------:R-:W-:Y:S11]  /*8df0*/  @P0 BRA `(.L_x_94) ;  /* 0x00000000002c0947 */ /* 0x000ff60003800000 */
[----:B----4-:R-:W-:Y:S02]  /*8e00*/  ISETP.NE.U32.AND P0, PT, RZ, UR6, PT ;  /* 0x00000006ff007c0c */ /* 0x010fe4000bf05070 */
[----:B------:R-:W-:Y:S02]  /*8e10*/  FSETP.NEU.AND P1, PT, RZ, UR26, PT ;  /* 0x0000001aff007c0b */ /* 0x000fe4000bf2d000 */
[----:B------:R-:W-:Y:S11]  /*8e20*/  ISETP.NE.AND.EX P0, PT, RZ, UR7, PT, P0 ;  /* 0x00000007ff007c0c */ /* 0x000ff6000bf05300 */
[----:B------:R-:W-:Y:S02]  /*8e30*/  @!UPT UIADD3 URZ, UPT, UPT, URZ, URZ, URZ ;  /* 0x000000fffffff290 */ /* 0x000fe4000fffe0ff */
[----:B------:R-:W4:Y:S08]  /*8e40*/  @P0 LDC R5, c[0x0][0x898] ;  /* 0x00022600ff050b82 */ /* 0x000f300000000800 */
[----:B--2---:R-:W2:Y:S01]  /*8e50*/  @P0 LDC.64 R6, c[0x0][0x888] ;  /* 0x00022200ff060b82 */ /* 0x004ea20000000a00 */
[----:B----4-:R-:W-:Y:S04]  /*8e60*/  @P0 IMAD R5, R16, R5, RZ ;  /* 0x0000000510050224 */ /* 0x010fe800078e02ff */
[----:B--2---:R-:W-:Y:S06]  /*8e70*/  @P0 IMAD.WIDE R6, R5, 0x4, R6 ;  /* 0x0000000405060825 */ /* 0x004fec00078e0206 */
[----:B------:R-:W2:Y:S02]  /*8e80*/  @P0 LDG.E R6, desc[UR50][R6.64] ;  /* 0x0000003206060981 */ /* 0x000ea4000c1e1900 */
[----:B--2---:R-:W-:Y:S11]  /*8e90*/  @P0 FSETP.NEU.AND P1, PT, R6, RZ, PT ;  /* 0x000000ff0600020b */ /* 0x004ff60003f2d000 */
[----:B------:R-:W-:Y:S02]  /*8ea0*/  @!UPT UIADD3 URZ, UPT, UPT, URZ, URZ, URZ ;  /* 0x000000fffffff290 */ /* 0x000fe4000fffe0ff */
.L_x_94:
[----:B------:R-:W-:Y:S01]  /*8eb0*/  UISETP.NE.AND UP1, UPT, UR21, 0x4, UPT ;  /* 0x000000041500788c */ /* 0x000fe2000bf25270 */
[----:B------:R-:W-:Y:S04]  /*8ec0*/  ELECT P0, URZ, PT ;  /* 0x0000000000ff782f */ /* 0x000fe80003800000 */
[----:B------:R-:W-:Y:S04]  /*8ed0*/  PLOP3.LUT P1, PT, P1, P0, PT, 0x80, 0x8 ;  /* 0x000000000008781c */ /* 0x000fe80000f21070 */
[----:B------:R-:W-:Y:S09]  /*8ee0*/  BRA.U UP1, `(.L_x_95) ;  /* 0x0000000101047547 */ /* 0x000ff2000b800000 */
[----:B-1--4-:R-:W-:Y:S05]  /*8ef0*/  BPT.TRAP 0x1 ;  /* 0x000000040000795c */ /* 0x012fea0000300000 */
.L_x_95:
[----:B------:R-:W5:Y:S01]  /*8f00*/  S2UR UR25, SR_CgaCtaId ;  /* 0x00000000001979c3 */ /* 0x000f620000008800 */
[----:B------:R-:W-:Y:S01]  /*8f10*/  UMOV UR24, 0x400 ;  /* 0x0000040000187882 */ /* 0x000fe20000000000 */
[----:B------:R-:W-:Y:S01]  /*8f20*/  SHF.L.U32 R5, R19, 0x1f, RZ ;  /* 0x0000001f13057819 */ /* 0x000fe200000006ff */
[----:B-----5:R-:W-:Y:S09]  /*8f30*/  ULEA UR24, UR25, UR24, 0x18 ;  /* 0x0000001819187291 */ /* 0x020ff2000f8ec0ff */
[----:B------:R-:W5:Y:S02]  /*8f40*/  SYNCS.PHASECHK.TRANS64.TRYWAIT P0, [UR24+0x60], R5 ;  /* 0x00006005ff0075a7 */ /* 0x000f640008001118 */
[----:B-----5:R-:W-:Y:S05]  /*8f50*/  @!P0 BRA `(.L_x_96) ;  /* 0x000000ac004c8947 */ /* 0x020fea0003800000 */
.L_x_250:
[----:B------:R-:W-:Y:S04]  /*8f60*/  BSSY.RECONVERGENT B0, `(.L_x_97) ;  /* 0x0000010000007945 */ /* 0x000fe80003800200 */
[----:B------:R-:W-:Y:S05]  /*8f70*/  @!P1 BRA `(.L_x_98) ;  /* 0x0000000000389947 */ /* 0x000fea0003800000 */
[----:B------:R-:W-:Y:S02]  /*8f80*/  UIADD3 UR17, UPT, UPT, UR24, 0x40, URZ ;  /* 0x0000004018117890 */ /* 0x000fe4000fffe0ff */
[----:B------:R-:W-:Y:S01]  /*8f90*/  UIADD3 UR16, UPT, UPT, UR24, 0x1000, URZ ;  /* 0x0000100018107890 */ /* 0x000fe2000fffe0ff */
[----:B------:R-:W-:Y:S01]  /*8fa0*/  UMOV UR12, 0x0 ;  /* 0x00000000000c7882 */ /* 0x000fe20000000000 */
[----:B------:R-:W-:Y:S01]  /*8fb0*/  UMOV UR13, 0x10000000 ;  /* 0x10000000000d7882 */ /* 0x000fe20000000000 */
[----:B------:R-:W-:Y:S02]  /*8fc0*/  UIADD3 UR10, UPT, UPT, UR18, 0x40, URZ ;  /* 0x00000040120a7890 */ /* 0x000fe4000fffe0ff */
[----:B------:R-:W-:Y:S01]  /*8fd0*/  UIADD3 UR8, UPT, UPT, UR24, 0x3000, URZ ;  /* 0x0000300018087890 */ /* 0x000fe2000fffe0ff */
[----:B------:R-:W-:Y:S03]  /*8fe0*/  UMOV UR11, UR19 ;  /* 0x00000013000b7c82 */ /* 0x000fe60008000000 */
[----:B------:R1:W-:Y:S01]  /*8ff0*/  UTMALDG.2D [UR16], [UR28], desc[UR12] ;  /* 0x00000c101c0075b4 */ /* 0x0003e20008009000 */
[----:B------:R-:W-:Y:S04]  /*9000*/  UMOV UR9, UR17 ;  /* 0x0000001100097c82 */ /* 0x000fe80008000000 */
[----:B------:R1:W-:Y:S02]  /*9010*/  UTMALDG.2D [UR8], [UR28], desc[UR12] ;  /* 0x00000c081c0075b4 */ /* 0x0003e40008009000 */
[----:B-1----:R-:W-:Y:S05]  /*9020*/  BRA.U UP1, `(.L_x_99) ;  /* 0x0000000101047547 */ /* 0x002fea000b800000 */
[----:B----4-:R-:W-:Y:S05]  /*9030*/  BPT.TRAP 0x1 ;  /* 0x000000040000795c */ /* 0x010fea0000300000 */
.L_x_99:
[----:B------:R-:W-:Y:S04]  /*9040*/  HFMA2 R0, -RZ, RZ, 0, 2 ;  /* 0x00004000ff007431 */ /* 0x000fe800000001ff */
[----:B------:R1:W-:Y:S03]  /*9050*/  SYNCS.ARRIVE.TRANS64.RED.A0TR RZ, [UR24+0x40], R0 ;  /* 0x00004000ffff79a7 */ /* 0x0003e60008300418 */
.L_x_98:
[----:B-1--4-:R-:W-:Y:S05]  /*9060*/  BSYNC.RECONVERGENT B0 ;  /* 0x0000000000007941 */ /* 0x012fea0003800200 */
.L_x_97:
[----:B------:R-:W-:Y:S05]  /*9070*/  BRA.U UP1, `(.L_x_100) ;  /* 0x0000000101047547 */ /* 0x000fea000b800000 */
[----:B------:R-:W-:Y:S05]  /*9080*/  BPT.TRAP 0x1 ;  /* 0x000000040000795c */ /* 0x000fea0000300000 */
.L_x_100:
[----:B------:R-:W-:Y:S04]  /*9090*/  UIADD3 UR4, UPT, UPT, UR24, 0x40, URZ ;  /* 0x0000004018047890 */ /* 0x000fe8000fffe0ff */
[----:B------:R-:W-:Y:S09]  /*90a0*/  UPRMT UR4, UR25, 0x654, UR4 ;  /* 0x0000065419047896 */ /* 0x000ff20008000004 */
[----:B------:R-:W-:Y:S01]  /*90b0*/  SYNCS.ARRIVE.TRANS64.RED.A1T0 RZ, [UR4], RZ ;  /* 0x000000ffffff79a7 */ /* 0x000fe20008100404 */
[----:B------:R-:W-:Y:S05]  /*90c0*/  BRA.U UP1, `(.L_x_101) ;  /* 0x0000000101047547 */ /* 0x000fea000b800000 */
[----:B------:R-:W-:Y:S05]  /*90d0*/  BPT.TRAP 0x1 ;  /* 0x000000040000795c */ /* 0x000fea0000300000 */
.L_x_101:
[----:B------:R-:W1:Y:S02]  /*90e0*/  SYNCS.PHASECHK.TRANS64.TRYWAIT P0, [UR24+0x68], R5 ;  /* 0x00006805ff0075a7 */ /* 0x000e640008001118 */
[----:B-1----:R-:W-:Y:S05]  /*90f0*/  @!P0 BRA `(.L_x_102) ;  /* 0x000000a800fc8947 */ /* 0x002fea0003800000 */
.L_x_252:
[----:B------:R-:W-:Y:S04]  /*9100*/  BSSY.RECONVERGENT B0, `(.L_x_103) ;  /* 0x0000012000007945 */ /* 0x000fe80003800200 */
[----:B------:R-:W-:Y:S05]  /*9110*/  @!P1 BRA `(.L_x_104) ;  /* 0x0000000000409947 */ /* 0x000fea0003800000 */
[----:B------:R-:W-:Y:S02]  /*9120*/  UIADD3 UR13, UPT, UPT, UR24, 0x48, URZ ;  /* 0x00000048180d7890 */ /* 0x000fe4000fffe0ff */
[----:B------:R-:W-:Y:S02]  /*9130*/  UIADD3 UR15, UPT, UPT, UR19, 0x40, URZ ;  /* 0x00000040130f7890 */ /* 0x000fe4000fffe0ff */
[----:B------:R-:W-:Y:S01]  /*9140*/  UIADD3 UR12, UPT, UPT, UR24, 0x5000, URZ ;  /* 0x00005000180c7890 */ /* 0x000fe2000fffe0ff */
[----:B------:R-:W-:Y:S01]  /*9150*/  UMOV UR16, 0x0 ;  /* 0x0000000000107882 */ /* 0x000fe20000000000 */
[----:B------:R-:W-:Y:S01]  /*9160*/  UMOV UR17, 0x10000000 ;  /* 0x1000000000117882 */ /* 0x000fe20000000000 */
[----:B------:R-:W-:Y:S01]  /*9170*/  UMOV UR14, UR18 ;  /* 0x00000012000e7c82 */ /* 0x000fe20008000000 */
[----:B------:R-:W-:Y:S02]  /*9180*/  UIADD3 UR10, UPT, UPT, UR18, 0x40, URZ ;  /* 0x00000040120a7890 */ /* 0x000fe4000fffe0ff */
[----:B------:R-:W-:Y:S03]  /*9190*/  UIADD3 UR8, UPT, UPT, UR24, 0x7000, URZ ;  /* 0x0000700018087890 */ /* 0x000fe6000fffe0ff */
[----:B------:R4:W-:Y:S01]  /*91a0*/  UTMALDG.2D [UR12], [UR28], desc[UR16] ;  /* 0x0000100c1c0075b4 */ /* 0x0009e20008009000 */
[----:B------:R-:W-:Y:S01]  /*91b0*/  UMOV UR9, UR13 ;  /* 0x0000000d00097c82 */ /* 0x000fe20008000000 */
[----:B------:R-:W-:Y:S04]  /*91c0*/  UMOV UR11, UR15 ;  /* 0x0000000f000b7c82 */ /* 0x000fe80008000000 */
[----:B------:R4:W-:Y:S02]  /*91d0*/  UTMALDG.2D [UR8], [UR28], desc[UR16] ;  /* 0x000010081c0075b4 */ /* 0x0009e40008009000 */
[----:B----4-:R-:W-:Y:S05]  /*91e0*/  BRA.U UP1, `(.L_x_105) ;  /* 0x0000000101047547 */ /* 0x010fea000b800000 */
[----:B------:R-:W-:Y:S05]  /*91f0*/  BPT.TRAP 0x1 ;  /* 0x000000040000795c */ /* 0x000fea0000300000 */
.L_x_105:
[----:B-1----:R-:W-:Y:S04]  /*9200*/  HFMA2 R0, -RZ, RZ, 0, 2 ;  /* 0x00004000ff007431 */ /* 0x002fe800000001ff */
[----:B------:R4:W-:Y:S03]  /*9210*/  SYNCS.ARRIVE.TRANS64.RED.A0TR RZ, [UR24+0x48], R0 ;  /* 0x00004800ffff79a7 */ /* 0x0009e60008300418 */
.L_x_104:
[----:B------:R-:W-:Y:S05]  /*9220*/  BSYNC.RECONVERGENT B0 ;  /* 0x0000000000007941 */ /* 0x000fea0003800200 */
.L_x_103:
[----:B------:R-:W-:Y:S05]  /*9230*/  BRA.U UP1, `(.L_x_106) ;  /* 0x0000000101047547 */ /* 0x000fea000b800000 */
[----:B------:R-:W-:Y:S05]  /*9240*/  BPT.TRAP 0x1 ;  /* 0x000000040000795c */ /* 0x000fea0000300000 */
.L_x_106:
[----:B------:R-:W-:Y:S04]  /*9250*/  UIADD3 UR4, UPT, UPT, UR24, 0x48, URZ ;  /* 0x0000004818047890 */ /* 0x000fe8000fffe0ff */
[----:B------:R-:W-:Y:S09]  /*9260*/  UPRMT UR4, UR25, 0x654, UR4 ;  /* 0x0000065419047896 */ /* 0x000ff20008000004 */
[----:B------:R-:W-:Y:S01]  /*9270*/  SYNCS.ARRIVE.TRANS64.RED.A1T0 RZ, [UR4], RZ ;  /* 0x000000ffffff79a7 */ /* 0x000fe20008100404 */
[----:B------:R-:W-:Y:S05]  /*9280*/  BRA.U UP1, `(.L_x_107) ;  /* 0x0000000101047547 */ /* 0x000fea000b800000 */
[----:B------:R-:W-:Y:S05]  /*9290*/  BPT.TRAP 0x1 ;  /* 0x000000040000795c */ /* 0x000fea0000300000 */
.L_x_107:
[----:B------:R-:W5:Y:S02]  /*92a0*/  SYNCS.PHASECHK.TRANS64.TRYWAIT P0, [UR24+0x70], R5 ;  /* 0x00007005ff0075a7 */ /* 0x000f640008001118 */
[----:B-----5:R-:W-:Y:S05]  /*92b0*/  @!P0 BRA `(.L_x_108) ;  /* 0x000000a800a48947 */ /* 0x020fea0003800000 */
.L_x_254:
        /* <DEDUP_REMOVED lines=14> */
[----:B-1----:R-:W-:Y:S05]  /*93a0*/  BRA.U UP1, `(.L_x_111) ;  /* 0x0000000101047547 */ /* 0x002fea000b800000 */
[----:B------:R-:W-:Y:S05]  /*93b0*/  BPT.TRAP 0x1 ;  /* 0x000000040000795c */ /* 0x000fea0000300000 */
.L_x_111:
[----:B----4-:R-:W-:Y:S04]  /*93c0*/  HFMA2 R0, -RZ, RZ, 0, 2 ;  /* 0x00004000ff007431 */ /* 0x010fe800000001ff */
[----:B------:R1:W-:Y:S03]  /*93d0*/  SYNCS.ARRIVE.TRANS64.RED.A0TR RZ, [UR24+0x50], R0 ;  /* 0x00005000ffff79a7 */ /* 0x0003e60008300418 */
.L_x_110:
[----:B------:R-:W-:Y:S05]  /*93e0*/  BSYNC.RECONVERGENT B0 ;  /* 0x0000000000007941 */ /* 0x000fea0003800200 */
.L_x_109:
[----:B------:R-:W-:Y:S05]  /*93f0*/  BRA.U UP1, `(.L_x_112) ;  /* 0x0000000101047547 */ /* 0x000fea000b800000 */
[----:B------:R-:W-:Y:S05]  /*9400*/  BPT.TRAP 0x1 ;  /* 0x000000040000795c */ /* 0x000fea0000300000 */
.L_x_112:
[----:B------:R-:W-:Y:S04]  /*9410*/  UIADD3 UR4, UPT, UPT, UR24, 0x50, URZ ;  /* 0x0000005018047890 */ /* 0x000fe8000fffe0ff */
[----:B------:R-:W-:Y:S09]  /*9420*/  UPRMT UR4, UR25, 0x654, UR4 ;  /* 0x0000065419047896 */ /* 0x000ff20008000004 */
[----:B------:R-:W-:Y:S01]  /*9430*/  SYNCS.ARRIVE.TRANS64.RED.A1T0 RZ, [UR4], RZ ;  /* 0x000000ffffff79a7 */ /* 0x000fe20008100404 */
[----:B------:R-:W-:Y:S05]  /*9440*/  BRA.U UP1, `(.L_x_113) ;  /* 0x0000000101047547 */ /* 0x000fea000b800000 */
[----:B------:R-:W-:Y:S05]  /*9450*/  BPT.TRAP 0x1 ;  /* 0x000000040000795c */ /* 0x000fea0000300000 */
.L_x_113:
[----:B------:R-:W5:Y:S02]  /*9460*/  SYNCS.PHASECHK.TRANS64.TRYWAIT P0, [UR24+0x78], R5 ;  /* 0x00007805ff0075a7 */ /* 0x000f640008001118 */
[----:B-----5:R-:W-:Y:S05]  /*9470*/  @!P0 BRA `(.L_x_114) ;  /* 0x000000a8004c8947 */ /* 0x020fea0003800000 */
.L_x_256:
        /* <DEDUP_REMOVED lines=16> */
.L_x_117:
[----:B----4-:R-:W-:Y:S04]  /*9580*/  HFMA2 R0, -RZ, RZ, 0, 2 ;  /* 0x00004000ff007431 */ /* 0x010fe800000001ff */
[----:B------:R1:W-:Y:S03]  /*9590*/  SYNCS.ARRIVE.TRANS64.RED.A0TR RZ, [UR24+0x58], R0 ;  /* 0x00005800ffff79a7 */ /* 0x0003e60008300418 */
.L_x_116:
[----:B------:R-:W-:Y:S05]  /*95a0*/  BSYNC.RECONVERGENT B0 ;  /* 0x0000000000007941 */ /* 0x000fea0003800200 */
.L_x_115:
[----:B------:R-:W-:Y:S05]  /*95b0*/  BRA.U UP1, `(.L_x_118) ;  /* 0x0000000101047547 */ /* 0x000fea000b800000 */
[----:B------:R-:W-:Y:S05]  /*95c0*/  BPT.TRAP 0x1 ;  /* 0x000000040000795c */ /* 0x000fea0000300000 */
.L_x_118:
[----:B------:R-:W-:Y:S01]  /*95d0*/  UIADD3 UR4, UPT, UPT, UR24, 0x58, URZ ;  /* 0x0000005818047890 */ /* 0x000fe2000fffe0ff */
[----:B------:R-:W-:Y:S01]  /*95e0*/  LOP3.LUT R19, R19, 0x1, RZ, 0x3c, !PT ;  /* 0x0000000113137812 */ /* 0x000fe200078e3cff */
[----:B------:R-:W-:Y:S02]  /*95f0*/  UISETP.NE.AND UP0, UPT, UR37, 0x8, UPT ;  /* 0x000000082500788c */ /* 0x000fe4000bf05270 */
[----:B------:R-:W-:Y:S09]  /*9600*/  UPRMT UR4, UR25, 0x654, UR4 ;  /* 0x0000065419047896 */ /* 0x000ff20008000004 */
[----:B------:R-:W-:Y:S01]  /*9610*/  SYNCS.ARRIVE.TRANS64.RED.A1T0 RZ, [UR4], RZ ;  /* 0x000000ffffff79a7 */ /* 0x000fe20008100404 */
[----:B------:R-:W-:Y:S05]  /*9620*/  BRA.U UP0, `(.L_x_119) ;  /* 0x0000000100047547 */ /* 0x000fea000b800000 */
[----:B------:R-:W-:Y:S05]  /*9630*/  BPT.TRAP 0x1 ;  /* 0x000000040000795c */ /* 0x000fea0000300000 */
.L_x_119:
[----:B------:R-:W-:Y:S01]  /*9640*/  ULEA UR8, UR5, UR24, 0x3 ;  /* 0x0000001805087291 */ /* 0x000fe2000f8e18ff */
[----:B-1----:R-:W-:Y:S08]  /*9650*/  SHF.L.U32 R5, R18, 0x1f, RZ ;  /* 0x0000001f12057819 */ /* 0x002ff000000006ff */
[----:B------:R-:W1:Y:S02]  /*9660*/  SYNCS.PHASECHK.TRANS64.TRYWAIT P0, [UR8+0x150], R5 ;  /* 0x00015005ff0075a7 */ /* 0x000e640008001108 */
[----:B-1----:R-:W-:Y:S05]  /*9670*/  @!P0 BRA `(.L_x_120) ;  /* 0x000000a400e48947 */ /* 0x002fea0003800000 */
.L_x_258:
[----:B------:R-:W-:Y:S09]  /*9680*/  UIMAD UR4, UR5, 0x14, UR36 ;  /* 0x00000014050478a4 */ /* 0x000ff2000f8e0224 */
[----:B--2---:R-:W2:Y:S04]  /*9690*/  LDS R6, [UR4] ;  /* 0x00000004ff067984 */ /* 0x004ea80008000800 */
[----:B-1----:R-:W1:Y:S04]  /*96a0*/  LDS R5, [UR4+0x4] ;  /* 0x00000404ff057984 */ /* 0x002e680008000800 */
[----:B------:R-:W3:Y:S04]  /*96b0*/  LDS.U16 R4, [UR4+0x12] ;  /* 0x00001204ff047984 */ /* 0x000ee80008000400 */
[----:B------:R-:W3:Y:S04]  /*96c0*/  LDS R16, [UR4+0x8] ;  /* 0x00000804ff107984 */ /* 0x000ee80008000800 */
[----:B----4-:R-:W4:Y:S01]  /*96d0*/  LDS R0, [UR4+0xc] ;  /* 0x00000c04ff007984 */ /* 0x010f220008000800 */
[----:B------:R-:W-:Y:S01]  /*96e0*/  @!PT LDS RZ, [RZ] ;  /* 0x00000000fffff984 */ /* 0x000fe20000000800 */
[----:B------:R-:W-:Y:S01]  /*96f0*/  @!PT LDS RZ, [RZ] ;  /* 0x00000000fffff984 */ /* 0x000fe20000000800 */
[----:B------:R-:W-:Y:S01]  /*9700*/  @!PT LDS RZ, [RZ] ;  /* 0x00000000fffff984 */ /* 0x000fe20000000800 */
[----:B------:R-:W-:Y:S01]  /*9710*/  @!PT LDS RZ, [RZ] ;  /* 0x00000000fffff984 */ /* 0x000fe20000000800 */
[----:B------:R5:W-:Y:S06]  /*9720*/  MEMBAR.ALL.CTA ;  /* 0x0000000000007992 */ /* 0x000bec0000008000 */
[----:B-----5:R-:W3:Y:S01]  /*9730*/  FENCE.VIEW.ASYNC.S ;  /* 0x00000000000073c6 */ /* 0x020ee20000000000 */
[----:B--2---:R-:W-:Y:S02]  /*9740*/  R2UR UR18, R6 ;  /* 0x00000000061272ca */ /* 0x004fe400000e0000 */
[----:B-1----:R-:W-:Y:S01]  /*9750*/  R2UR UR19, R5 ;  /* 0x00000000051372ca */ /* 0x002fe200000e0000 */
[----:B------:R-:W-:Y:S03]  /*9760*/  @!UPT UIADD3 URZ, UPT, UPT, URZ, URZ, URZ ;  /* 0x000000fffffff290 */ /* 0x000fe6000fffe0ff */
[----:B------:R-:W-:Y:S11]  /*9770*/  BRA.U UP0, `(.L_x_121) ;  /* 0x0000000100047547 */ /* 0x000ff6000b800000 */
[----:B------:R-:W-:Y:S05]  /*9780*/  BPT.TRAP 0x1 ;  /* 0x000000040000795c */ /* 0x000fea0000300000 */
.L_x_121:
[----:B------:R-:W-:Y:S01]  /*9790*/  UIADD3 UR8, UPT, UPT, UR8, 0x190, URZ ;  /* 0x0000019008087890 */ /* 0x000fe2000fffe0ff */
[----:B----4-:R-:W-:Y:S03]  /*97a0*/  ISETP.NE.AND P0, PT, R0, RZ, PT ;  /* 0x000000ff0000720c */ /* 0x010fe60003f05270 */
[----:B------:R-:W-:Y:S09]  /*97b0*/  UPRMT UR8, UR25, 0x654, UR8 ;  /* 0x0000065419087896 */ /* 0x000ff20008000008 */
[----:B---3--:R-:W-:Y:S01]  /*97c0*/  SYNCS.ARRIVE.TRANS64.RED.A1T0 RZ, [UR8], RZ ;  /* 0x000000ffffff79a7 */ /* 0x008fe20008100408 */
[----:B------:R-:W-:Y:S04]  /*97d0*/  UIADD3 UR8, UPT, UPT, UR5, 0x1, URZ ;  /* 0x0000000105087890 */ /* 0x000fe8000fffe0ff */
[----:B------:R-:W-:Y:S04]  /*97e0*/  UISETP.NE.AND UP0, UPT, UR8, 0x8, UPT ;  /* 0x000000080800788c */ /* 0x000fe8000bf05270 */
[----:B------:R-:W-:Y:S02]  /*97f0*/  USEL UR4, URZ, 0x1, UP0 ;  /* 0x00000001ff047887 */ /* 0x000fe40008000000 */
[----:B------:R-:W-:Y:S02]  /*9800*/  USEL UR5, UR8, URZ, UP0 ;  /* 0x000000ff08057287 */ /* 0x000fe40008000000 */
[----:B------:R-:W-:Y:S02]  /*9810*/  UPLOP3.LUT UP0, UPT, UPT, UPT, UPT, 0x80, 0x8 ;  /* 0x000000000008789c */ /* 0x000fe40003f0f070 */
[----:B------:R-:W-:Y:S01]  /*9820*/  LOP3.LUT R18, R18, UR4, RZ, 0x3c, !PT ;  /* 0x0000000412127c12 */ /* 0x000fe2000f8e3cff */
[----:B------:R-:W-:Y:S08]  /*9830*/  @P0 BRA `(.L_x_122) ;  /* 0xffffffec00c80947 */ /* 0x000ff0000383ffff */
[----:B------:R-:W-:Y:S05]  /*9840*/  BRA.U UP1, `(.L_x_123) ;  /* 0x0000000101047547 */ /* 0x000fea000b800000 */
[----:B------:R-:W-:Y:S05]  /*9850*/  BPT.TRAP 0x1 ;  /* 0x000000040000795c */ /* 0x000fea0000300000 */
.L_x_123:
[----:B------:R-:W-:-:S04]  /*9860*/  SHF.L.U32 R3, R19, 0x1f, RZ ;  /* 0x0000001f13037819 */ /* 0x000fc800000006ff */
[----:B------:R-:W1:Y:S02]  /*9870*/  SYNCS.PHASECHK.TRANS64.TRYWAIT P0, [UR24+0x60], R3 ;  /* 0x00006003ff0075a7 */ /* 0x000e640008001118 */
[----:B-1----:R-:W-:Y:S05]  /*9880*/  @!P0 BRA `(.L_x_124) ;  /* 0x000000a400788947 */ /* 0x002fea0003800000 */
.L_x_260:
[----:B------:R-:W-:Y:S05]  /*9890*/  BRA.U UP1, `(.L_x_125) ;  /* 0x0000000101047547 */ /* 0x000fea000b800000 */
[----:B------:R-:W-:Y:S05]  /*98a0*/  BPT.TRAP 0x1 ;  /* 0x000000040000795c */ /* 0x000fea0000300000 */
.L_x_125:
[----:B------:R-:W2:Y:S02]  /*98b0*/  SYNCS.PHASECHK.TRANS64.TRYWAIT P0, [UR24+0x68], R3 ;  /* 0x00006803ff0075a7 */ /* 0x000ea40008001118 */
[----:B--2---:R-:W-:Y:S05]  /*98c0*/  @!P0 BRA `(.L_x_126) ;  /* 0x000000a400808947 */ /* 0x004fea0003800000 */
.L_x_262:
[----:B------:R-:W-:Y:S05]  /*98d0*/  BRA.U UP1, `(.L_x_127) ;  /* 0x0000000101047547 */ /* 0x000fea000b800000 */
[----:B------:R-:W-:Y:S05]  /*98e0*/  BPT.TRAP 0x1 ;  /* 0x000000040000795c */ /* 0x000fea0000300000 */
.L_x_127:
[----:B------:R-:W2:Y:S02]  /*98f0*/  SYNCS.PHASECHK.TRANS64.TRYWAIT P0, [UR24+0x70], R3 ;  /* 0x00007003ff0075a7 */ /* 0x000ea40008001118 */
[----:B--2---:R-:W-:Y:S05]  /*9900*/  @!P0 BRA `(.L_x_128) ;  /* 0x000000a400888947 */ /* 0x004fea0003800000 */
.L_x_264:
[----:B------:R-:W-:Y:S05]  /*9910*/  BRA.U UP1, `(.L_x_129) ;  /* 0x0000000101047547 */ /* 0x000fea000b800000 */
[----:B------:R-:W-:Y:S05]  /*9920*/  BPT.TRAP 0x1 ;  /* 0x000000040000795c */ /* 0x000fea0000300000 */
.L_x_129:
[----:B-1----:R-:W-:Y:S02]  /*9930*/  SHF.L.U32 R3, R19, 0x1f, RZ ;  /* 0x0000001f13037819 */ /* 0x002fe400000006ff */
[----:B------:R-:W-:-:S04]  /*9940*/  MOV R0, UR24 ;  /* 0x0000001800007c02 */ /* 0x000fc80008000f00 */
[----:B------:R1:W2:Y:S03]  /*9950*/  SYNCS.PHASECHK.TRANS64.TRYWAIT P0, [R0+URZ+0x78], R3 ;  /* 0x00007803000075a7 */ /* 0x0002a600080011ff */
[----:B--2---:R-:W-:Y:S05]  /*9960*/  @!P0 NANOSLEEP.SYNCS 0x989680 ;  /* 0x009896800000895d */ /* 0x004fea0003900000 */
[----:B------:R-:W2:Y:S02]  /*9970*/  @!P0 SYNCS.PHASECHK.TRANS64 P0, [R0+URZ+0x78], R3 ;  /* 0x00007803000085a7 */ /* 0x000ea400080010ff */
[----:B--2---:R-:W-:Y:S05]  /*9980*/  @P0 EXIT ;  /* 0x000000000000094d */ /* 0x004fea0003800000 */
[----:B------:R-:W-:Y:S05]  /*9990*/  BRA `(.L_x_129) ;  /* 0xfffffffc00e47947 */ /* 0x000fea000383ffff */
.L_x_88:
[----:B------:R-:W-:-:S09]  /*99a0*/  UISETP.NE.AND UP0, UPT, UR21, 0x4, UPT ;  /* 0x000000041500788c */ /* 0x000fd2000bf05270 */
[----:B------:R-:W-:Y:S05]  /*99b0*/  BRA.U UP0, `(.L_x_130) ;  /* 0x0000006d00f07547 */ /* 0x000fea000b800000 */
.L_x_131:
[----:B------:R-:W-:-:S08]  /*99c0*/  NOP ;  /* 0x0000000000007918 */ /* 0x000fd00000000000 */
[----:B------:R-:W2:Y:S02]  /*99d0*/  USETMAXREG.TRY_ALLOC.CTAPOOL UP0, 0xe8 ;  /* 0x000000e8000079c8 */ /* 0x000ea40008000600 */
[----:B--2---:R-:W-:Y:S05]  /*99e0*/  BRA.U !UP0, `(.L_x_131) ;  /* 0xfffffffd08f47547 */ /* 0x004fea000b83ffff */
[----:B------:R-:W2:Y:S08]  /*99f0*/  S2UR UR52, SR_CgaCtaId ;  /* 0x00000000003479c3 */ /* 0x000eb00000008800 */
[----:B------:R-:W-:Y:S01]  /*9a00*/  BAR.SYNC.DEFER_BLOCKING 0x6, 0xa0 ;  /* 0x0182800000007b1d */ /* 0x000fe20000010000 */
[C---:B-----5:R-:W-:Y:S01]  /*9a10*/  IMAD.SHL.U32 R5, R142.reuse, 0x40, RZ ;  /* 0x000000408e057824 */ /* 0x060fe200078e00ff */
[C---:B------:R-:W-:Y:S01]  /*9a20*/  LOP3.LUT P1, RZ, R142.reuse, 0x2, RZ, 0xc0, !PT ;  /* 0x000000028eff7812 */ /* 0x040fe2000782c0ff */
[C---:B------:R-:W-:Y:S01]  /*9a30*/  IMAD.SHL.U32 R2, R142.reuse, 0x20, RZ ;  /* 0x000000208e027824 */ /* 0x040fe200078e00ff */
[----:B------:R-:W-:Y:S01]  /*9a40*/  PLOP3.LUT P2, PT, PT, PT, PT, 0x80, 0x8 ;  /* 0x000000000008781c */ /* 0x000fe20003f4f070 */
[----:B------:R-:W-:Y:S01]  /*9a50*/  IMAD.U32 R4, R142, 0x10000, RZ ;  /* 0x000100008e047824 */ /* 0x000fe200078e00ff */
[----:B------:R-:W-:Y:S01]  /*9a60*/  UMOV UR43, 0x400 ;  /* 0x00000400002b7882 */ /* 0x000fe20000000000 */
[----:B------:R-:W-:Y:S01]  /*9a70*/  LOP3.LUT R3, R5, 0x1c0, RZ, 0xc0, !PT ;  /* 0x000001c005037812 */ /* 0x000fe200078ec0ff */
[----:B------:R-:W3:Y:S01]  /*9a80*/  SHFL.IDX PT, R143, R128, RZ, 0x1f ;  /* 0x00001fff808f7589 */ /* 0x000ee200000e0000 */
[----:B------:R-:W-:Y:S01]  /*9a90*/  LOP3.LUT R2, R2, 0x200, RZ, 0xc0, !PT ;  /* 0x0000020002027812 */ /* 0x000fe200078ec0ff */
[----:B------:R-:W-:Y:S01]  /*9aa0*/  IMAD.SHL.U32 R0, R142, 0x8, RZ ;  /* 0x000000088e007824 */ /* 0x000fe200078e00ff */
[----:B------:R-:W-:Y:S01]  /*9ab0*/  LOP3.LUT R3, R3, 0x28, R142, 0xf8, !PT ;  /* 0x0000002803037812 */ /* 0x000fe200078ef88e */
[----:B------:R-:W-:Y:S01]  /*9ac0*/  IMAD.MOV.U32 R141, RZ, RZ, 0x10 ;  /* 0x00000010ff8d7424 */ /* 0x000fe200078e00ff */
[----:B------:R-:W-:Y:S01]  /*9ad0*/  LOP3.LUT R2, R2, 0x1000, R5, 0xf8, !PT ;  /* 0x0000100002027812 */ /* 0x000fe200078ef805 */
[----:B------:R-:W-:Y:S01]  /*9ae0*/  UMOV UR58, URZ ;  /* 0x000000ff003a7c82 */ /* 0x000fe20008000000 */
[----:B------:R-:W-:Y:S01]  /*9af0*/  LOP3.LUT R5, R4, 0x600000, RZ, 0xc0, !PT ;  /* 0x0060000004057812 */ /* 0x000fe200078ec0ff */
[----:B------:R-:W-:Y:S01]  /*9b00*/  UMOV UR59, URZ ;  /* 0x000000ff003b7c82 */ /* 0x000fe20008000000 */
[----:B------:R-:W-:Y:S01]  /*9b10*/  LOP3.LUT R3, R3, 0x38, R0, 0x78, !PT ;  /* 0x0000003803037812 */ /* 0x000fe200078e7800 */
[----:B------:R-:W1:Y:S01]  /*9b20*/  LDCU.64 UR38, c[0x0][0x888] ;  /* 0x00011100ff2677ac */ /* 0x000e620008000a00 */
[----:B------:R-:W-:Y:S01]  /*9b30*/  LOP3.LUT R142, R142, 0x60, RZ, 0xc0, !PT ;  /* 0x000000608e8e7812 */ /* 0x000fe200078ec0ff */
[----:B------:R-:W-:Y:S01]  /*9b40*/  IMAD.MOV.U32 R138, RZ, RZ, 0x1 ;  /* 0x00000001ff8a7424 */ /* 0x000fe200078e00ff */
[----:B------:R-:W-:Y:S01]  /*9b50*/  LOP3.LUT R139, R2, R3, RZ, 0xfc, !PT ;  /* 0x00000003028b7212 */ /* 0x000fe200078efcff */
[----:B------:R-:W1:Y:S01]  /*9b60*/  LDCU.64 UR48, c[0x0][0xb18] ;  /* 0x00016300ff3077ac */ /* 0x000e620008000a00 */
[----:B------:R-:W-:Y:S01]  /*9b70*/  IMAD.MOV.U32 R137, RZ, RZ, RZ ;  /* 0x000000ffff897224 */ /* 0x000fe200078e00ff */
[----:B------:R-:W-:-:S02]  /*9b80*/  PRMT R136, RZ, 0x7610, R136 ;  /* 0x00007610ff887816 */ /* 0x000fc40000000088 */
[----:B------:R-:W-:Y:S01]  /*9b90*/  CS2R R134, SRZ ;  /* 0x0000000000867805 */ /* 0x000fe2000001ff00 */
[----:B--2---:R-:W-:Y:S01]  /*9ba0*/  ULEA UR43, UR52, UR43, 0x18 ;  /* 0x0000002b342b7291 */ /* 0x004fe2000f8ec0ff */
[----:B------:R-:W-:Y:S01]  /*9bb0*/  SEL R141, R141, 0xfffffff0, !P1 ;  /* 0xfffffff08d8d7807 */ /* 0x000fe20004800000 */
[----:B------:R-:W2:Y:S01]  /*9bc0*/  LDCU.64 UR46, c[0x0][0xb20] ;  /* 0x00016400ff2e77ac */ /* 0x000ea20008000a00 */
[----:B---3--:R-:W-:Y:S01]  /*9bd0*/  ISETP.NE.AND P0, PT, R143, 0x4, PT ;  /* 0x000000048f00780c */ /* 0x008fe20003f05270 */
[----:B------:R-:W3:Y:S05]  /*9be0*/  LDCU.64 UR44, c[0x0][0x8b0] ;  /* 0x00011600ff2c77ac */ /* 0x000eea0008000a00 */
[----:B------:R-:W4:Y:S01]  /*9bf0*/  LDS R140, [UR43+0x310] ;  /* 0x0003102bff8c7984 */ /* 0x000f220008000800 */
[----:B------:R-:W-:Y:S01]  /*9c00*/  UIADD3 UR4, UPT, UPT, UR43, 0x1000, URZ ;  /* 0x000010002b047890 */ /* 0x000fe2000fffe0ff */
[----:B------:R-:W-:Y:S01]  /*9c10*/  UMOV UR5, URZ ;  /* 0x000000ff00057c82 */ /* 0x000fe20008000000 */
[----:B----4-:R-:W-:-:S04]  /*9c20*/  IMAD.IADD R140, R140, 0x1, R5 ;  /* 0x000000018c8c7824 */ /* 0x010fc800078e0205 */
[----:B-123--:R-:W-:Y:S06]  /*9c30*/  @P0 BRA `(.L_x_132) ;  /* 0x00000000007c0947 */ /* 0x00efec0003800000 */
[----:B------:R-:W1:Y:S01]  /*9c40*/  LDC.64 R36, c[0x0][0xa00] ;  /* 0x00028000ff247b82 */ /* 0x000e620000000a00 */
[----:B------:R-:W2:Y:S01]  /*9c50*/  LDCU UR6, c[0x0][0xc1c] ;  /* 0x00018380ff0677ac */ /* 0x000ea20008000800 */
[----:B------:R-:W3:Y:S06]  /*9c60*/  LDCU.64 UR58, c[0x0][0xb00] ;  /* 0x00016000ff3a77ac */ /* 0x000eec0008000a00 */
[----:B------:R-:W1:Y:S01]  /*9c70*/  LDC.64 R38, c[0x0][0xa08] ;  /* 0x00028200ff267b82 */ /* 0x000e620000000a00 */
[----:B------:R-:W-:-:S07]  /*9c80*/  ELECT P0, URZ, PT ;  /* 0x0000000000ff782f */ /* 0x000fce0003800000 */
[----:B------:R-:W4:Y:S01]  /*9c90*/  LDC.64 R32, c[0x0][0xa10] ;  /* 0x00028400ff207b82 */ /* 0x000f220000000a00 */
[----:B--2---:R-:W-:-:S04]  /*9ca0*/  UIADD3 UR6, UPT, UPT, UR28, UR6, URZ ;  /* 0x000000061c067290 */ /* 0x004fc8000fffe0ff */
[----:B------:R-:W-:-:S03]  /*9cb0*/  UIMAD UR6, UR6, 0xe, URZ ;  /* 0x0000000e060678a4 */ /* 0x000fc6000f8e02ff */
[----:B------:R-:W4:Y:S01]  /*9cc0*/  LDC.64 R34, c[0x0][0xa18] ;  /* 0x00028600ff227b82 */ /* 0x000f220000000a00 */
[----:B---3--:R-:W-:-:S07]  /*9cd0*/  UIMAD.WIDE.U32 UR58, UR6, 0x80, UR58 ;  /* 0x00000080063a78a5 */ /* 0x008fce000f8e003a */
[----:B------:R-:W2:Y:S01]  /*9ce0*/  LDC.64 R28, c[0x0][0xa20] ;  /* 0x00028800ff1c7b82 */ /* 0x000ea20000000a00 */
[----:B-1----:R1:W-:Y:S07]  /*9cf0*/  @P0 STS.128 [UR43+0x400], R36 ;  /* 0x00040024ff000988 */ /* 0x0023ee0008000c2b */
[----:B------:R-:W2:Y:S08]  /*9d00*/  LDC.64 R30, c[0x0][0xa28] ;  /* 0x00028a00ff1e7b82 */ /* 0x000eb00000000a00 */
[----:B------:R-:W3:Y:S01]  /*9d10*/  LDC.64 R24, c[0x0][0xa30] ;  /* 0x00028c00ff187b82 */ /* 0x000ee20000000a00 */
[----:B----4-:R1:W-:Y:S07]  /*9d20*/  @P0 STS.128 [UR43+0x410], R32 ;  /* 0x00041020ff000988 */ /* 0x0103ee0008000c2b */
[----:B------:R-:W3:Y:S08]  /*9d30*/  LDC.64 R26, c[0x0][0xa38] ;  /* 0x00028e00ff1a7b82 */ /* 0x000ef00000000a00 */
[----:B------:R-:W4:Y:S01]  /*9d40*/  LDC.64 R20, c[0x0][0xa40] ;  /* 0x00029000ff147b82 */ /* 0x000f220000000a00 */
[----:B--2---:R1:W-:Y:S07]  /*9d50*/  @P0 STS.128 [UR43+0x420], R28 ;  /* 0x0004201cff000988 */ /* 0x0043ee0008000c2b */
[----:B------:R-:W4:Y:S08]  /*9d60*/  LDC.64 R22, c[0x0][0xa48] ;  /* 0x00029200ff167b82 */ /* 0x000f300000000a00 */
[----:B------:R-:W2:Y:S01]  /*9d70*/  LDC.64 R12, c[0x0][0xa50] ;  /* 0x00029400ff0c7b82 */ /* 0x000ea20000000a00 */
[----:B---3--:R1:W-:Y:S07]  /*9d80*/  @P0 STS.128 [UR43+0x430], R24 ;  /* 0x00043018ff000988 */ /* 0x0083ee0008000c2b */
[----:B------:R-:W2:Y:S08]  /*9d90*/  LDC.64 R14, c[0x0][0xa58] ;  /* 0x00029600ff0e7b82 */ /* 0x000eb00000000a00 */
[----:B------:R-:W3:Y:S01]  /*9da0*/  LDC.64 R8, c[0x0][0xa60] ;  /* 0x00029800ff087b82 */ /* 0x000ee20000000a00 */
[----:B----4-:R1:W-:Y:S07]  /*9db0*/  @P0 STS.128 [UR43+0x440], R20 ;  /* 0x00044014ff000988 */ /* 0x0103ee0008000c2b */
[----:B------:R-:W3:Y:S08]  /*9dc0*/  LDC.64 R10, c[0x0][0xa68] ;  /* 0x00029a00ff0a7b82 */ /* 0x000ef00000000a00 */
[----:B------:R-:W4:Y:S01]  /*9dd0*/  LDC.64 R4, c[0x0][0xa70] ;  /* 0x00029c00ff047b82 */ /* 0x000f220000000a00 */
[----:B--2---:R1:W-:Y:S07]  /*9de0*/  @P0 STS.128 [UR43+0x450], R12 ;  /* 0x0004500cff000988 */ /* 0x0043ee0008000c2b */
[----:B------:R-:W4:Y:S01]  /*9df0*/  LDC.64 R6, c[0x0][0xa78] ;  /* 0x00029e00ff067b82 */ /* 0x000f220000000a00 */
[----:B---3--:R1:W-:Y:S04]  /*9e00*/  @P0 STS.128 [UR43+0x460], R8 ;  /* 0x00046008ff000988 */ /* 0x0083e80008000c2b */
[----:B----4-:R1:W-:Y:S01]  /*9e10*/  @P0 STS.128 [UR43+0x470], R4 ;  /* 0x00047004ff000988 */ /* 0x0103e20008000c2b */
[----:B------:R-:W-:Y:S01]  /*9e20*/  NOP ;  /* 0x0000000000007918 */ /* 0x000fe20000000000 */
.L_x_132:
[----:B------:R-:W-:Y:S01]  /*9e30*/  MOV R129, UR4 ;  /* 0x0000000400817c02 */ /* 0x000fe20008000f00 */
[----:B------:R-:W-:Y:S01]  /*9e40*/  UMOV UR54, URZ ;  /* 0x000000ff00367c82 */ /* 0x000fe20008000000 */
[----:B------:R-:W-:Y:S01]  /*9e50*/  SHF.L.U32 R139, R139, 0x1, RZ ;  /* 0x000000018b8b7819 */ /* 0x000fe200000006ff */
[----:B------:R-:W-:-:S06]  /*9e60*/  UMOV UR53, URZ ;  /* 0x000000ff00357c82 */ /* 0x000fcc0008000000 */
.L_x_186:
[----:B------:R-:W-:Y:S01]  /*9e70*/  LOP3.LUT R0, R136, 0xffff, RZ, 0xc0, !PT ;  /* 0x0000ffff88007812 */ /* 0x000fe200078ec0ff */
[----:B-1----:R-:W1:Y:S03]  /*9e80*/  LDC.64 R8, c[0x0][0x390] ;  /* 0x0000e400ff087b82 */ /* 0x002e660000000a00 */
        /* <DEDUP_REMOVED lines=16> */
[----:B------:R-:W-:Y:S02]  /*9f90*/  ISETP.NE.OR P0, PT, R143, 0x4, !P2 ;  /* 0x000000048f00780c */ /* 0x000fe40005705670 */
[----:B------:R-:W-:Y:S02]  /*9fa0*/  R2UR UR56, R2 ;  /* 0x00000000023872ca */ /* 0x000fe400000e0000 */
[----:B------:R-:W-:Y:S09]  /*9fb0*/  R2UR UR57, R3 ;  /* 0x00000000033972ca */ /* 0x000ff200000e0000 */
[----:B-1-3--:R-:W-:Y:S06]  /*9fc0*/  @P0 BRA `(.L_x_133) ;  /* 0x0000000000ec0947 */ /* 0x00afec0003800000 */
[----:B------:R-:W-:Y:S01]  /*9fd0*/  IMAD.U32 R11, RZ, RZ, UR43 ;  /* 0x0000002bff0b7e24 */ /* 0x000fe2000f8e00ff */
[----:B------:R-:W1:Y:S01]  /*9fe0*/  S2R R0, SR_LANEID ;  /* 0x0000000000007919 */ /* 0x000e620000000000 */
[----:B------:R-:W-:Y:S01]  /*9ff0*/  ELECT P0, URZ, PT ;  /* 0x0000000000ff782f */ /* 0x000fe20003800000 */
[----:B------:R-:W-:Y:S01]  /*a000*/  BSSY.RECONVERGENT B0, `(.L_x_134) ;  /* 0x0000032000007945 */ /* 0x000fe20003800200 */
[----:B-1----:R-:W-:Y:S05]  /*a010*/  IMAD.SHL.U32 R0, R0, 0x4, RZ ;  /* 0x0000000400007824 */ /* 0x002fea00078e00ff */
[----:B------:R-:W-:Y:S06]  /*a020*/  IADD3 R11, PT, PT, R0, 0x400, R11 ;  /* 0x00000400000b7810 */ /* 0x000fec0007ffe00b */
[----:B------:R-:W-:Y:S05]  /*a030*/  @!P0 BRA `(.L_x_135) ;  /* 0x0000000000b88947 */ /* 0x000fea0003800000 */
[----:B------:R-:W-:Y:S01]  /*a040*/  STS [UR43+0x430], RZ ;  /* 0x000430ffff007988 */ /* 0x000fe2000800082b */
[----:B------:R-:W-:Y:S01]  /*a050*/  ISETP.NE.U32.AND P0, PT, RZ, UR46, PT ;  /* 0x0000002eff007c0c */ /* 0x000fe2000bf05070 */
[C---:B------:R-:W-:Y:S01]  /*a060*/  IMAD.WIDE R6, R16.reuse, 0xc, R8 ;  /* 0x0000000c10067825 */ /* 0x040fe200078e0208 */
[----:B------:R-:W-:Y:S02]  /*a070*/  UIADD3 UR4, UPT, UPT, UR43, 0x400, URZ ;  /* 0x000004002b047890 */ /* 0x000fe4000fffe0ff */
[----:B------:R-:W-:Y:S02]  /*a080*/  ISETP.NE.AND.EX P1, PT, RZ, UR47, PT, P0 ;  /* 0x0000002fff007c0c */ /* 0x000fe4000bf25300 */
[----:B------:R-:W2:Y:S01]  /*a090*/  LDG.E R18, desc[UR50][R6.64] ;  /* 0x0000003206127981 */ /* 0x000ea2000c1e1900 */
[C---:B------:R-:W-:Y:S03]  /*a0a0*/  LEA R2, P0, R16.reuse, RZ, 0x3 ;  /* 0x000000ff10027211 */ /* 0x040fe600078018ff */
[----:B------:R1:W3:Y:S01]  /*a0b0*/  LDG.E R5, desc[UR50][R6.64+0x4] ;  /* 0x0000043206057981 */ /* 0x0002e2000c1e1900 */
[----:B------:R-:W-:Y:S06]  /*a0c0*/  LEA.HI.X.SX32 R3, R16, RZ, 0x3, P0 ;  /* 0x000000ff10037211 */ /* 0x000fec00000f1eff */
[C---:B------:R-:W-:Y:S04]  /*a0d0*/  @P1 IADD3 R12, P0, PT, R2.reuse, UR46, RZ ;  /* 0x0000002e020c1c10 */ /* 0x040fe8000ff1e0ff */
[C---:B------:R-:W-:Y:S02]  /*a0e0*/  @P1 IADD3.X R13, PT, PT, R3.reuse, UR47, RZ, P0, !PT ;  /* 0x0000002f030d1c10 */ /* 0x040fe400087fe4ff */
[----:B------:R-:W-:Y:S03]  /*a0f0*/  IADD3 R14, P0, PT, R2, UR48, RZ ;  /* 0x00000030020e7c10 */ /* 0x000fe6000ff1e0ff */
[----:B------:R-:W4:Y:S01]  /*a100*/  @P1 LDG.E.64 R20, desc[UR50][R12.64] ;  /* 0x000000320c141981 */ /* 0x000f22000c1e1b00 */
[----:B------:R-:W-:Y:S03]  /*a110*/  IADD3.X R15, PT, PT, R3, UR49, RZ, P0, !PT ;  /* 0x00000031030f7c10 */ /* 0x000fe600087fe4ff */
[----:B------:R-:W5:Y:S04]  /*a120*/  LDS R3, [UR43+0x41c] ;  /* 0x00041c2bff037984 */ /* 0x000f680008000800 */
[----:B------:R-:W5:Y:S01]  /*a130*/  LDG.E.64 R14, desc[UR50][R14.64] ;  /* 0x000000320e0e7981 */ /* 0x000f62000c1e1b00 */
[----:B-1----:R-:W-:Y:S03]  /*a140*/  IMAD.U32 R6, RZ, RZ, UR4 ;  /* 0x00000004ff067e24 */ /* 0x002fe6000f8e00ff */
[----:B-----5:R-:W-:Y:S01]  /*a150*/  STS.64 [UR43+0x400], R14 ;  /* 0x0004000eff007988 */ /* 0x020fe20008000a2b */
[--C-:B--2---:R-:W-:Y:S01]  /*a160*/  SHF.R.S32.HI R19, RZ, 0x1f, R18.reuse ;  /* 0x0000001fff137819 */ /* 0x104fe20000011412 */
[----:B------:R-:W-:Y:S02]  /*a170*/  @!P1 IMAD.MOV.U32 R20, RZ, RZ, R18 ;  /* 0x000000ffff149224 */ /* 0x000fe400078e0012 */
[----:B---3--:R-:W-:Y:S02]  /*a180*/  VIADD R5, R5, 0xffffffff ;  /* 0xffffffff05057836 */ /* 0x008fe40000000000 */
[----:B------:R-:W-:Y:S05]  /*a190*/  @!P1 IMAD.MOV.U32 R21, RZ, RZ, R19 ;  /* 0x000000ffff159224 */ /* 0x000fea00078e0013 */
[----:B----4-:R-:W-:Y:S04]  /*a1a0*/  SHF.L.U64.HI R10, R20, 0x1, R21 ;  /* 0x00000001140a7819 */ /* 0x010fe80000010215 */
[----:B------:R-:W-:Y:S04]  /*a1b0*/  LOP3.LUT R10, R10, 0x1fffffff, RZ, 0xc0, !PT ;  /* 0x1fffffff0a0a7812 */ /* 0x000fe800078ec0ff */
[----:B------:R-:W-:Y:S04]  /*a1c0*/  SHF.R.U32.HI R2, RZ, 0x4, R10 ;  /* 0x00000004ff027819 */ /* 0x000fe8000001160a */
[----:B------:R-:W-:Y:S02]  /*a1d0*/  LOP3.LUT R13, R3, 0xf, R2, 0xb8, !PT ;  /* 0x0000000f030d7812 */ /* 0x000fe400078eb802 */
[----:B------:R-:W-:Y:S03]  /*a1e0*/  SHF.R.U64 R2, R6, 0x4, RZ ;  /* 0x0000000406027819 */ /* 0x000fe600000012ff */
[----:B------:R1:W-:Y:S04]  /*a1f0*/  STS [UR43+0x41c], R13 ;  /* 0x00041c0dff007988 */ /* 0x0003e8000800082b */
[----:B------:R-:W2:Y:S04]  /*a200*/  LDS R4, [UR43+0x41c] ;  /* 0x00041c2bff047984 */ /* 0x000ea80008000800 */
[----:B------:R-:W-:Y:S04]  /*a210*/  STS [UR43+0x410], R2 ;  /* 0x00041002ff007988 */ /* 0x000fe8000800082b */
[----:B------:R-:W-:Y:S01]  /*a220*/  STS [UR43+0x414], R2 ;  /* 0x00041402ff007988 */ /* 0x000fe2000800082b */
[----:B-1----:R-:W-:Y:S05]  /*a230*/  IMAD.SHL.U32 R13, R20, 0x2, RZ ;  /* 0x00000002140d7824 */ /* 0x002fea00078e00ff */
[----:B------:R-:W-:Y:S04]  /*a240*/  LOP3.LUT R13, R13, 0xfffffffe, RZ, 0xc0, !PT ;  /* 0xfffffffe0d0d7812 */ /* 0x000fe800078ec0ff */
[----:B------:R-:W-:Y:S05]  /*a250*/  SHF.R.U64 R10, R13, 0x4, R10 ;  /* 0x000000040d0a7819 */ /* 0x000fea000000120a */
[----:B------:R-:W-:Y:S01]  /*a260*/  STS [UR43+0x40c], R10 ;  /* 0x00040c0aff007988 */ /* 0x000fe2000800082b */
[----:B--2---:R-:W-:Y:S05]  /*a270*/  LOP3.LUT R7, R4, 0xf0, RZ, 0xb8, !PT ;  /* 0x000000f004077812 */ /* 0x004fea00078eb8ff */
[----:B------:R1:W-:Y:S04]  /*a280*/  STS [UR43+0x41c], R7 ;  /* 0x00041c07ff007988 */ /* 0x0003e8000800082b */
[----:B------:R-:W2:Y:S01]  /*a290*/  LDS R4, [UR43+0x41c] ;  /* 0x00041c2bff047984 */ /* 0x000ea20008000800 */
[----:B-1----:R-:W-:Y:S02]  /*a2a0*/  CS2R R6, SRZ ;  /* 0x0000000000067805 */ /* 0x002fe4000001ff00 */
[----:B--2---:R-:W-:Y:S01]  /*a2b0*/  LOP3.LUT R3, R4, 0xf00, RZ, 0xb8, !PT ;  /* 0x00000f0004037812 */ /* 0x004fe200078eb8ff */
[----:B------:R-:W-:Y:S04]  /*a2c0*/  VIADD R4, R18, 0xffffffff ;  /* 0xffffffff12047836 */ /* 0x000fe80000000000 */
[----:B------:R-:W-:Y:S04]  /*a2d0*/  STS.64 [UR43+0x418], R2 ;  /* 0x00041802ff007988 */ /* 0x000fe80008000a2b */
[----:B------:R-:W1:Y:S04]  /*a2e0*/  LDS R12, [UR43+0x41c] ;  /* 0x00041c2bff0c7984 */ /* 0x000e680008000800 */
[----:B------:R2:W-:Y:S01]  /*a2f0*/  STS.128 [UR43+0x420], R4 ;  /* 0x00042004ff007988 */ /* 0x0005e20008000c2b */
[----:B-1----:R-:W-:Y:S05]  /*a300*/  LOP3.LUT R12, R12, 0xf000, RZ, 0xb8, !PT ;  /* 0x0000f0000c0c7812 */ /* 0x002fea00078eb8ff */
[----:B------:R2:W-:Y:S02]  /*a310*/  STS [UR43+0x41c], R12 ;  /* 0x00041c0cff007988 */ /* 0x0005e4000800082b */
.L_x_135:
[----:B------:R-:W-:Y:S05]  /*a320*/  BSYNC.RECONVERGENT B0 ;  /* 0x0000000000007941 */ /* 0x000fea0003800200 */
.L_x_134:
[----:B------:R-:W-:Y:S01]  /*a330*/  NOP ;  /* 0x0000000000007918 */ /* 0x000fe20000000000 */
[----:B------:R-:W1:Y:S01]  /*a340*/  LDS R11, [R11] ;  /* 0x000000000b0b7984 */ /* 0x000e620000000800 */
[----:B------:R-:W-:Y:S04]  /*a350*/  IADD3 R2, P0, PT, R0, UR56, RZ ;  /* 0x0000003800027c10 */ /* 0x000fe8000ff1e0ff */
[----:B------:R-:W-:Y:S05]  /*a360*/  IADD3.X R3, PT, PT, RZ, UR57, RZ, P0, !PT ;  /* 0x00000039ff037c10 */ /* 0x000fea00087fe4ff */
[----:B-1----:R1:W5:Y:S04]  /*a370*/  ATOMG.E.EXCH.STRONG.GPU PT, RZ, [R2], R11 ;  /* 0x0000000b02ff73a8 */ /* 0x00236800041ee100 */
.L_x_133:
[----:B------:R-:W-:Y:S09]  /*a380*/  UISETP.NE.AND UP0, UPT, UR37, 0x8, UPT ;  /* 0x000000082500788c */ /* 0x000ff2000bf05270 */
[----:B------:R-:W-:Y:S05]  /*a390*/  BRA.U UP0, `(.L_x_136) ;  /* 0x0000000100047547 */ /* 0x000fea000b800000 */
[----:B------:R-:W-:Y:S05]  /*a3a0*/  BPT.TRAP 0x1 ;  /* 0x000000040000795c */ /* 0x000fea0000300000 */
.L_x_136:
[----:B------:R-:W-:Y:S01]  /*a3b0*/  ULEA UR6, UR5, UR43, 0x3 ;  /* 0x0000002b05067291 */ /* 0x000fe2000f8e18ff */
[----:B-1----:R-:W-:Y:S08]  /*a3c0*/  SHF.L.U32 R3, R134, 0x1f, RZ ;  /* 0x0000001f86037819 */ /* 0x002ff000000006ff */
[----:B-----5:R-:W1:Y:S02]  /*a3d0*/  SYNCS.PHASECHK.TRANS64.TRYWAIT P0, [UR6+0x150], R3 ;  /* 0x00015003ff0075a7 */ /* 0x020e640008001106 */
[----:B-1----:R-:W-:Y:S05]  /*a3e0*/  @!P0 BRA `(.L_x_137) ;  /* 0x0000009800e88947 */ /* 0x002fea0003800000 */
.L_x_266:
[----:B------:R-:W-:Y:S09]  /*a3f0*/  UIMAD UR4, UR5, 0x14, UR36 ;  /* 0x00000014050478a4 */ /* 0x000ff2000f8e0224 */
[----:B------:R-:W3:Y:S04]  /*a400*/  LDS.U16 R136, [UR4+0x12] ;  /* 0x00001204ff887984 */ /* 0x000ee80008000400 */
[----:B------:R-:W4:Y:S04]  /*a410*/  LDS R133, [UR4] ;  /* 0x00000004ff857984 */ /* 0x000f280008000800 */
[----:B------:R-:W1:Y:S04]  /*a420*/  LDS R132, [UR4+0x4] ;  /* 0x00000404ff847984 */ /* 0x000e680008000800 */
[----:B------:R-:W1:Y:S04]  /*a430*/  LDS R131, [UR4+0x8] ;  /* 0x00000804ff837984 */ /* 0x000e680008000800 */
[----:B------:R-:W1:Y:S01]  /*a440*/  LDS R130, [UR4+0xc] ;  /* 0x00000c04ff827984 */ /* 0x000e620008000800 */
[----:B------:R-:W-:Y:S01]  /*a450*/  @!PT LDS RZ, [RZ] ;  /* 0x00000000fffff984 */ /* 0x000fe20000000800 */
[----:B------:R-:W-:Y:S01]  /*a460*/  @!PT LDS RZ, [RZ] ;  /* 0x00000000fffff984 */ /* 0x000fe20000000800 */
[----:B------:R-:W-:Y:S01]  /*a470*/  @!PT LDS RZ, [RZ] ;  /* 0x00000000fffff984 */ /* 0x000fe20000000800 */
[----:B------:R-:W-:Y:S01]  /*a480*/  @!PT LDS RZ, [RZ] ;  /* 0x00000000fffff984 */ /* 0x000fe20000000800 */
[----:B------:R5:W-:Y:S06]  /*a490*/  MEMBAR.ALL.CTA ;  /* 0x0000000000007992 */ /* 0x000bec0000008000 */
[----:B-----5:R-:W1:Y:S01]  /*a4a0*/  FENCE.VIEW.ASYNC.S ;  /* 0x00000000000073c6 */ /* 0x020e620000000000 */
[----:B------:R-:W-:Y:S05]  /*a4b0*/  BRA.U UP0, `(.L_x_138) ;  /* 0x0000000100047547 */ /* 0x000fea000b800000 */
[----:B------:R-:W-:Y:S05]  /*a4c0*/  BPT.TRAP 0x1 ;  /* 0x000000040000795c */ /* 0x000fea0000300000 */
.L_x_138:
[----:B------:R-:W-:Y:S01]  /*a4d0*/  UIADD3 UR4, UPT, UPT, UR6, 0x190, URZ ;  /* 0x0000019006047890 */ /* 0x000fe2000fffe0ff */
[----:B------:R-:W-:Y:S01]  /*a4e0*/  IMAD.WIDE R8, R16, 0xc, R8 ;  /* 0x0000000c10087825 */ /* 0x000fe200078e0208 */
[----:B------:R-:W-:Y:S01]  /*a4f0*/  USHF.L.U32 UR41, UR18, 0x7, URZ ;  /* 0x0000000712297899 */ /* 0x000fe200080006ff */
[----:B------:R-:W-:Y:S01]  /*a500*/  ISETP.NE.OR P1, PT, R142, RZ, !P2 ;  /* 0x000000ff8e00720c */ /* 0x000fe20005725670 */
[----:B------:R-:W-:Y:S01]  /*a510*/  UPRMT UR4, UR52, 0x654, UR4 ;  /* 0x0000065434047896 */ /* 0x000fe20008000004 */
[----:B------:R-:W-:Y:S01]  /*a520*/  BSSY.RECONVERGENT B0, `(.L_x_139) ;  /* 0x000000b000007945 */ /* 0x000fe20003800200 */
[----:B------:R-:W-:Y:S01]  /*a530*/  USHF.L.U32 UR42, UR19, 0x8, URZ ;  /* 0x00000008132a7899 */ /* 0x000fe200080006ff */
[----:B------:R-:W-:Y:S01]  /*a540*/  LOP3.LUT P0, RZ, R129, 0x3f0, RZ, 0xc0, !PT ;  /* 0x000003f081ff7812 */ /* 0x000fe2000780c0ff */
[----:B------:R-:W-:Y:S05]  /*a550*/  UIADD3 UR55, UPT, UPT, UR5, 0x1, URZ ;  /* 0x0000000105377890 */ /* 0x000fea000fffe0ff */
[----:B-1----:R-:W-:Y:S01]  /*a560*/  SYNCS.ARRIVE.TRANS64.RED.A1T0 RZ, [UR4], RZ ;  /* 0x000000ffffff79a7 */ /* 0x002fe20008100404 */
[----:B------:R1:W5:Y:S02]  /*a570*/  LDG.E R146, desc[UR50][R8.64+0x8] ;  /* 0x0000083208927981 */ /* 0x000364000c1e1900 */
[----:B------:R-:W-:Y:S05]  /*a580*/  @P1 BRA `(.L_x_140) ;  /* 0x0000000000101947 */ /* 0x000fea0003800000 */
[----:B------:R-:W-:Y:S04]  /*a590*/  DEPBAR {5,4,3,2,1,0} ;  /* 0x0000003f0000791a */ /* 0x000fe80000000000 */
[----:B------:R-:W2:Y:S02]  /*a5a0*/  CCTL.E.C.LDCU.IV.DEEP [UR56] ;  /* 0x0000000038007540 */ /* 0x000ea40009c08000 */
[----:B--2---:R2:W-:Y:S01]  /*a5b0*/  UTMACCTL.IV [UR56] ;  /* 0x00000000380079b9 */ /* 0x0045e20008000000 */
[----:B------:R-:W-:Y:S01]  /*a5c0*/  NOP ;  /* 0x0000000000007918 */ /* 0x000fe20000000000 */
.L_x_140:
[----:B--2---:R-:W-:Y:S05]  /*a5d0*/  BSYNC.RECONVERGENT B0 ;  /* 0x0000000000007941 */ /* 0x004fea0003800200 */
.L_x_139:
[----:B------:R-:W-:Y:S04]  /*a5e0*/  BSSY.RECONVERGENT B6, `(.L_x_141) ;  /* 0x0000021000067945 */ /* 0x000fe80003800200 */
[----:B------:R-:W-:Y:S05]  /*a5f0*/  @!P0 BRA `(.L_x_142) ;  /* 0x00000000007c8947 */ /* 0x000fea0003800000 */
[----:B------:R-:W2:Y:S01]  /*a600*/  LDCU.64 UR8, c[0x4][0x80] ;  /* 0x01001000ff0877ac */ /* 0x000ea20008000a00 */
[----:B------:R-:W-:Y:S01]  /*a610*/  MOV R2, 0x0 ;  /* 0x0000000000027802 */ /* 0x000fe20000000f00 */
[----:B------:R-:W-:Y:S02]  /*a620*/  HFMA2 R12, -RZ, RZ, 0, 5.9604644775390625e-08 ;  /* 0x00000001ff0c7431 */ /* 0x000fe400000001ff */
[----:B-1----:R-:W-:Y:S01]  /*a630*/  IMAD.MOV.U32 R8, RZ, RZ, 0x70 ;  /* 0x00000070ff087424 */ /* 0x002fe200078e00ff */
[----:B------:R1:W1:Y:S01]  /*a640*/  LDC.64 R14, c[0x4][R2] ;  /* 0x01000000020e7b82 */ /* 0x0002620000000a00 */
[----:B------:R-:W3:Y:S01]  /*a650*/  LDCU.64 UR6, c[0x4][0x88] ;  /* 0x01001100ff0677ac */ /* 0x000ee20008000a00 */
[----:B------:R-:W-:Y:S01]  /*a660*/  IMAD.MOV.U32 R13, RZ, RZ, RZ ;  /* 0x000000ffff0d7224 */ /* 0x000fe200078e00ff */
[----:B------:R-:W4:Y:S01]  /*a670*/  LDCU.64 UR4, c[0x4][0x8] ;  /* 0x01000100ff0477ac */ /* 0x000f220008000a00 */
[----:B--2---:R-:W-:Y:S01]  /*a680*/  MOV R5, UR9 ;  /* 0x0000000900057c02 */ /* 0x004fe20008000f00 */
[----:B------:R-:W-:Y:S01]  /*a690*/  IMAD.U32 R4, RZ, RZ, UR8 ;  /* 0x00000008ff047e24 */ /* 0x000fe2000f8e00ff */
[----:B---3--:R-:W-:Y:S01]  /*a6a0*/  MOV R7, UR7 ;  /* 0x0000000700077c02 */ /* 0x008fe20008000f00 */
[----:B------:R-:W-:Y:S01]  /*a6b0*/  IMAD.U32 R6, RZ, RZ, UR6 ;  /* 0x00000006ff067e24 */ /* 0x000fe2000f8e00ff */
[----:B----4-:R-:W-:Y:S01]  /*a6c0*/  MOV R11, UR5 ;  /* 0x00000005000b7c02 */ /* 0x010fe20008000f00 */
[----:B------:R-:W-:Y:S02]  /*a6d0*/  IMAD.U32 R10, RZ, RZ, UR4 ;  /* 0x00000004ff0a7e24 */ /* 0x000fe4000f8e00ff */
[----:B------:R-:W-:Y:S07]  /*a6e0*/  LEPC R20, `(.L_x_143) ;  /* 0x000000001014794e */ /* 0x000fee0000000000 */
[----:B-1---5:R-:W-:Y:S05]  /*a6f0*/  CALL.ABS.NOINC R14 ;  /* 0x000000000e007343 */ /* 0x022fea0003c00000 */
.L_x_143:
[----:B------:R-:W1:Y:S01]  /*a700*/  LDCU.64 UR8, c[0x4][0x80] ;  /* 0x01001000ff0877ac */ /* 0x000e620008000a00 */
[----:B------:R-:W2:Y:S01]  /*a710*/  LDC.64 R2, c[0x4][R2] ;  /* 0x0100000002027b82 */ /* 0x000ea20000000a00 */
[----:B------:R-:W-:Y:S02]  /*a720*/  HFMA2 R12, -RZ, RZ, 0, 5.9604644775390625e-08 ;  /* 0x00000001ff0c7431 */ /* 0x000fe400000001ff */
[----:B------:R-:W-:Y:S02]  /*a730*/  IMAD.MOV.U32 R8, RZ, RZ, 0x70 ;  /* 0x00000070ff087424 */ /* 0x000fe400078e00ff */
[----:B------:R-:W-:Y:S01]  /*a740*/  IMAD.MOV.U32 R13, RZ, RZ, RZ ;  /* 0x000000ffff0d7224 */ /* 0x000fe200078e00ff */
[----:B------:R-:W3:Y:S01]  /*a750*/  LDCU.64 UR6, c[0x4][0x88] ;  /* 0x01001100ff0677ac */ /* 0x000ee20008000a00 */
[----:B------:R-:W4:Y:S01]  /*a760*/  LDCU.64 UR4, c[0x4][0x8] ;  /* 0x01000100ff0477ac */ /* 0x000f220008000a00 */
[----:B-1----:R-:W-:Y:S02]  /*a770*/  MOV R4, UR8 ;  /* 0x0000000800047c02 */ /* 0x002fe40008000f00 */
[----:B------:R-:W-:Y:S02]  /*a780*/  MOV R5, UR9 ;  /* 0x0000000900057c02 */ /* 0x000fe40008000f00 */
[----:B---3--:R-:W-:Y:S01]  /*a790*/  MOV R7, UR7 ;  /* 0x0000000700077c02 */ /* 0x008fe20008000f00 */
[----:B------:R-:W-:Y:S01]  /*a7a0*/  IMAD.U32 R6, RZ, RZ, UR6 ;  /* 0x00000006ff067e24 */ /* 0x000fe2000f8e00ff */
[----:B----4-:R-:W-:Y:S01]  /*a7b0*/  MOV R11, UR5 ;  /* 0x00000005000b7c02 */ /* 0x010fe20008000f00 */
[----:B------:R-:W-:Y:S02]  /*a7c0*/  IMAD.U32 R10, RZ, RZ, UR4 ;  /* 0x00000004ff0a7e24 */ /* 0x000fe4000f8e00ff */
[----:B------:R-:W-:Y:S07]  /*a7d0*/  LEPC R20, `(.L_x_142) ;  /* 0x000000001014794e */ /* 0x000fee0000000000 */
[----:B--2---:R-:W-:Y:S05]  /*a7e0*/  CALL.ABS.NOINC R2 ;  /* 0x0000000002007343 */ /* 0x004fea0003c00000 */
.L_x_142:
[----:B------:R-:W-:Y:S05]  /*a7f0*/  BSYNC.RECONVERGENT B6 ;  /* 0x0000000000067941 */ /* 0x000fea0003800200 */
.L_x_141:
[----:B------:R-:W-:Y:S01]  /*a800*/  ISETP.NE.AND P0, PT, R142, RZ, PT ;  /* 0x000000ff8e00720c */ /* 0x000fe20003f05270 */
[----:B------:R-:W-:Y:S01]  /*a810*/  BSSY B0, `(.L_x_144) ;  /* 0x0000009000007945 */ /* 0x000fe20003800000 */
[----:B------:R-:W-:Y:S04]  /*a820*/  PLOP3.LUT P1, PT, PT, PT, PT, 0x8, 0x80 ;  /* 0x000000000080781c */ /* 0x000fe80003f2e170 */
[----:B------:R-:W-:Y:S07]  /*a830*/  P2R R147, PR, RZ, 0x2 ;  /* 0x00000002ff937803 */ /* 0x000fee0000000000 */
[----:B------:R-:W-:Y:S05]  /*a840*/  @P0 BRA `(.L_x_145) ;  /* 0x0000000000140947 */ /* 0x000fea0003800000 */
[----:B------:R-:W-:Y:S03]  /*a850*/  UMOV UR4, 0xffffffff ;  /* 0xffffffff00047882 */ /* 0x000fe60000000000 */
[----:B------:R-:W-:Y:S05]  /*a860*/  BRA.DIV UR4, `(.L_x_146) ;  /* 0x0000009604e07947 */ /* 0x000fea000b800000 */
[----:B------:R-:W-:Y:S11]  /*a870*/  ELECT P6, URZ, PT ;  /* 0x0000000000ff782f */ /* 0x000ff600038c0000 */
[----:B------:R-:W-:Y:S02]  /*a880*/  @!UPT UIADD3 URZ, UPT, UPT, URZ, URZ, URZ ;  /* 0x000000fffffff290 */ /* 0x000fe4000fffe0ff */
.L_x_268:
[----:B------:R-:W-:Y:S07]  /*a890*/  P2R R147, PR, RZ, 0x40 ;  /* 0x00000040ff937803 */ /* 0x000fee0000000000 */
.L_x_145:
[----:B------:R-:W-:Y:S05]  /*a8a0*/  BSYNC B0 ;  /* 0x0000000000007941 */ /* 0x000fea0003800000 */
.L_x_144:
[----:B------:R-:W2:Y:S01]  /*a8b0*/  LDC.64 R2, c[0x0][0x8b8] ;  /* 0x00022e00ff027b82 */ /* 0x000ea20000000a00 */
[----:B------:R-:W-:Y:S02]  /*a8c0*/  LOP3.LUT R138, R138, 0x1, RZ, 0x3c, !PT ;  /* 0x000000018a8a7812 */ /* 0x000fe400078e3cff */
[----:B--2---:R-:W-:Y:S04]  /*a8d0*/  ISETP.NE.U32.AND P0, PT, R2, RZ, PT ;  /* 0x000000ff0200720c */ /* 0x004fe80003f05070 */
[----:B------:R-:W-:Y:S02]  /*a8e0*/  ISETP.NE.AND.EX P1, PT, R3, RZ, PT, P0 ;  /* 0x000000ff0300720c */ /* 0x000fe40003f25300 */
[----:B------:R-:W2:Y:S11]  /*a8f0*/  LDC.64 R2, c[0x0][0x890] ;  /* 0x00022400ff027b82 */ /* 0x000eb60000000a00 */
[----:B-1----:R-:W1:Y:S01]  /*a900*/  @P1 LDC.64 R8, c[0x0][0x8b8] ;  /* 0x00022e00ff081b82 */ /* 0x002e620000000a00 */
[----:B--2---:R-:W-:Y:S04]  /*a910*/  ISETP.NE.U32.AND P0, PT, R2, RZ, PT ;  /* 0x000000ff0200720c */ /* 0x004fe80003f05070 */
[----:B------:R-:W-:Y:S01]  /*a920*/  ISETP.NE.AND.EX P0, PT, R3, RZ, PT, P0 ;  /* 0x000000ff0300720c */ /* 0x000fe20003f05300 */
[C---:B-1----:R-:W-:Y:S05]  /*a930*/  @P1 IMAD.WIDE R8, R16.reuse, 0x8, R8 ;  /* 0x0000000810081825 */ /* 0x042fea00078e0208 */
[----:B------:R-:W2:Y:S07]  /*a940*/  @P1 LDG.E.64 R4, desc[UR50][R8.64] ;  /* 0x0000003208041981 */ /* 0x000eae000c1e1b00 */
[----:B------:R-:W1:Y:S02]  /*a950*/  @P0 LDC.64 R2, c[0x0][0x890] ;  /* 0x00022400ff020b82 */ /* 0x000e640000000a00 */
[----:B-1----:R-:W-:Y:S05]  /*a960*/  @P0 IMAD.WIDE R2, R16, 0x8, R2 ;  /* 0x0000000810020825 */ /* 0x002fea00078e0202 */
[----:B------:R1:W3:Y:S02]  /*a970*/  @P0 LDG.E.64 R6, desc[UR50][R2.64] ;  /* 0x0000003202060981 */ /* 0x0002e4000c1e1b00 */
[----:B-1----:R-:W-:Y:S02]  /*a980*/  SHF.L.U32 R2, R138, 0x1f, RZ ;  /* 0x0000001f8a027819 */ /* 0x002fe400000006ff */
[----:B--2---:R1:W5:Y:S04]  /*a990*/  @P1 LD.E R88, desc[UR50][R4.64] ;  /* 0x0000003204581980 */ /* 0x004368000c101900 */
[----:B---3--:R1:W5:Y:S01]  /*a9a0*/  @P0 LD.E R89, desc[UR50][R6.64] ;  /* 0x0000003206590980 */ /* 0x008362000c101900 */
[----:B------:R-:W-:Y:S05]  /*a9b0*/  @P0 BRA `(.L_x_147) ;  /* 0x0000000000240947 */ /* 0x000fea0003800000 */
[----:B------:R-:W-:Y:S04]  /*a9c0*/  ISETP.NE.U32.AND P0, PT, RZ, UR38, PT ;  /* 0x00000026ff007c0c */ /* 0x000fe8000bf05070 */
[----:B------:R-:W-:Y:S11]  /*a9d0*/  ISETP.NE.AND.EX P0, PT, RZ, UR39, PT, P0 ;  /* 0x00000027ff007c0c */ /* 0x000ff6000bf05300 */
[----:B------:R-:W-:Y:S02]  /*a9e0*/  @!UPT UIADD3 URZ, UPT, UPT, URZ, URZ, URZ ;  /* 0x000000fffffff290 */ /* 0x000fe4000fffe0ff */
[----:B------:R-:W2:Y:S08]  /*a9f0*/  @P0 LDC R3, c[0x0][0x898] ;  /* 0x00022600ff030b82 */ /* 0x000eb00000000800 */
[----:B-1----:R-:W1:Y:S01]  /*aa00*/  @P0 LDC.64 R4, c[0x0][0x888] ;  /* 0x00022200ff040b82 */ /* 0x002e620000000a00 */
[----:B--2---:R-:W-:Y:S04]  /*aa10*/  @P0 IMAD R3, R16, R3, RZ ;  /* 0x0000000310030224 */ /* 0x004fe800078e02ff */
[----:B-1----:R-:W-:Y:S05]  /*aa20*/  @P0 IMAD.WIDE R4, R3, 0x4, R4 ;  /* 0x0000000403040825 */ /* 0x002fea00078e0204 */
[----:B-----5:R2:W5:Y:S02]  /*aa30*/  @P0 LDG.E R89, desc[UR50][R4.64] ;  /* 0x0000003204590981 */ /* 0x020564000c1e1900 */
[----:B--2---:R-:W3:Y:S02]  /*aa40*/  @!P0 LDC R89, c[0x0][0x880] ;  /* 0x00022000ff598b82 */ /* 0x004ee40000000800 */
.L_x_147:
        /* <DEDUP_REMOVED lines=9> */
[----:B--2---:R-:W1:Y:S02]  /*aae0*/  @!P0 LDC R88, c[0x0][0x8a8] ;  /* 0x00022a00ff588b82 */ /* 0x004e640000000800 */
.L_x_148:
[----:B------:R-:W2:Y:S01]  /*aaf0*/  SYNCS.PHASECHK.TRANS64.TRYWAIT P0, [UR43+0x40], R2 ;  /* 0x00004002ff0075a7 */ /* 0x000ea2000800112b */
[----:B------:R-:W-:Y:S01]  /*ab00*/  LEA R145, R137, UR43, 0x3 ;  /* 0x0000002b89917c11 */ /* 0x000fe2000f8e18ff */
[----:B------:R-:W-:Y:S01]  /*ab10*/  BSSY B0, `(.L_x_149) ;  /* 0x0000008000007945 */ /* 0x000fe20003800000 */
[----:B------:R-:W-:Y:S01]  /*ab20*/  SHF.L.U32 R0, R135, 0x1f, RZ ;  /* 0x0000001f87007819 */ /* 0x000fe200000006ff */
[----:B------:R-:W-:Y:S02]  /*ab30*/  VIADD R144, R139, UR43 ;  /* 0x0000002b8b907c36 */ /* 0x000fe40008000000 */
[----:B------:R-:W-:Y:S01]  /*ab40*/  IMAD.MOV.U32 R107, RZ, RZ, RZ ;  /* 0x000000ffff6b7224 */ /* 0x000fe200078e00ff */
[----:B------:R1:W1:Y:S01]  /*ab50*/  SYNCS.PHASECHK.TRANS64.TRYWAIT P2, [R145+URZ+0x110], R0 ;  /* 0x00011000910075a7 */ /* 0x00026200080411ff */
[----:B--2---:R-:W-:Y:S05]  /*ab60*/  @P0 BRA `(.L_x_150) ;  /* 0x0000000000080947 */ /* 0x004fea0003800000 */
[----:B------:R-:W2:Y:S02]  /*ab70*/  SYNCS.PHASECHK.TRANS64.TRYWAIT P0, [UR43+0x40], R2 ;  /* 0x00004002ff0075a7 */ /* 0x000ea4000800112b */
[----:B--2---:R-:W-:Y:S05]  /*ab80*/  @!P0 BRA `(.L_x_151) ;  /* 0x0000009400308947 */ /* 0x004fea0003800000 */
.L_x_150:
[----:B------:R-:W-:Y:S05]  /*ab90*/  BSYNC B0 ;  /* 0x0000000000007941 */ /* 0x000fea0003800000 */
.L_x_149:
[----:B---3-5:R-:W-:Y:S01]  /*aba0*/  FSETP.NEU.AND P0, PT, R89, RZ, PT ;  /* 0x000000ff5900720b */ /* 0x028fe20003f0d000 */
[----:B------:R-:W-:Y:S01]  /*abb0*/  IMAD.MOV.U32 R106, RZ, RZ, RZ ;  /* 0x000000ffff6a7224 */ /* 0x000fe200078e00ff */
[----:B------:R-:W-:Y:S02]  /*abc0*/  CS2R R104, SRZ ;  /* 0x0000000000687805 */ /* 0x000fe4000001ff00 */
        /* <DEDUP_REMOVED lines=13> */
[----:B------:R-:W-:Y:S01]  /*aca0*/  CS2R R96, SRZ ;  /* 0x0000000000607805 */ /* 0x000fe2000001ff00 */
[----:B--2---:R-:W-:Y:S01]  /*acb0*/  @P0 IMAD R2, R141, 0x2, R144 ;  /* 0x000000028d020824 */ /* 0x004fe200078e0290 */
[----:B------:R-:W-:Y:S05]  /*acc0*/  @P0 WARPSYNC.ALL ;  /* 0x0000000000000948 */ /* 0x000fea0003800000 */
[----:B------:R2:W3:Y:S01]  /*acd0*/  @P0 LDSM.16.MT88.4 R104, [R2+0x1000] ;  /* 0x001000000268083b */ /* 0x0004e20000004200 */
[----:B------:R-:W-:Y:S01]  /*ace0*/  ISETP.GE.AND P1, PT, R146, 0x1, PT ;  /* 0x000000019200780c */ /* 0x000fe20003f26270 */
[----:B------:R-:W-:Y:S01]  /*acf0*/  IMAD R95, R137, 0x100, R140 ;  /* 0x00000100895f7824 */ /* 0x000fe200078e028c */
[----:B------:R-:W-:Y:S02]  /*ad00*/  CS2R R54, SRZ ;  /* 0x0000000000367805 */ /* 0x000fe4000001ff00 */
[----:B------:R-:W-:Y:S01]  /*ad10*/  CS2R R52, SRZ ;  /* 0x0000000000347805 */ /* 0x000fe2000001ff00 */
[----:B------:R2:W1:Y:S01]  /*ad20*/  @P0 LDSM.16.MT88.4 R112, [R2+0x1800] ;  /* 0x001800000270083b */ /* 0x0004620000004200 */
[----:B------:R-:W-:Y:S02]  /*ad30*/  CS2R R50, SRZ ;  /* 0x0000000000327805 */ /* 0x000fe4000001ff00 */
[----:B------:R-:W-:Y:S02]  /*ad40*/  CS2R R48, SRZ ;  /* 0x0000000000307805 */ /* 0x000fe4000001ff00 */
        /* <DEDUP_REMOVED lines=12> */
[----:B------:R2:W1:Y:S01]  /*ae10*/  @P0 LDSM.16.MT88.4 R116, [R139+UR43+0x1000] ;  /* 0x0010002b8b74083b */ /* 0x0004620008004200 */
        /* <DEDUP_REMOVED lines=15> */
[----:B------:R-:W-:Y:S01]  /*af10*/  VIADD R164, R144, 0x1000 ;  /* 0x0000100090a47836 */ /* 0x000fe20000000000 */
[----:B------:R-:W-:Y:S02]  /*af20*/  CS2R R66, SRZ ;  /* 0x0000000000427805 */ /* 0x000fe4000001ff00 */
[----:B------:R-:W-:Y:S02]  /*af30*/  CS2R R64, SRZ ;  /* 0x0000000000407805 */ /* 0x000fe4000001ff00 */
[----:B------:R-:W-:Y:S02]  /*af40*/  CS2R R62, SRZ ;  /* 0x00000000003e7805 */ /* 0x000fe4000001ff00 */
[----:B------:R-:W-:Y:S02]  /*af50*/  CS2R R60, SRZ ;  /* 0x00000000003c7805 */ /* 0x000fe4000001ff00 */
[----:B------:R-:W-:Y:S02]  /*af60*/  CS2R R58, SRZ ;  /* 0x00000000003a7805 */ /* 0x000fe4000001ff00 */
[----:B------:R-:W-:Y:S01]  /*af70*/  CS2R R56, SRZ ;  /* 0x0000000000387805 */ /* 0x000fe2000001ff00 */
[----:B---3--:R-:W-:Y:S06]  /*af80*/  @!P1 BRA `(.L_x_152) ;  /* 0x0000000000d49947 */ /* 0x008fec0003800000 */
[----:B------:R-:W-:Y:S01]  /*af90*/  SHF.R.U32.HI R3, RZ, 0x15, R95 ;  /* 0x00000015ff037819 */ /* 0x000fe2000001165f */
[----:B------:R-:W-:Y:S03]  /*afa0*/  BSSY B0, `(.L_x_153) ;  /* 0x0000006000007945 */ /* 0x000fe60003800000 */
[----:B------:R-:W-:Y:S01]  /*afb0*/  LOP3.LUT P0, RZ, R3, 0x3, R128, 0x48, !PT ;  /* 0x0000000303ff7812 */ /* 0x000fe20007804880 */
[----:B------:R-:W-:Y:S01]  /*afc0*/  @!UPT UIADD3 URZ, UPT, UPT, URZ, URZ, URZ ;  /* 0x000000fffffff290 */ /* 0x000fe2000fffe0ff */
[----:B-1----:R-:W-:Y:S11]  /*afd0*/  @P2 BRA `(.L_x_154) ;  /* 0x0000000000082947 */ /* 0x002ff60003800000 */
[----:B------:R-:W1:Y:S02]  /*afe0*/  SYNCS.PHASECHK.TRANS64.TRYWAIT P1, [R145+URZ+0x110], R0 ;  /* 0x00011000910075a7 */ /* 0x000e6400080211ff */
[----:B-1----:R-:W-:Y:S05]  /*aff0*/  @!P1 BRA `(.L_x_155) ;  /* 0x00000090002c9947 */ /* 0x002fea0003800000 */
.L_x_154:
[----:B------:R-:W-:Y:S05]  /*b000*/  BSYNC B0 ;  /* 0x0000000000007941 */ /* 0x000fea0003800000 */
.L_x_153:
[----:B------:R-:W-:Y:S05]  /*b010*/  @!P0 BRA `(.L_x_156) ;  /* 0x0000000000408947 */ /* 0x000fea0003800000 */
[----:B------:R-:W3:Y:S01]  /*b020*/  LDCU.64 UR8, c[0x4][0x70] ;  /* 0x01000e00ff0877ac */ /* 0x000ee20008000a00 */
[----:B------:R-:W-:Y:S01]  /*b030*/  MOV R3, 0x0 ;  /* 0x0000000000037802 */ /* 0x000fe20000000f00 */
[----:B------:R-:W-:Y:S02]  /*b040*/  HFMA2 R12, -RZ, RZ, 0, 5.9604644775390625e-08 ;  /* 0x00000001ff0c7431 */ /* 0x000fe400000001ff */
[----:B------:R-:W-:Y:S02]  /*b050*/  IMAD.MOV.U32 R8, RZ, RZ, 0x192 ;  /* 0x00000192ff087424 */ /* 0x000fe400078e00ff */
[----:B------:R-:W-:Y:S01]  /*b060*/  IMAD.MOV.U32 R13, RZ, RZ, RZ ;  /* 0x000000ffff0d7224 */ /* 0x000fe200078e00ff */
[----:B------:R-:W5:Y:S01]  /*b070*/  LDCU.64 UR6, c[0x4][0x78] ;  /* 0x01000f00ff0677ac */ /* 0x000f620008000a00 */
[----:B--2---:R-:W2:Y:S01]  /*b080*/  LDC.64 R2, c[0x4][R3] ;  /* 0x0100000003027b82 */ /* 0x004ea20000000a00 */
[----:B------:R-:W1:Y:S01]  /*b090*/  LDCU.64 UR4, c[0x4][0x10] ;  /* 0x01000200ff0477ac */ /* 0x000e620008000a00 */
[----:B---3--:R-:W-:Y:S01]  /*b0a0*/  MOV R5, UR9 ;  /* 0x0000000900057c02 */ /* 0x008fe20008000f00 */
[----:B------:R-:W-:Y:S01]  /*b0b0*/  IMAD.U32 R4, RZ, RZ, UR8 ;  /* 0x00000008ff047e24 */ /* 0x000fe2000f8e00ff */
[----:B-----5:R-:W-:Y:S01]  /*b0c0*/  MOV R7, UR7 ;  /* 0x0000000700077c02 */ /* 0x020fe20008000f00 */
[----:B------:R-:W-:Y:S01]  /*b0d0*/  IMAD.U32 R6, RZ, RZ, UR6 ;  /* 0x00000006ff067e24 */ /* 0x000fe2000f8e00ff */
[----:B-1----:R-:W-:Y:S01]  /*b0e0*/  MOV R11, UR5 ;  /* 0x00000005000b7c02 */ /* 0x002fe20008000f00 */
[----:B------:R-:W-:Y:S02]  /*b0f0*/  IMAD.U32 R10, RZ, RZ, UR4 ;  /* 0x00000004ff0a7e24 */ /* 0x000fe4000f8e00ff */
[----:B------:R-:W-:Y:S07]  /*b100*/  LEPC R20, `(.L_x_156) ;  /* 0x000000001014794e */ /* 0x000fee0000000000 */
[----:B--2-4-:R-:W-:Y:S05]  /*b110*/  CALL.ABS.NOINC R2 ;  /* 0x0000000002007343 */ /* 0x014fea0003c00000 */
.L_x_156:
[----:B------:R-:W-:Y:S05]  /*b120*/  WARPSYNC.ALL ;  /* 0x0000000000007948 */ /* 0x000fea0003800000 */
[C---:B------:R-:W-:Y:S01]  /*b130*/  R2UR UR4, R95.reuse ;  /* 0x000000005f0472ca */ /* 0x040fe200000e0000 */
[----:B------:R-:W-:Y:S05]  /*b140*/  VIADD R3, R95, 0x100000 ;  /* 0x001000005f037836 */ /* 0x000fea0000000000 */
[----:B------:R-:W-:Y:S04]  /*b150*/  SHF.R.U32.HI R3, RZ, 0x15, R3 ;  /* 0x00000015ff037819 */ /* 0x000fe80000011603 */
[----:B------:R-:W-:Y:S03]  /*b160*/  LOP3.LUT P0, RZ, R3, 0x3, R128, 0x48, !PT ;  /* 0x0000000303ff7812 */ /* 0x000fe60007804880 */
[----:B------:R-:W3:Y:S10]  /*b170*/  LDTM.16dp256bit.x8 R24, tmem[UR4] ;  /* 0x00000004001879ee */ /* 0x000ef400081a0000 */
[----:B---3--:R-:W-:Y:S05]  /*b180*/  @!P0 BRA `(.L_x_157) ;  /* 0x0000000000408947 */ /* 0x008fea0003800000 */
        /* <DEDUP_REMOVED lines=16> */
.L_x_157:
[----:B------:R-:W-:Y:S05]  /*b290*/  WARPSYNC.ALL ;  /* 0x0000000000007948 */ /* 0x000fea0003800000 */
[----:B------:R-:W-:Y:S11]  /*b2a0*/  R2UR UR4, R95 ;  /* 0x000000005f0472ca */ /* 0x000ff600000e0000 */
[----:B------:R-:W-:Y:S02]  /*b2b0*/  @!UPT UIADD3 URZ, UPT, UPT, URZ, URZ, URZ ;  /* 0x000000fffffff290 */ /* 0x000fe4000fffe0ff */
[----:B------:R-:W3:Y:S02]  /*b2c0*/  LDTM.16dp256bit.x8 R56, tmem[UR4+0x100000] ;  /* 0x10000004003879ee */ /* 0x000ee400081a0000 */
[----:B---3--:R-:W-:Y:S01]  /*b2d0*/  NOP ;  /* 0x0000000000007918 */ /* 0x008fe20000000000 */
.L_x_152:
[--C-:B-1----:R-:W-:Y:S01]  /*b2e0*/  HADD2.F32 R90, -RZ, R116.reuse.H0_H0 ;  /* 0x20000074ff5a7230 */ /* 0x102fe20000004100 */
[----:B------:R-:W-:Y:S05]  /*b2f0*/  WARPSYNC.ALL ;  /* 0x0000000000007948 */ /* 0x000fea0003800000 */
[----:B------:R-:W-:Y:S01]  /*b300*/  LEA R165, R141, R144, 0x1 ;  /* 0x000000908da57211 */ /* 0x000fe200078e08ff */
[-C--:B------:R-:W-:Y:S01]  /*b310*/  FMUL R13, R36, R88.reuse ;  /* 0x00000058240d7220 */ /* 0x080fe20000400000 */
[-C--:B------:R-:W-:Y:S01]  /*b320*/  FMUL R14, R37, R88.reuse ;  /* 0x00000058250e7220 */ /* 0x080fe20000400000 */
[-C--:B------:R-:W-:Y:S01]  /*b330*/  FMUL R15, R38, R88.reuse ;  /* 0x00000058260f7220 */ /* 0x080fe20000400000 */
[----:B------:R-:W-:Y:S02]  /*b340*/  HADD2.F32 R91, -RZ, R116.H1_H1 ;  /* 0x30000074ff5b7230 */ /* 0x000fe40000004100 */
[-C--:B------:R-:W-:Y:S01]  /*b350*/  FMUL R16, R39, R88.reuse ;  /* 0x0000005827107220 */ /* 0x080fe20000400000 */
[-C--:B------:R-:W-:Y:S01]  /*b360*/  FMUL R0, R24, R88.reuse ;  /* 0x0000005818007220 */ /* 0x080fe20000400000 */
[--C-:B------:R-:W-:Y:S02]  /*b370*/  HADD2.F32 R92, -RZ, R119.reuse.H0_H0 ;  /* 0x20000077ff5c7230 */ /* 0x100fe40000004100 */
[-C--:B--2---:R-:W-:Y:S01]  /*b380*/  FMUL R2, R25, R88.reuse ;  /* 0x0000005819027220 */ /* 0x084fe20000400000 */
[----:B------:R-:W-:Y:S01]  /*b390*/  FMUL R3, R26, R88 ;  /* 0x000000581a037220 */ /* 0x000fe20000400000 */
[----:B------:R-:W-:Y:S02]  /*b3a0*/  HADD2.F32 R93, -RZ, R119.H1_H1 ;  /* 0x30000077ff5d7230 */ /* 0x000fe40000004100 */
[C---:B------:R-:W-:Y:S01]  /*b3b0*/  FFMA R0, R89.reuse, R90, R0 ;  /* 0x0000005a59007223 */ /* 0x040fe20000000000 */
[--C-:B------:R-:W-:Y:S02]  /*b3c0*/  HADD2.F32 R90, -RZ, R117.reuse.H0_H0 ;  /* 0x20000075ff5a7230 */ /* 0x100fe40000004100 */
[----:B------:R-:W-:Y:S01]  /*b3d0*/  FFMA R2, R89, R91, R2 ;  /* 0x0000005b59027223 */ /* 0x000fe20000000002 */
[----:B------:R-:W-:Y:S02]  /*b3e0*/  HADD2.F32 R91, -RZ, R117.H1_H1 ;  /* 0x30000075ff5b7230 */ /* 0x000fe40000004100 */
[-C--:B------:R-:W-:Y:S01]  /*b3f0*/  FMUL R4, R27, R88.reuse ;  /* 0x000000581b047220 */ /* 0x080fe20000400000 */
[----:B------:R-:W-:Y:S01]  /*b400*/  FMUL R5, R28, R88 ;  /* 0x000000581c057220 */ /* 0x000fe20000400000 */
[C---:B------:R-:W-:Y:S01]  /*b410*/  FFMA R3, R89.reuse, R90, R3 ;  /* 0x0000005a59037223 */ /* 0x040fe20000000003 */
[--C-:B------:R-:W-:Y:S01]  /*b420*/  HADD2.F32 R90, -RZ, R118.reuse.H0_H0 ;  /* 0x20000076ff5a7230 */ /* 0x100fe20000004100 */
[----:B------:R-:W-:Y:S01]  /*b430*/  F2FP.F16.F32.PACK_AB R148, R2, R0 ;  /* 0x000000000294723e */ /* 0x000fe200000000ff */
[----:B------:R-:W-:Y:S01]  /*b440*/  FFMA R4, R89, R91, R4 ;  /* 0x0000005b59047223 */ /* 0x000fe20000000004 */
[----:B------:R-:W-:Y:S02]  /*b450*/  HADD2.F32 R91, -RZ, R118.H1_H1 ;  /* 0x30000076ff5b7230 */ /* 0x000fe40000004100 */
[----:B------:R-:W-:Y:S01]  /*b460*/  FMUL R6, R29, R88 ;  /* 0x000000581d067220 */ /* 0x000fe20000400000 */
[C---:B------:R-:W-:Y:S01]  /*b470*/  FFMA R5, R89.reuse, R90, R5 ;  /* 0x0000005a59057223 */ /* 0x040fe20000000005 */
[----:B------:R-:W-:Y:S01]  /*b480*/  FMUL R7, R30, R88 ;  /* 0x000000581e077220 */ /* 0x000fe20000400000 */
[----:B------:R-:W-:Y:S01]  /*b490*/  F2FP.F16.F32.PACK_AB R149, R4, R3 ;  /* 0x000000030495723e */ /* 0x000fe200000000ff */
[C---:B------:R-:W-:Y:S01]  /*b4a0*/  FFMA R6, R89.reuse, R91, R6 ;  /* 0x0000005b59067223 */ /* 0x040fe20000000006 */
[----:B------:R-:W-:Y:S02]  /*b4b0*/  HADD2.F32 R90, -RZ, R108.H0_H0 ;  /* 0x2000006cff5a7230 */ /* 0x000fe40000004100 */
[----:B------:R-:W-:Y:S01]  /*b4c0*/  FFMA R7, R89, R92, R7 ;  /* 0x0000005c59077223 */ /* 0x000fe20000000007 */
[-C--:B------:R-:W-:Y:S01]  /*b4d0*/  FMUL R8, R31, R88.reuse ;  /* 0x000000581f087220 */ /* 0x080fe20000400000 */
[----:B------:R-:W-:Y:S01]  /*b4e0*/  HADD2.F32 R92, -RZ, R109.H0_H0 ;  /* 0x2000006dff5c7230 */ /* 0x000fe20000004100 */
[----:B------:R-:W-:Y:S01]  /*b4f0*/  F2FP.F16.F32.PACK_AB R150, R6, R5 ;  /* 0x000000050696723e */ /* 0x000fe200000000ff */
[-C--:B------:R-:W-:Y:S01]  /*b500*/  FMUL R9, R32, R88.reuse ;  /* 0x0000005820097220 */ /* 0x080fe20000400000 */
[----:B------:R-:W-:Y:S01]  /*b510*/  FFMA R8, R89, R93, R8 ;  /* 0x0000005d59087223 */ /* 0x000fe20000000008 */
[----:B------:R-:W-:Y:S02]  /*b520*/  HADD2.F32 R91, -RZ, R110.H1_H1 ;  /* 0x3000006eff5b7230 */ /* 0x000fe40000004100 */
[----:B------:R-:W-:Y:S01]  /*b530*/  FMUL R10, R33, R88 ;  /* 0x00000058210a7220 */ /* 0x000fe20000400000 */
[----:B------:R-:W-:Y:S01]  /*b540*/  FFMA R9, R89, R90, R9 ;  /* 0x0000005a59097223 */ /* 0x000fe20000000009 */
[----:B------:R-:W-:Y:S01]  /*b550*/  HADD2.F32 R90, -RZ, R108.H1_H1 ;  /* 0x3000006cff5a7230 */ /* 0x000fe20000004100 */
[----:B------:R-:W-:Y:S01]  /*b560*/  F2FP.F16.F32.PACK_AB R151, R8, R7 ;  /* 0x000000070897723e */ /* 0x000fe200000000ff */
[-C--:B------:R-:W-:Y:S01]  /*b570*/  FMUL R11, R34, R88.reuse ;  /* 0x00000058220b7220 */ /* 0x080fe20000400000 */
[----:B------:R-:W-:Y:S01]  /*b580*/  FMUL R12, R35, R88 ;  /* 0x00000058230c7220 */ /* 0x000fe20000400000 */
[----:B------:R-:W-:Y:S02]  /*b590*/  HADD2.F32 R93, -RZ, R101.H1_H1 ;  /* 0x30000065ff5d7230 */ /* 0x000fe40000004100 */
[C---:B------:R-:W-:Y:S01]  /*b5a0*/  FFMA R10, R89.reuse, R90, R10 ;  /* 0x0000005a590a7223 */ /* 0x040fe2000000000a */
[----:B------:R-:W-:Y:S01]  /*b5b0*/  HADD2.F32 R90, -RZ, R109.H1_H1 ;  /* 0x3000006dff5a7230 */ /* 0x000fe20000004100 */
[----:B------:R1:W-:Y:S01]  /*b5c0*/  STSM.16.MT88.4 [R144+0x1000], R148 ;  /* 0x0010009490007844 */ /* 0x0003e20000004200 */
[C---:B------:R-:W-:Y:S01]  /*b5d0*/  FFMA R11, R89.reuse, R92, R11 ;  /* 0x0000005c590b7223 */ /* 0x040fe2000000000b */
[----:B------:R-:W-:Y:S01]  /*b5e0*/  HADD2.F32 R92, -RZ, R110.H0_H0 ;  /* 0x2000006eff5c7230 */ /* 0x000fe20000004100 */
[----:B------:R-:W-:Y:S01]  /*b5f0*/  F2FP.F16.F32.PACK_AB R152, R10, R9 ;  /* 0x000000090a98723e */ /* 0x000fe200000000ff */
[C---:B------:R-:W-:Y:S01]  /*b600*/  FFMA R12, R89.reuse, R90, R12 ;  /* 0x0000005a590c7223 */ /* 0x040fe2000000000c */
[--C-:B------:R-:W-:Y:S02]  /*b610*/  HADD2.F32 R90, -RZ, R111.reuse.H0_H0 ;  /* 0x2000006fff5a7230 */ /* 0x100fe40000004100 */
[----:B------:R-:W-:Y:S01]  /*b620*/  FMUL R17, R40, R88 ;  /* 0x0000005828117220 */ /* 0x000fe20000400000 */
[C---:B------:R-:W-:Y:S01]  /*b630*/  FFMA R13, R89.reuse, R92, R13 ;  /* 0x0000005c590d7223 */ /* 0x040fe2000000000d */
[C---:B------:R-:W-:Y:S01]  /*b640*/  FFMA R14, R89.reuse, R91, R14 ;  /* 0x0000005b590e7223 */ /* 0x040fe2000000000e */
[----:B------:R-:W-:Y:S01]  /*b650*/  HADD2.F32 R91, -RZ, R111.H1_H1 ;  /* 0x3000006fff5b7230 */ /* 0x000fe20000004100 */
[----:B------:R-:W-:Y:S01]  /*b660*/  F2FP.F16.F32.PACK_AB R153, R12, R11 ;  /* 0x0000000b0c99723e */ /* 0x000fe200000000ff */
[C---:B------:R-:W-:Y:S01]  /*b670*/  FFMA R15, R89.reuse, R90, R15 ;  /* 0x0000005a590f7223 */ /* 0x040fe2000000000f */
[--C-:B------:R-:W-:Y:S01]  /*b680*/  HADD2.F32 R90, -RZ, R100.reuse.H0_H0 ;  /* 0x20000064ff5a7230 */ /* 0x100fe20000004100 */
[----:B------:R-:W-:Y:S01]  /*b690*/  F2FP.F16.F32.PACK_AB R154, R14, R13 ;  /* 0x0000000d0e9a723e */ /* 0x000fe200000000ff */
[----:B------:R-:W-:Y:S01]  /*b6a0*/  FFMA R16, R89, R91, R16 ;  /* 0x0000005b59107223 */ /* 0x000fe20000000010 */
[----:B------:R-:W-:Y:S02]  /*b6b0*/  HADD2.F32 R91, -RZ, R100.H1_H1 ;  /* 0x30000064ff5b7230 */ /* 0x000fe40000004100 */
[----:B------:R-:W-:Y:S01]  /*b6c0*/  FMUL R18, R41, R88 ;  /* 0x0000005829127220 */ /* 0x000fe20000400000 */
[----:B------:R-:W-:Y:S02]  /*b6d0*/  HADD2.F32 R92, -RZ, R101.H0_H0 ;  /* 0x20000065ff5c7230 */ /* 0x000fe40000004100 */
[C---:B------:R-:W-:Y:S01]  /*b6e0*/  FFMA R17, R89.reuse, R90, R17 ;  /* 0x0000005a59117223 */ /* 0x040fe20000000011 */
[----:B------:R-:W-:Y:S01]  /*b6f0*/  F2FP.F16.F32.PACK_AB R155, R16, R15 ;  /* 0x0000000f109b723e */ /* 0x000fe200000000ff */
[----:B------:R-:W-:Y:S01]  /*b700*/  FFMA R18, R89, R91, R18 ;  /* 0x0000005b59127223 */ /* 0x000fe20000000012 */
[-C--:B------:R-:W-:Y:S01]  /*b710*/  FMUL R19, R42, R88.reuse ;  /* 0x000000582a137220 */ /* 0x080fe20000400000 */
[----:B------:R-:W-:Y:S01]  /*b720*/  FMUL R20, R43, R88 ;  /* 0x000000582b147220 */ /* 0x000fe20000400000 */
[--C-:B------:R-:W-:Y:S01]  /*b730*/  HADD2.F32 R90, -RZ, R102.reuse.H0_H0 ;  /* 0x20000066ff5a7230 */ /* 0x100fe20000004100 */
[----:B------:R2:W-:Y:S01]  /*b740*/  STSM.16.MT88.4 [R144+0x1800], R152 ;  /* 0x0018009890007844 */ /* 0x0005e20000004200 */
[----:B------:R-:W-:Y:S01]  /*b750*/  F2FP.F16.F32.PACK_AB R156, R18, R17 ;  /* 0x00000011129c723e */ /* 0x000fe200000000ff */
[C---:B------:R-:W-:Y:S01]  /*b760*/  FFMA R19, R89.reuse, R92, R19 ;  /* 0x0000005c59137223 */ /* 0x040fe20000000013 */
[----:B------:R-:W-:Y:S01]  /*b770*/  FFMA R20, R89, R93, R20 ;  /* 0x0000005d59147223 */ /* 0x000fe20000000014 */
[-C--:B------:R-:W-:Y:S01]  /*b780*/  FMUL R21, R44, R88.reuse ;  /* 0x000000582c157220 */ /* 0x080fe20000400000 */
[----:B------:R-:W-:Y:S02]  /*b790*/  HADD2.F32 R91, -RZ, R102.H1_H1 ;  /* 0x30000066ff5b7230 */ /* 0x000fe40000004100 */
[----:B------:R-:W-:Y:S01]  /*b7a0*/  FMUL R22, R45, R88 ;  /* 0x000000582d167220 */ /* 0x000fe20000400000 */
[--C-:B------:R-:W-:Y:S01]  /*b7b0*/  HADD2.F32 R92, -RZ, R103.reuse.H0_H0 ;  /* 0x20000067ff5c7230 */ /* 0x100fe20000004100 */
        /* <DEDUP_REMOVED lines=18> */
[----:B------:R-:W-:Y:S01]  /*b8e0*/  HADD2.F32 R93, -RZ, R97.H1_H1 ;  /* 0x30000061ff5d7230 */ /* 0x000fe20000004100 */
[----:B------:R3:W-:Y:S01]  /*b8f0*/  STSM.16.MT88.4 [R144+0x2000], R156 ;  /* 0x0020009c90007844 */ /* 0x0007e20000004200 */
[----:B------:R-:W-:Y:S01]  /*b900*/  FMUL R28, R51, R88 ;  /* 0x00000058331c7220 */ /* 0x000fe20000400000 */
[--C-:B------:R-:W-:Y:S01]  /*b910*/  HADD2.F32 R90, -RZ, R98.reuse.H0_H0 ;  /* 0x20000062ff5a7230 */ /* 0x100fe20000004100 */
[----:B-1----:R-:W-:Y:S01]  /*b920*/  F2FP.F16.F32.PACK_AB R148, R26, R25 ;  /* 0x000000191a94723e */ /* 0x002fe200000000ff */
[C---:B------:R-:W-:Y:S01]  /*b930*/  FFMA R27, R89.reuse, R92, R27 ;  /* 0x0000005c591b7223 */ /* 0x040fe2000000001b */
[----:B------:R-:W-:Y:S01]  /*b940*/  FFMA R28, R89, R93, R28 ;  /* 0x0000005d591c7223 */ /* 0x000fe2000000001c */
[-C--:B------:R-:W-:Y:S01]  /*b950*/  FMUL R29, R52, R88.reuse ;  /* 0x00000058341d7220 */ /* 0x080fe20000400000 */
[-C--:B------:R-:W-:Y:S01]  /*b960*/  FMUL R30, R53, R88.reuse ;  /* 0x00000058351e7220 */ /* 0x080fe20000400000 */
[--C-:B------:R-:W-:Y:S02]  /*b970*/  HADD2.F32 R92, -RZ, R99.reuse.H0_H0 ;  /* 0x20000063ff5c7230 */ /* 0x100fe40000004100 */
[----:B------:R-:W-:Y:S01]  /*b980*/  FMUL R31, R54, R88 ;  /* 0x00000058361f7220 */ /* 0x000fe20000400000 */
[----:B------:R-:W-:Y:S01]  /*b990*/  F2FP.F16.F32.PACK_AB R149, R28, R27 ;  /* 0x0000001b1c95723e */ /* 0x000fe200000000ff */
[----:B------:R-:W-:Y:S01]  /*b9a0*/  FFMA R29, R89, R90, R29 ;  /* 0x0000005a591d7223 */ /* 0x000fe2000000001d */
[----:B------:R-:W-:Y:S02]  /*b9b0*/  HADD2.F32 R90, -RZ, R98.H1_H1 ;  /* 0x30000062ff5a7230 */ /* 0x000fe40000004100 */
[-C--:B------:R-:W-:Y:S01]  /*b9c0*/  FMUL R32, R55, R88.reuse ;  /* 0x0000005837207220 */ /* 0x080fe20000400000 */
[----:B------:R-:W-:Y:S02]  /*b9d0*/  HADD2.F32 R91, -RZ, R99.H1_H1 ;  /* 0x30000063ff5b7230 */ /* 0x000fe40000004100 */
[-C--:B------:R-:W-:Y:S01]  /*b9e0*/  FMUL R56, R56, R88.reuse ;  /* 0x0000005838387220 */ /* 0x080fe20000400000 */
[----:B------:R-:W-:Y:S01]  /*b9f0*/  FMUL R57, R57, R88 ;  /* 0x0000005839397220 */ /* 0x000fe20000400000 */
[C---:B------:R-:W-:Y:S01]  /*ba00*/  FFMA R30, R89.reuse, R90, R30 ;  /* 0x0000005a591e7223 */ /* 0x040fe2000000001e */
[--C-:B------:R-:W-:Y:S02]  /*ba10*/  HADD2.F32 R90, -RZ, R104.reuse.H0_H0 ;  /* 0x20000068ff5a7230 */ /* 0x100fe40000004100 */
[C---:B------:R-:W-:Y:S01]  /*ba20*/  FFMA R31, R89.reuse, R92, R31 ;  /* 0x0000005c591f7223 */ /* 0x040fe2000000001f */
[C---:B------:R-:W-:Y:S01]  /*ba30*/  FFMA R32, R89.reuse, R91, R32 ;  /* 0x0000005b59207223 */ /* 0x040fe20000000020 */
[----:B------:R-:W-:Y:S01]  /*ba40*/  HADD2.F32 R92, -RZ, R104.H1_H1 ;  /* 0x30000068ff5c7230 */ /* 0x000fe20000004100 */
[----:B------:R-:W-:Y:S01]  /*ba50*/  F2FP.F16.F32.PACK_AB R150, R30, R29 ;  /* 0x0000001d1e96723e */ /* 0x000fe200000000ff */
[--C-:B------:R-:W-:Y:S02]  /*ba60*/  HADD2.F32 R91, -RZ, R105.reuse.H0_H0 ;  /* 0x20000069ff5b7230 */ /* 0x100fe40000004100 */
[C---:B------:R-:W-:Y:S01]  /*ba70*/  FFMA R56, R89.reuse, R90, R56 ;  /* 0x0000005a59387223 */ /* 0x040fe20000000038 */
[----:B------:R-:W-:Y:S01]  /*ba80*/  F2FP.F16.F32.PACK_AB R151, R32, R31 ;  /* 0x0000001f2097723e */ /* 0x000fe200000000ff */
[----:B------:R-:W-:Y:S01]  /*ba90*/  FFMA R57, R89, R92, R57 ;  /* 0x0000005c59397223 */ /* 0x000fe20000000039 */
[-C--:B------:R-:W-:Y:S01]  /*baa0*/  FMUL R58, R58, R88.reuse ;  /* 0x000000583a3a7220 */ /* 0x080fe20000400000 */
[----:B------:R-:W-:Y:S02]  /*bab0*/  HADD2.F32 R90, -RZ, R105.H1_H1 ;  /* 0x30000069ff5a7230 */ /* 0x000fe40000004100 */
[----:B------:R-:W-:Y:S01]  /*bac0*/  FMUL R59, R59, R88 ;  /* 0x000000583b3b7220 */ /* 0x000fe20000400000 */
[----:B------:R1:W-:Y:S01]  /*bad0*/  STSM.16.MT88.4 [R144+0x2800], R148 ;  /* 0x0028009490007844 */ /* 0x0003e20000004200 */
[----:B--2---:R-:W-:Y:S01]  /*bae0*/  F2FP.F16.F32.PACK_AB R152, R57, R56 ;  /* 0x000000383998723e */ /* 0x004fe200000000ff */
[C---:B------:R-:W-:Y:S01]  /*baf0*/  FFMA R58, R89.reuse, R91, R58 ;  /* 0x0000005b593a7223 */ /* 0x040fe2000000003a */
[--C-:B------:R-:W-:Y:S02]  /*bb00*/  HADD2.F32 R91, -RZ, R106.reuse.H0_H0 ;  /* 0x2000006aff5b7230 */ /* 0x100fe40000004100 */
        /* <DEDUP_REMOVED lines=26> */
[----:B---3--:R-:W-:Y:S01]  /*bcb0*/  F2FP.F16.F32.PACK_AB R156, R65, R64 ;  /* 0x00000040419c723e */ /* 0x008fe200000000ff */
        /* <DEDUP_REMOVED lines=12> */
[-C--:B------:R-:W-:Y:S01]  /*bd80*/  FMUL R71, R71, R88.reuse ;  /* 0x0000005847477220 */ /* 0x080fe20000400000 */
[----:B------:R-:W-:Y:S01]  /*bd90*/  FMUL R72, R72, R88 ;  /* 0x0000005848487220 */ /* 0x000fe20000400000 */
[----:B------:R-:W-:Y:S01]  /*bda0*/  F2FP.F16.F32.PACK_AB R158, R69, R68 ;  /* 0x00000044459e723e */ /* 0x000fe200000000ff */
[C---:B------:R-:W-:Y:S01]  /*bdb0*/  FFMA R70, R89.reuse, R91, R70 ;  /* 0x0000005b59467223 */ /* 0x040fe20000000046 */
[--C-:B------:R-:W-:Y:S02]  /*bdc0*/  HADD2.F32 R91, -RZ, R120.reuse.H0_H0 ;  /* 0x20000078ff5b7230 */ /* 0x100fe40000004100 */
[----:B------:R-:W-:Y:S01]  /*bdd0*/  FFMA R71, R89, R90, R71 ;  /* 0x0000005a59477223 */ /* 0x000fe20000000047 */
[----:B------:R-:W-:Y:S02]  /*bde0*/  HADD2.F32 R92, -RZ, R120.H1_H1 ;  /* 0x30000078ff5c7230 */ /* 0x000fe40000004100 */
[----:B------:R-:W-:Y:S01]  /*bdf0*/  FMUL R73, R73, R88 ;  /* 0x0000005849497220 */ /* 0x000fe20000400000 */
[--C-:B------:R-:W-:Y:S02]  /*be00*/  HADD2.F32 R93, -RZ, R121.reuse.H0_H0 ;  /* 0x20000079ff5d7230 */ /* 0x100fe40000004100 */
[----:B------:R-:W-:Y:S01]  /*be10*/  FFMA R72, R89, R91, R72 ;  /* 0x0000005b59487223 */ /* 0x000fe20000000048 */
[----:B------:R-:W-:Y:S01]  /*be20*/  F2FP.F16.F32.PACK_AB R159, R71, R70 ;  /* 0x00000046479f723e */ /* 0x000fe200000000ff */
[----:B------:R-:W-:Y:S01]  /*be30*/  FFMA R73, R89, R92, R73 ;  /* 0x0000005c59497223 */ /* 0x000fe20000000049 */
[-C--:B------:R-:W-:Y:S01]  /*be40*/  FMUL R74, R74, R88.reuse ;  /* 0x000000584a4a7220 */ /* 0x080fe20000400000 */
[----:B------:R-:W-:Y:S02]  /*be50*/  HADD2.F32 R90, -RZ, R121.H1_H1 ;  /* 0x30000079ff5a7230 */ /* 0x000fe40000004100 */
[----:B------:R-:W-:Y:S01]  /*be60*/  FMUL R75, R75, R88 ;  /* 0x000000584b4b7220 */ /* 0x000fe20000400000 */
[----:B------:R1:W-:Y:S01]  /*be70*/  STSM.16.MT88.4 [R165+0x1800], R156 ;  /* 0x0018009ca5007844 */ /* 0x0003e20000004200 */
[----:B------:R-:W-:Y:S01]  /*be80*/  F2FP.F16.F32.PACK_AB R160, R73, R72 ;  /* 0x0000004849a0723e */ /* 0x000fe200000000ff */
[C---:B------:R-:W-:Y:S01]  /*be90*/  FFMA R74, R89.reuse, R93, R74 ;  /* 0x0000005d594a7223 */ /* 0x040fe2000000004a */
[----:B------:R-:W-:Y:S01]  /*bea0*/  FFMA R75, R89, R90, R75 ;  /* 0x0000005a594b7223 */ /* 0x000fe2000000004b */
[--C-:B------:R-:W-:Y:S02]  /*beb0*/  HADD2.F32 R91, -RZ, R122.reuse.H0_H0 ;  /* 0x2000007aff5b7230 */ /* 0x100fe40000004100 */
        /* <DEDUP_REMOVED lines=10> */
[--C-:B------:R-:W-:Y:S02]  /*bf60*/  HADD2.F32 R90, -RZ, R124.reuse.H0_H0 ;  /* 0x2000007cff5a7230 */ /* 0x100fe40000004100 */
[C---:B------:R-:W-:Y:S01]  /*bf70*/  FFMA R78, R89.reuse, R93, R78 ;  /* 0x0000005d594e7223 */ /* 0x040fe2000000004e */
[----:B------:R-:W-:Y:S01]  /*bf80*/  FMUL R80, R80, R88 ;  /* 0x0000005850507220 */ /* 0x000fe20000400000 */
[----:B------:R-:W-:Y:S01]  /*bf90*/  FFMA R79, R89, R92, R79 ;  /* 0x0000005c594f7223 */ /* 0x000fe2000000004f */
[----:B------:R-:W-:Y:S02]  /*bfa0*/  HADD2.F32 R92, -RZ, R124.H1_H1 ;  /* 0x3000007cff5c7230 */ /* 0x000fe40000004100 */
[-C--:B------:R-:W-:Y:S01]  /*bfb0*/  FMUL R81, R81, R88.reuse ;  /* 0x0000005851517220 */ /* 0x080fe20000400000 */
[--C-:B------:R-:W-:Y:S02]  /*bfc0*/  HADD2.F32 R91, -RZ, R125.reuse.H0_H0 ;  /* 0x2000007dff5b7230 */ /* 0x100fe40000004100 */
[----:B------:R-:W-:Y:S01]  /*bfd0*/  FMUL R82, R82, R88 ;  /* 0x0000005852527220 */ /* 0x000fe20000400000 */
[C---:B------:R-:W-:Y:S01]  /*bfe0*/  FFMA R80, R89.reuse, R90, R80 ;  /* 0x0000005a59507223 */ /* 0x040fe20000000050 */
[C---:B------:R-:W-:Y:S01]  /*bff0*/  FFMA R81, R89.reuse, R92, R81 ;  /* 0x0000005c59517223 */ /* 0x040fe20000000051 */
[----:B------:R-:W-:Y:S02]  /*c000*/  HADD2.F32 R90, -RZ, R125.H1_H1 ;  /* 0x3000007dff5a7230 */ /* 0x000fe40000004100 */
[----:B------:R-:W-:Y:S01]  /*c010*/  FFMA R82, R89, R91, R82 ;  /* 0x0000005b59527223 */ /* 0x000fe20000000052 */
[-C--:B------:R-:W-:Y:S01]  /*c020*/  FMUL R83, R83, R88.reuse ;  /* 0x0000005853537220 */ /* 0x080fe20000400000 */
[--C-:B------:R-:W-:Y:S02]  /*c030*/  HADD2.F32 R91, -RZ, R126.reuse.H0_H0 ;  /* 0x2000007eff5b7230 */ /* 0x100fe40000004100 */
[-C--:B------:R-:W-:Y:S01]  /*c040*/  FMUL R84, R84, R88.reuse ;  /* 0x0000005854547220 */ /* 0x080fe20000400000 */
[----:B------:R-:W-:Y:S02]  /*c050*/  HADD2.F32 R92, -RZ, R126.H1_H1 ;  /* 0x3000007eff5c7230 */ /* 0x000fe40000004100 */
[-C--:B------:R-:W-:Y:S01]  /*c060*/  FMUL R85, R85, R88.reuse ;  /* 0x0000005855557220 */ /* 0x080fe20000400000 */
[--C-:B------:R-:W-:Y:S02]  /*c070*/  HADD2.F32 R93, -RZ, R127.reuse.H0_H0 ;  /* 0x2000007fff5d7230 */ /* 0x100fe40000004100 */
[----:B------:R-:W-:Y:S01]  /*c080*/  FMUL R86, R86, R88 ;  /* 0x0000005856567220 */ /* 0x000fe20000400000 */
[----:B------:R-:W-:Y:S02]  /*c090*/  HADD2.F32 R94, -RZ, R127.H1_H1 ;  /* 0x3000007fff5e7230 */ /* 0x000fe40000004100 */
[----:B------:R-:W-:Y:S01]  /*c0a0*/  FFMA R83, R89, R90, R83 ;  /* 0x0000005a59537223 */ /* 0x000fe20000000053 */
[----:B------:R-:W-:Y:S01]  /*c0b0*/  FMUL R87, R87, R88 ;  /* 0x0000005857577220 */ /* 0x000fe20000400000 */
[C---:B------:R-:W-:Y:S01]  /*c0c0*/  FFMA R84, R89.reuse, R91, R84 ;  /* 0x0000005b59547223 */ /* 0x040fe20000000054 */
[C---:B------:R-:W-:Y:S01]  /*c0d0*/  FFMA R85, R89.reuse, R92, R85 ;  /* 0x0000005c59557223 */ /* 0x040fe20000000055 */
[C---:B------:R-:W-:Y:S01]  /*c0e0*/  FFMA R86, R89.reuse, R93, R86 ;  /* 0x0000005d59567223 */ /* 0x040fe20000000056 */
[----:B------:R-:W-:Y:S01]  /*c0f0*/  FFMA R87, R89, R94, R87 ;  /* 0x0000005e59577223 */ /* 0x000fe20000000057 */
[----:B------:R-:W-:Y:S01]  /*c100*/  F2FP.F16.F32.PACK_AB R162, R77, R76 ;  /* 0x0000004c4da2723e */ /* 0x000fe200000000ff */
[----:B------:R-:W-:Y:S01]  /*c110*/  BSSY.RECONVERGENT B0, `(.L_x_158) ;  /* 0x000001c000007945 */ /* 0x000fe20003800200 */
[----:B------:R-:W-:Y:S02]  /*c120*/  F2FP.F16.F32.PACK_AB R163, R79, R78 ;  /* 0x0000004e4fa3723e */ /* 0x000fe400000000ff */
[----:B------:R-:W-:Y:S02]  /*c130*/  F2FP.F16.F32.PACK_AB R36, R81, R80 ;  /* 0x000000505124723e */ /* 0x000fe400000000ff */
[----:B------:R-:W-:Y:S01]  /*c140*/  F2FP.F16.F32.PACK_AB R37, R83, R82 ;  /* 0x000000525325723e */ /* 0x000fe200000000ff */
[----:B------:R1:W-:Y:S01]  /*c150*/  STSM.16.MT88.4 [R165+0x2000], R160 ;  /* 0x002000a0a5007844 */ /* 0x0003e20000004200 */
[----:B------:R-:W-:Y:S02]  /*c160*/  F2FP.F16.F32.PACK_AB R38, R85, R84 ;  /* 0x000000545526723e */ /* 0x000fe400000000ff */
[----:B------:R-:W-:Y:S02]  /*c170*/  F2FP.F16.F32.PACK_AB R39, R87, R86 ;  /* 0x000000565727723e */ /* 0x000fe400000000ff */
[----:B------:R-:W-:Y:S03]  /*c180*/  ISETP.NE.AND P0, PT, R147, RZ, PT ;  /* 0x000000ff9300720c */ /* 0x000fe60003f05270 */
[----:B------:R1:W-:Y:S01]  /*c190*/  STSM.16.MT88.4 [R165+0x2800], R36 ;  /* 0x00280024a5007844 */ /* 0x0003e20000004200 */
[----:B------:R-:W-:Y:S01]  /*c1a0*/  @!PT LDS RZ, [RZ] ;  /* 0x00000000fffff984 */ /* 0x000fe20000000800 */
[----:B------:R-:W-:Y:S01]  /*c1b0*/  @!PT LDS RZ, [RZ] ;  /* 0x00000000fffff984 */ /* 0x000fe20000000800 */
[----:B------:R-:W-:Y:S01]  /*c1c0*/  @!PT LDS RZ, [RZ] ;  /* 0x00000000fffff984 */ /* 0x000fe20000000800 */
[----:B------:R-:W-:Y:S01]  /*c1d0*/  @!PT LDS RZ, [RZ] ;  /* 0x00000000fffff984 */ /* 0x000fe20000000800 */
[----:B------:R2:W-:Y:S07]  /*c1e0*/  MEMBAR.ALL.CTA ;  /* 0x0000000000007992 */ /* 0x0005ee0000008000 */
[----:B--2---:R-:W2:Y:S02]  /*c1f0*/  FENCE.VIEW.ASYNC.S ;  /* 0x00000000000073c6 */ /* 0x004ea40000000000 */
[----:B--2---:R-:W-:Y:S06]  /*c200*/  BAR.SYNC.DEFER_BLOCKING 0x1, 0x80 ;  /* 0x0042000000007b1d */ /* 0x004fec0000010000 */
[----:B------:R-:W-:Y:S05]  /*c210*/  @!P0 BRA `(.L_x_159) ;  /* 0x00000000002c8947 */ /* 0x000fea0003800000 */
[----:B------:R-:W-:Y:S02]  /*c220*/  UIADD3 UR7, UPT, UPT, UR43, 0x1000, URZ ;  /* 0x000010002b077890 */ /* 0x000fe4000fffe0ff */
[----:B------:R-:W-:Y:S02]  /*c230*/  UIADD3 UR5, UPT, UPT, UR41, 0x40, URZ ;  /* 0x0000004029057890 */ /* 0x000fe4000fffe0ff */
[----:B------:R-:W-:Y:S02]  /*c240*/  UIADD3 UR4, UPT, UPT, UR43, 0x3000, URZ ;  /* 0x000030002b047890 */ /* 0x000fe4000fffe0ff */
[----:B------:R-:W-:Y:S01]  /*c250*/  MOV R129, UR7 ;  /* 0x0000000700817c02 */ /* 0x000fe20008000f00 */
[----:B------:R-:W-:Y:S03]  /*c260*/  UMOV UR6, UR42 ;  /* 0x0000002a00067c82 */ /* 0x000fe60008000000 */
[----:B------:R-:W-:Y:S11]  /*c270*/  R2UR UR40, R129 ;  /* 0x00000000812872ca */ /* 0x000ff600000e0000 */
[----:B------:R-:W-:Y:S02]  /*c280*/  @!UPT UIADD3 URZ, UPT, UPT, URZ, URZ, URZ ;  /* 0x000000fffffff290 */ /* 0x000fe4000fffe0ff */
[----:B------:R2:W-:Y:S01]  /*c290*/  UTMASTG.2D [UR40], [UR56] ;  /* 0x00000028380073b5 */ /* 0x0005e20008008000 */
[----:B------:R2:W-:Y:S01]  /*c2a0*/  UTMASTG.2D [UR4], [UR56] ;  /* 0x00000004380073b5 */ /* 0x0005e20008008000 */
[----:B------:R0:W-:Y:S01]  /*c2b0*/  UTMACMDFLUSH ;  /* 0x00000000000079b7 */ /* 0x0001e20000000000 */
[----:B--2---:R-:W-:Y:S04]  /*c2c0*/  DEPBAR.LE SB0, 0x1 ;  /* 0x000080400000791a */ /* 0x004fe80000000000 */
.L_x_159:
[----:B------:R-:W-:Y:S05]  /*c2d0*/  BSYNC.RECONVERGENT B0 ;  /* 0x0000000000007941 */ /* 0x000fea0003800200 */
.L_x_158:
[----:B------:R-:W-:Y:S01]  /*c2e0*/  UISETP.NE.AND UP1, UPT, UR54, URZ, UPT ;  /* 0x000000ff3600728c */ /* 0x000fe2000bf25270 */
[----:B------:R-:W-:Y:S01]  /*c2f0*/  BAR.SYNC.DEFER_BLOCKING 0x1, 0x80 ;  /* 0x0042000000007b1d */ /* 0x000fe20000010000 */
[----:B------:R-:W-:Y:S01]  /*c300*/  SHF.L.U32 R0, R138, 0x1f, RZ ;  /* 0x0000001f8a007819 */ /* 0x000fe200000006ff */
[----:B-1----:R-:W-:Y:S03]  /*c310*/  IMAD R148, R141, 0x2, R164 ;  /* 0x000000028d947824 */ /* 0x002fe600078e02a4 */
[----:B------:R-:W-:Y:S05]  /*c320*/  PLOP3.LUT P0, PT, PT, PT, UP1, 0x80, 0x8 ;  /* 0x000000000008781c */ /* 0x000fea0003f0f018 */
[----:B------:R-:W-:Y:S04]  /*c330*/  @UP1 ULEA UR4, UR53, UR43, 0x3 ;  /* 0x0000002b35041291 */ /* 0x000fe8000f8e18ff */
[----:B------:R-:W-:Y:S04]  /*c340*/  @UP1 UIADD3 UR4, UPT, UPT, UR4, 0x60, URZ ;  /* 0x0000006004041890 */ /* 0x000fe8000fffe0ff */
[----:B------:R-:W-:Y:S09]  /*c350*/  @UP1 UPRMT UR4, UR52, 0x654, UR4 ;  /* 0x0000065434041896 */ /* 0x000ff20008000004 */
[----:B------:R-:W-:Y:S01]  /*c360*/  @P0 SYNCS.ARRIVE.TRANS64.RED.A1T0 RZ, [UR4], RZ ;  /* 0x000000ffffff09a7 */ /* 0x000fe20008100404 */
[----:B------:R-:W-:Y:S01]  /*c370*/  @UP1 UIADD3 UR4, UPT, UPT, UR53, 0x1, URZ ;  /* 0x0000000135041890 */ /* 0x000fe2000fffe0ff */
[----:B------:R-:W-:Y:S01]  /*c380*/  BSSY B0, `(.L_x_160) ;  /* 0x0000008000007945 */ /* 0x000fe20003800000 */
[----:B------:R-:W-:Y:S02]  /*c390*/  FSETP.NEU.AND P0, PT, R89, RZ, PT ;  /* 0x000000ff5900720b */ /* 0x000fe40003f0d000 */
[----:B------:R-:W-:Y:S01]  /*c3a0*/  @UP1 UISETP.NE.AND UP0, UPT, UR4, 0x4, UPT ;  /* 0x000000040400188c */ /* 0x000fe2000bf05270 */
[----:B------:R-:W1:Y:S03]  /*c3b0*/  SYNCS.PHASECHK.TRANS64.TRYWAIT P1, [UR43+0x48], R0 ;  /* 0x00004800ff0075a7 */ /* 0x000e66000802112b */
[----:B------:R-:W-:Y:S01]  /*c3c0*/  @UP1 USEL UR53, UR4, URZ, UP0 ;  /* 0x000000ff04351287 */ /* 0x000fe20008000000 */
[----:B-1----:R-:W-:Y:S11]  /*c3d0*/  @P1 BRA `(.L_x_161) ;  /* 0x0000000000081947 */ /* 0x002ff60003800000 */
[----:B------:R-:W1:Y:S02]  /*c3e0*/  SYNCS.PHASECHK.TRANS64.TRYWAIT P1, [UR43+0x48], R0 ;  /* 0x00004800ff0075a7 */ /* 0x000e64000802112b */
[----:B-1----:R-:W-:Y:S05]  /*c3f0*/  @!P1 BRA `(.L_x_162) ;  /* 0x0000007c00409947 */ /* 0x002fea0003800000 */
.L_x_161:
[----:B------:R-:W-:Y:S05]  /*c400*/  BSYNC B0 ;  /* 0x0000000000007941 */ /* 0x000fea0003800000 */
.L_x_160:
[----:B------:R-:W-:Y:S05]  /*c410*/  @P0 WARPSYNC.ALL ;  /* 0x0000000000000948 */ /* 0x000fea0003800000 */
[----:B------:R2:W3:Y:S01]  /*c420*/  @P0 LDSM.16.MT88.4 R116, [R139+UR43+0x5000] ;  /* 0x0050002b8b74083b */ /* 0x0004e20008004200 */
[----:B------:R-:W-:Y:S02]  /*c430*/  ISETP.GE.AND P1, PT, R146, 0x1, PT ;  /* 0x000000019200780c */ /* 0x000fe40003f26270 */
[----:B------:R-:W-:Y:S02]  /*c440*/  CS2R R54, SRZ ;  /* 0x0000000000367805 */ /* 0x000fe4000001ff00 */
[----:B------:R-:W-:Y:S01]  /*c450*/  CS2R R52, SRZ ;  /* 0x0000000000347805 */ /* 0x000fe2000001ff00 */
[----:B------:R2:W1:Y:S01]  /*c460*/  @P0 LDSM.16.MT88.4 R108, [R139+UR43+0x5800] ;  /* 0x0058002b8b6c083b */ /* 0x0004620008004200 */
[----:B------:R-:W-:Y:S02]  /*c470*/  CS2R R50, SRZ ;  /* 0x0000000000327805 */ /* 0x000fe4000001ff00 */
        /* <DEDUP_REMOVED lines=10> */
[----:B------:R2:W1:Y:S01]  /*c520*/  @P0 LDSM.16.MT88.4 R104, [R148+0x4000] ;  /* 0x004000009468083b */ /* 0x0004620000004200 */
        /* <DEDUP_REMOVED lines=24> */
[----:B--23--:R-:W-:Y:S06]  /*c6b0*/  @!P1 BRA `(.L_x_163) ;  /* 0x0000000000c49947 */ /* 0x00cfec0003800000 */
[----:B-1----:R-:W-:Y:S05]  /*c6c0*/  VIADD R3, R95, 0x40 ;  /* 0x000000405f037836 */ /* 0x002fea0000000000 */
[----:B------:R-:W-:Y:S04]  /*c6d0*/  SHF.R.U32.HI R3, RZ, 0x15, R3 ;  /* 0x00000015ff037819 */ /* 0x000fe80000011603 */
[----:B------:R-:W-:Y:S11]  /*c6e0*/  LOP3.LUT P0, RZ, R3, 0x3, R128, 0x48, !PT ;  /* 0x0000000303ff7812 */ /* 0x000ff60007804880 */
[----:B------:R-:W-:Y:S02]  /*c6f0*/  @!UPT UIADD3 URZ, UPT, UPT, URZ, URZ, URZ ;  /* 0x000000fffffff290 */ /* 0x000fe4000fffe0ff */
[----:B------:R-:W-:Y:S05]  /*c700*/  @!P0 BRA `(.L_x_164) ;  /* 0x0000000000408947 */ /* 0x000fea0003800000 */
[----:B------:R-:W1:Y:S01]  /*c710*/  LDCU.64 UR8, c[0x4][0x70] ;  /* 0x01000e00ff0877ac */ /* 0x000e620008000a00 */
[----:B------:R-:W-:Y:S01]  /*c720*/  MOV R3, 0x0 ;  /* 0x0000000000037802 */ /* 0x000fe20000000f00 */
[----:B------:R-:W-:Y:S02]  /*c730*/  HFMA2 R12, -RZ, RZ, 0, 5.9604644775390625e-08 ;  /* 0x00000001ff0c7431 */ /* 0x000fe400000001ff */
[----:B------:R-:W-:Y:S02]  /*c740*/  IMAD.MOV.U32 R8, RZ, RZ, 0x192 ;  /* 0x00000192ff087424 */ /* 0x000fe400078e00ff */
[----:B------:R-:W-:Y:S01]  /*c750*/  IMAD.MOV.U32 R13, RZ, RZ, RZ ;  /* 0x000000ffff0d7224 */ /* 0x000fe200078e00ff */
[----:B------:R-:W2:Y:S01]  /*c760*/  LDCU.64 UR6, c[0x4][0x78] ;  /* 0x01000f00ff0677ac */ /* 0x000ea20008000a00 */
[----:B------:R-:W3:Y:S01]  /*c770*/  LDC.64 R2, c[0x4][R3] ;  /* 0x0100000003027b82 */ /* 0x000ee20000000a00 */
[----:B------:R-:W5:Y:S01]  /*c780*/  LDCU.64 UR4, c[0x4][0x10] ;  /* 0x01000200ff0477ac */ /* 0x000f620008000a00 */
[----:B-1----:R-:W-:Y:S01]  /*c790*/  MOV R5, UR9 ;  /* 0x0000000900057c02 */ /* 0x002fe20008000f00 */
[----:B------:R-:W-:Y:S01]  /*c7a0*/  IMAD.U32 R4, RZ, RZ, UR8 ;  /* 0x00000008ff047e24 */ /* 0x000fe2000f8e00ff */
[----:B--2---:R-:W-:Y:S01]  /*c7b0*/  MOV R7, UR7 ;  /* 0x0000000700077c02 */ /* 0x004fe20008000f00 */
[----:B------:R-:W-:Y:S01]  /*c7c0*/  IMAD.U32 R6, RZ, RZ, UR6 ;  /* 0x00000006ff067e24 */ /* 0x000fe2000f8e00ff */
[----:B-----5:R-:W-:Y:S01]  /*c7d0*/  MOV R11, UR5 ;  /* 0x00000005000b7c02 */ /* 0x020fe20008000f00 */
[----:B------:R-:W-:Y:S02]  /*c7e0*/  IMAD.U32 R10, RZ, RZ, UR4 ;  /* 0x00000004ff0a7e24 */ /* 0x000fe4000f8e00ff */
[----:B------:R-:W-:Y:S07]  /*c7f0*/  LEPC R20, `(.L_x_164) ;  /* 0x000000001014794e */ /* 0x000fee0000000000 */
[----:B---34-:R-:W-:Y:S05]  /*c800*/  CALL.ABS.NOINC R2 ;  /* 0x0000000002007343 */ /* 0x018fea0003c00000 */
.L_x_164:
[----:B------:R-:W-:Y:S05]  /*c810*/  WARPSYNC.ALL ;  /* 0x0000000000007948 */ /* 0x000fea0003800000 */
[C---:B------:R-:W-:Y:S01]  /*c820*/  R2UR UR4, R95.reuse ;  /* 0x000000005f0472ca */ /* 0x040fe200000e0000 */
[----:B------:R-:W-:Y:S05]  /*c830*/  VIADD R3, R95, 0x100040 ;  /* 0x001000405f037836 */ /* 0x000fea0000000000 */
[----:B------:R-:W-:Y:S04]  /*c840*/  SHF.R.U32.HI R3, RZ, 0x15, R3 ;  /* 0x00000015ff037819 */ /* 0x000fe80000011603 */
[----:B------:R-:W-:Y:S03]  /*c850*/  LOP3.LUT P0, RZ, R3, 0x3, R128, 0x48, !PT ;  /* 0x0000000303ff7812 */ /* 0x000fe60007804880 */
[----:B------:R-:W1:Y:S10]  /*c860*/  LDTM.16dp256bit.x8 R24, tmem[UR4+0x40] ;  /* 0x00004004001879ee */ /* 0x000e7400081a0000 */
[----:B-1----:R-:W-:Y:S05]  /*c870*/  @!P0 BRA `(.L_x_165) ;  /* 0x0000000000408947 */ /* 0x002fea0003800000 */
        /* <DEDUP_REMOVED lines=16> */
.L_x_165:
[----:B------:R-:W-:Y:S05]  /*c980*/  WARPSYNC.ALL ;  /* 0x0000000000007948 */ /* 0x000fea0003800000 */
[----:B------:R-:W-:Y:S11]  /*c990*/  R2UR UR4, R95 ;  /* 0x000000005f0472ca */ /* 0x000ff600000e0000 */
[----:B------:R-:W-:Y:S02]  /*c9a0*/  @!UPT UIADD3 URZ, UPT, UPT, URZ, URZ, URZ ;  /* 0x000000fffffff290 */ /* 0x000fe4000fffe0ff */
[----:B------:R-:W2:Y:S02]  /*c9b0*/  LDTM.16dp256bit.x8 R56, tmem[UR4+0x100040] ;  /* 0x10004004003879ee */ /* 0x000ea400081a0000 */
[----:B--2---:R-:W-:Y:S01]  /*c9c0*/  NOP ;  /* 0x0000000000007918 */ /* 0x004fe20000000000 */
.L_x_163:
[--C-:B------:R-:W-:Y:S01]  /*c9d0*/  HADD2.F32 R4, -RZ, R116.reuse.H0_H0 ;  /* 0x20000074ff047230 */ /* 0x100fe20000004100 */
[----:B------:R-:W-:Y:S05]  /*c9e0*/  WARPSYNC.ALL ;  /* 0x0000000000007948 */ /* 0x000fea0003800000 */
[-C--:B-1----:R-:W-:Y:S01]  /*c9f0*/  FMUL R0, R24, R88.reuse ;  /* 0x0000005818007220 */ /* 0x082fe20000400000 */
[----:B------:R-:W-:Y:S02]  /*ca00*/  HADD2.F32 R5, -RZ, R116.H1_H1 ;  /* 0x30000074ff057230 */ /* 0x000fe40000004100 */
[----:B------:R-:W-:Y:S01]  /*ca10*/  FMUL R2, R25, R88 ;  /* 0x0000005819027220 */ /* 0x000fe20000400000 */
[--C-:B------:R-:W-:Y:S02]  /*ca20*/  HADD2.F32 R6, -RZ, R117.reuse.H0_H0 ;  /* 0x20000075ff067230 */ /* 0x100fe40000004100 */
[C---:B------:R-:W-:Y:S01]  /*ca30*/  FFMA R0, R89.reuse, R4, R0 ;  /* 0x0000000459007223 */ /* 0x040fe20000000000 */
[-C--:B------:R-:W-:Y:S01]  /*ca40*/  FMUL R3, R26, R88.reuse ;  /* 0x000000581a037220 */ /* 0x080fe20000400000 */
[----:B------:R-:W-:Y:S02]  /*ca50*/  HADD2.F32 R7, -RZ, R117.H1_H1 ;  /* 0x30000075ff077230 */ /* 0x000fe40000004100 */
[----:B------:R-:W-:Y:S01]  /*ca60*/  FFMA R2, R89, R5, R2 ;  /* 0x0000000559027223 */ /* 0x000fe20000000002 */
[----:B------:R-:W-:Y:S01]  /*ca70*/  FMUL R4, R27, R88 ;  /* 0x000000581b047220 */ /* 0x000fe20000400000 */
[--C-:B------:R-:W-:Y:S02]  /*ca80*/  HADD2.F32 R8, -RZ, R118.reuse.H0_H0 ;  /* 0x20000076ff087230 */ /* 0x100fe40000004100 */
[C---:B------:R-:W-:Y:S01]  /*ca90*/  FFMA R3, R89.reuse, R6, R3 ;  /* 0x0000000659037223 */ /* 0x040fe20000000003 */
[----:B------:R-:W-:Y:S01]  /*caa0*/  FMUL R5, R28, R88 ;  /* 0x000000581c057220 */ /* 0x000fe20000400000 */
[----:B------:R-:W-:Y:S02]  /*cab0*/  HADD2.F32 R9, -RZ, R118.H1_H1 ;  /* 0x30000076ff097230 */ /* 0x000fe40000004100 */
[C---:B------:R-:W-:Y:S01]  /*cac0*/  FFMA R4, R89.reuse, R7, R4 ;  /* 0x0000000759047223 */ /* 0x040fe20000000004 */
[----:B------:R-:W-:Y:S02]  /*cad0*/  HADD2.F32 R28, -RZ, R110.H0_H0 ;  /* 0x2000006eff1c7230 */ /* 0x000fe40000004100 */
[----:B------:R-:W-:Y:S01]  /*cae0*/  FFMA R5, R89, R8, R5 ;  /* 0x0000000859057223 */ /* 0x000fe20000000005 */
[-C--:B------:R-:W-:Y:S01]  /*caf0*/  FMUL R6, R29, R88.reuse ;  /* 0x000000581d067220 */ /* 0x080fe20000400000 */
[----:B------:R-:W-:Y:S02]  /*cb00*/  HADD2.F32 R29, -RZ, R111.H1_H1 ;  /* 0x3000006fff1d7230 */ /* 0x000fe40000004100 */
[-C--:B------:R-:W-:Y:S01]  /*cb10*/  FMUL R19, R64, R88.reuse ;  /* 0x0000005840137220 */ /* 0x080fe20000400000 */
[----:B------:R-:W-:Y:S01]  /*cb20*/  FMUL R64, R80, R88 ;  /* 0x0000005850407220 */ /* 0x000fe20000400000 */
[----:B------:R-:W-:Y:S01]  /*cb30*/  F2FP.F16.F32.PACK_AB R80, R2, R0 ;  /* 0x000000000250723e */ /* 0x000fe200000000ff */
[--C-:B------:R-:W-:Y:S02]  /*cb40*/  HADD2.F32 R7, -RZ, R119.reuse.H0_H0 ;  /* 0x20000077ff077230 */ /* 0x100fe40000004100 */
[----:B------:R-:W-:Y:S01]  /*cb50*/  FFMA R6, R89, R9, R6 ;  /* 0x0000000959067223 */ /* 0x000fe20000000006 */
[-C--:B------:R-:W-:Y:S01]  /*cb60*/  FMUL R2, R31, R88.reuse ;  /* 0x000000581f027220 */ /* 0x080fe20000400000 */
[-C--:B------:R-:W-:Y:S01]  /*cb70*/  FMUL R0, R30, R88.reuse ;  /* 0x000000581e007220 */ /* 0x080fe20000400000 */
[----:B------:R-:W-:Y:S02]  /*cb80*/  HADD2.F32 R9, -RZ, R119.H1_H1 ;  /* 0x30000077ff097230 */ /* 0x000fe40000004100 */
[-C--:B------:R-:W-:Y:S01]  /*cb90*/  FMUL R20, R65, R88.reuse ;  /* 0x0000005841147220 */ /* 0x080fe20000400000 */
[-C--:B------:R-:W-:Y:S01]  /*cba0*/  FMUL R65, R81, R88.reuse ;  /* 0x0000005851417220 */ /* 0x080fe20000400000 */
[----:B------:R-:W-:Y:S01]  /*cbb0*/  F2FP.F16.F32.PACK_AB R81, R4, R3 ;  /* 0x000000030451723e */ /* 0x000fe200000000ff */
[C---:B------:R-:W-:Y:S01]  /*cbc0*/  FFMA R0, R89.reuse, R7, R0 ;  /* 0x0000000759007223 */ /* 0x040fe20000000000 */
[-C--:B------:R-:W-:Y:S01]  /*cbd0*/  FMUL R3, R32, R88.reuse ;  /* 0x0000005820037220 */ /* 0x080fe20000400000 */
[----:B------:R-:W-:Y:S01]  /*cbe0*/  FFMA R2, R89, R9, R2 ;  /* 0x0000000959027223 */ /* 0x000fe20000000002 */
[--C-:B------:R-:W-:Y:S02]  /*cbf0*/  HADD2.F32 R8, -RZ, R108.reuse.H0_H0 ;  /* 0x2000006cff087230 */ /* 0x100fe40000004100 */
[-C--:B------:R-:W-:Y:S01]  /*cc00*/  FMUL R4, R33, R88.reuse ;  /* 0x0000005821047220 */ /* 0x080fe20000400000 */
[----:B------:R-:W-:Y:S02]  /*cc10*/  HADD2.F32 R30, -RZ, R111.H0_H0 ;  /* 0x2000006fff1e7230 */ /* 0x000fe40000004100 */
[-C--:B------:R-:W-:Y:S01]  /*cc20*/  FMUL R21, R66, R88.reuse ;  /* 0x0000005842157220 */ /* 0x080fe20000400000 */
[-C--:B------:R-:W-:Y:S01]  /*cc30*/  FMUL R66, R82, R88.reuse ;  /* 0x0000005852427220 */ /* 0x080fe20000400000 */
[----:B------:R-:W-:Y:S01]  /*cc40*/  HADD2.F32 R7, -RZ, R108.H1_H1 ;  /* 0x3000006cff077230 */ /* 0x000fe20000004100 */
[----:B------:R-:W-:Y:S01]  /*cc50*/  F2FP.F16.F32.PACK_AB R82, R6, R5 ;  /* 0x000000050652723e */ /* 0x000fe200000000ff */
[--C-:B------:R-:W-:Y:S02]  /*cc60*/  HADD2.F32 R10, -RZ, R109.reuse.H0_H0 ;  /* 0x2000006dff0a7230 */ /* 0x100fe40000004100 */
[-C--:B------:R-:W-:Y:S01]  /*cc70*/  FMUL R5, R34, R88.reuse ;  /* 0x0000005822057220 */ /* 0x080fe20000400000 */
[----:B------:R-:W-:Y:S02]  /*cc80*/  HADD2.F32 R9, -RZ, R109.H1_H1 ;  /* 0x3000006dff097230 */ /* 0x000fe40000004100 */
[----:B------:R-:W-:Y:S01]  /*cc90*/  FMUL R6, R35, R88 ;  /* 0x0000005823067220 */ /* 0x000fe20000400000 */
[C---:B------:R-:W-:Y:S01]  /*cca0*/  FFMA R3, R89.reuse, R8, R3 ;  /* 0x0000000859037223 */ /* 0x040fe20000000003 */
[C---:B------:R-:W-:Y:S01]  /*ccb0*/  FFMA R4, R89.reuse, R7, R4 ;  /* 0x0000000759047223 */ /* 0x040fe20000000004 */
[C---:B------:R-:W-:Y:S01]  /*ccc0*/  FFMA R5, R89.reuse, R10, R5 ;  /* 0x0000000a59057223 */ /* 0x040fe20000000005 */
[-C--:B------:R-:W-:Y:S01]  /*ccd0*/  FMUL R7, R36, R88.reuse ;  /* 0x0000005824077220 */ /* 0x080fe20000400000 */
[----:B------:R-:W-:Y:S02]  /*cce0*/  HADD2.F32 R27, -RZ, R110.H1_H1 ;  /* 0x3000006eff1b7230 */ /* 0x000fe40000004100 */
[----:B------:R-:W-:Y:S01]  /*ccf0*/  FFMA R6, R89, R9, R6 ;  /* 0x0000000959067223 */ /* 0x000fe20000000006 */
[-C--:B------:R-:W-:Y:S01]  /*cd00*/  FMUL R8, R37, R88.reuse ;  /* 0x0000005825087220 */ /* 0x080fe20000400000 */
[-C--:B------:R-:W-:Y:S01]  /*cd10*/  FMUL R9, R38, R88.reuse ;  /* 0x0000005826097220 */ /* 0x080fe20000400000 */
[----:B------:R-:W-:Y:S01]  /*cd20*/  FMUL R10, R39, R88 ;  /* 0x00000058270a7220 */ /* 0x000fe20000400000 */
[C---:B------:R-:W-:Y:S01]  /*cd30*/  FFMA R7, R89.reuse, R28, R7 ;  /* 0x0000001c59077223 */ /* 0x040fe20000000007 */
[C---:B------:R-:W-:Y:S01]  /*cd40*/  FFMA R8, R89.reuse, R27, R8 ;  /* 0x0000001b59087223 */ /* 0x040fe20000000008 */
[----:B------:R-:W-:Y:S02]  /*cd50*/  HADD2.F32 R27, -RZ, R103.H1_H1 ;  /* 0x30000067ff1b7230 */ /* 0x000fe40000004100 */
[----:B------:R-:W-:Y:S01]  /*cd60*/  FFMA R9, R89, R30, R9 ;  /* 0x0000001e59097223 */ /* 0x000fe20000000009 */
[-C--:B------:R-:W-:Y:S01]  /*cd70*/  FMUL R22, R67, R88.reuse ;  /* 0x0000005843167220 */ /* 0x080fe20000400000 */
[----:B------:R-:W-:Y:S01]  /*cd80*/  FMUL R67, R83, R88 ;  /* 0x0000005853437220 */ /* 0x000fe20000400000 */
[----:B------:R-:W-:Y:S01]  /*cd90*/  FFMA R10, R89, R29, R10 ;  /* 0x0000001d590a7223 */ /* 0x000fe2000000000a */
[----:B------:R-:W-:Y:S01]  /*cda0*/  F2FP.F16.F32.PACK_AB R83, R2, R0 ;  /* 0x000000000253723e */ /* 0x000fe200000000ff */
[-C--:B------:R-:W-:Y:S01]  /*cdb0*/  FMUL R0, R40, R88.reuse ;  /* 0x0000005828007220 */ /* 0x080fe20000400000 */
[----:B------:R-:W-:Y:S01]  /*cdc0*/  F2FP.F16.F32.PACK_AB R28, R4, R3 ;  /* 0x00000003041c723e */ /* 0x000fe200000000ff */
[--C-:B------:R-:W-:Y:S01]  /*cdd0*/  HADD2.F32 R4, -RZ, R100.reuse.H0_H0 ;  /* 0x20000064ff047230 */ /* 0x100fe20000004100 */
[----:B------:R-:W-:Y:S01]  /*cde0*/  F2FP.F16.F32.PACK_AB R29, R6, R5 ;  /* 0x00000005061d723e */ /* 0x000fe200000000ff */
[----:B------:R-:W-:Y:S01]  /*cdf0*/  HADD2.F32 R5, -RZ, R100.H1_H1 ;  /* 0x30000064ff057230 */ /* 0x000fe20000004100 */
[----:B------:R-:W-:Y:S01]  /*ce00*/  F2FP.F16.F32.PACK_AB R30, R8, R7 ;  /* 0x00000007081e723e */ /* 0x000fe200000000ff */
[--C-:B------:R-:W-:Y:S01]  /*ce10*/  HADD2.F32 R6, -RZ, R101.reuse.H0_H0 ;  /* 0x20000065ff067230 */ /* 0x100fe20000004100 */
[----:B------:R-:W-:Y:S01]  /*ce20*/  F2FP.F16.F32.PACK_AB R31, R10, R9 ;  /* 0x000000090a1f723e */ /* 0x000fe200000000ff */
[----:B------:R-:W-:Y:S01]  /*ce30*/  HADD2.F32 R7, -RZ, R101.H1_H1 ;  /* 0x30000065ff077230 */ /* 0x000fe20000004100 */
[----:B------:R-:W-:Y:S01]  /*ce40*/  STSM.16.MT88.4 [R144+0x5000], R80 ;  /* 0x0050005090007844 */ /* 0x000fe20000004200 */
[----:B------:R-:W-:Y:S01]  /*ce50*/  FMUL R2, R41, R88 ;  /* 0x0000005829027220 */ /* 0x000fe20000400000 */
[C---:B------:R-:W-:Y:S01]  /*ce60*/  FFMA R0, R89.reuse, R4, R0 ;  /* 0x0000000459007223 */ /* 0x040fe20000000000 */
[--C-:B------:R-:W-:Y:S05]  /*ce70*/  HADD2.F32 R8, -RZ, R102.reuse.H0_H0 ;  /* 0x20000066ff087230 */ /* 0x100fea0000004100 */
[----:B------:R1:W-:Y:S01]  /*ce80*/  STSM.16.MT88.4 [R144+0x5800], R28 ;  /* 0x0058001c90007844 */ /* 0x0003e20000004200 */
[-C--:B------:R-:W-:Y:S01]  /*ce90*/  FMUL R3, R42, R88.reuse ;  /* 0x000000582a037220 */ /* 0x080fe20000400000 */
[----:B------:R-:W-:Y:S01]  /*cea0*/  FFMA R2, R89, R5, R2 ;  /* 0x0000000559027223 */ /* 0x000fe20000000002 */
[----:B------:R-:W-:Y:S02]  /*ceb0*/  HADD2.F32 R9, -RZ, R103.H0_H0 ;  /* 0x20000067ff097230 */ /* 0x000fe40000004100 */
[----:B------:R-:W-:Y:S01]  /*cec0*/  FMUL R4, R43, R88 ;  /* 0x000000582b047220 */ /* 0x000fe20000400000 */
[C---:B------:R-:W-:Y:S01]  /*ced0*/  FFMA R3, R89.reuse, R6, R3 ;  /* 0x0000000659037223 */ /* 0x040fe20000000003 */
[----:B------:R-:W-:Y:S01]  /*cee0*/  FMUL R5, R44, R88 ;  /* 0x000000582c057220 */ /* 0x000fe20000400000 */
[----:B------:R-:W-:Y:S01]  /*cef0*/  F2FP.F16.F32.PACK_AB R32, R2, R0 ;  /* 0x000000000220723e */ /* 0x000fe200000000ff */
[----:B------:R-:W-:Y:S01]  /*cf00*/  FFMA R4, R89, R7, R4 ;  /* 0x0000000759047223 */ /* 0x000fe20000000004 */
[----:B------:R-:W-:Y:S02]  /*cf10*/  HADD2.F32 R7, -RZ, R102.H1_H1 ;  /* 0x30000066ff077230 */ /* 0x000fe40000004100 */
[-C--:B------:R-:W-:Y:S01]  /*cf20*/  FMUL R0, R45, R88.reuse ;  /* 0x000000582d007220 */ /* 0x080fe20000400000 */
[-C--:B------:R-:W-:Y:S01]  /*cf30*/  FMUL R2, R46, R88.reuse ;  /* 0x000000582e027220 */ /* 0x080fe20000400000 */
[----:B------:R-:W-:Y:S01]  /*cf40*/  FMUL R6, R47, R88 ;  /* 0x000000582f067220 */ /* 0x000fe20000400000 */
[C---:B------:R-:W-:Y:S01]  /*cf50*/  FFMA R5, R89.reuse, R8, R5 ;  /* 0x0000000859057223 */ /* 0x040fe20000000005 */
[--C-:B------:R-:W-:Y:S01]  /*cf60*/  HADD2.F32 R8, -RZ, R96.reuse.H0_H0 ;  /* 0x20000060ff087230 */ /* 0x100fe20000004100 */
[----:B------:R-:W-:Y:S01]  /*cf70*/  F2FP.F16.F32.PACK_AB R33, R4, R3 ;  /* 0x000000030421723e */ /* 0x000fe200000000ff */
[C---:B------:R-:W-:Y:S01]  /*cf80*/  FFMA R0, R89.reuse, R7, R0 ;  /* 0x0000000759007223 */ /* 0x040fe20000000000 */
[----:B------:R-:W-:Y:S02]  /*cf90*/  HADD2.F32 R7, -RZ, R96.H1_H1 ;  /* 0x30000060ff077230 */ /* 0x000fe40000004100 */
[C---:B------:R-:W-:Y:S01]  /*cfa0*/  FFMA R2, R89.reuse, R9, R2 ;  /* 0x0000000959027223 */ /* 0x040fe20000000002 */
[-C--:B------:R-:W-:Y:S01]  /*cfb0*/  FMUL R3, R48, R88.reuse ;  /* 0x0000005830037220 */ /* 0x080fe20000400000 */
[----:B------:R-:W-:Y:S01]  /*cfc0*/  FFMA R6, R89, R27, R6 ;  /* 0x0000001b59067223 */ /* 0x000fe20000000006 */
[----:B------:R-:W-:Y:S01]  /*cfd0*/  FMUL R4, R49, R88 ;  /* 0x0000005831047220 */ /* 0x000fe20000400000 */
[----:B------:R-:W-:Y:S01]  /*cfe0*/  F2FP.F16.F32.PACK_AB R34, R0, R5 ;  /* 0x000000050022723e */ /* 0x000fe200000000ff */
[----:B------:R-:W-:Y:S02]  /*cff0*/  HADD2.F32 R5, -RZ, R97.H0_H0 ;  /* 0x20000061ff057230 */ /* 0x000fe40000004100 */
[C---:B------:R-:W-:Y:S01]  /*d000*/  FFMA R3, R89.reuse, R8, R3 ;  /* 0x0000000859037223 */ /* 0x040fe20000000003 */
[----:B------:R-:W-:Y:S02]  /*d010*/  HADD2.F32 R8, -RZ, R99.H0_H0 ;  /* 0x20000063ff087230 */ /* 0x000fe40000004100 */
[----:B------:R-:W-:Y:S01]  /*d020*/  FFMA R4, R89, R7, R4 ;  /* 0x0000000759047223 */ /* 0x000fe20000000004 */
[----:B------:R-:W-:Y:S01]  /*d030*/  HADD2.F32 R7, -RZ, R97.H1_H1 ;  /* 0x30000061ff077230 */ /* 0x000fe20000004100 */
[----:B------:R-:W-:Y:S01]  /*d040*/  F2FP.F16.F32.PACK_AB R35, R6, R2 ;  /* 0x000000020623723e */ /* 0x000fe200000000ff */
[--C-:B------:R-:W-:Y:S02]  /*d050*/  HADD2.F32 R6, -RZ, R98.reuse.H0_H0 ;  /* 0x20000062ff067230 */ /* 0x100fe40000004100 */
[-C--:B------:R-:W-:Y:S01]  /*d060*/  FMUL R0, R50, R88.reuse ;  /* 0x0000005832007220 */ /* 0x080fe20000400000 */
[-C--:B------:R-:W-:Y:S01]  /*d070*/  FMUL R2, R51, R88.reuse ;  /* 0x0000005833027220 */ /* 0x080fe20000400000 */
[----:B-1----:R-:W-:Y:S01]  /*d080*/  F2FP.F16.F32.PACK_AB R28, R4, R3 ;  /* 0x00000003041c723e */ /* 0x002fe200000000ff */
[-C--:B------:R-:W-:Y:S01]  /*d090*/  FMUL R3, R52, R88.reuse ;  /* 0x0000005834037220 */ /* 0x080fe20000400000 */
[C---:B------:R-:W-:Y:S01]  /*d0a0*/  FFMA R0, R89.reuse, R5, R0 ;  /* 0x0000000559007223 */ /* 0x040fe20000000000 */
[----:B------:R-:W-:Y:S01]  /*d0b0*/  FFMA R2, R89, R7, R2 ;  /* 0x0000000759027223 */ /* 0x000fe20000000002 */
[----:B------:R-:W-:Y:S02]  /*d0c0*/  HADD2.F32 R7, -RZ, R98.H1_H1 ;  /* 0x30000062ff077230 */ /* 0x000fe40000004100 */
[----:B------:R-:W-:Y:S01]  /*d0d0*/  FMUL R4, R53, R88 ;  /* 0x0000005835047220 */ /* 0x000fe20000400000 */
[C---:B------:R-:W-:Y:S01]  /*d0e0*/  FFMA R3, R89.reuse, R6, R3 ;  /* 0x0000000659037223 */ /* 0x040fe20000000003 */
[----:B------:R-:W-:Y:S02]  /*d0f0*/  HADD2.F32 R6, -RZ, R99.H1_H1 ;  /* 0x30000063ff067230 */ /* 0x000fe40000004100 */
[----:B------:R-:W-:Y:S01]  /*d100*/  FMUL R5, R54, R88 ;  /* 0x0000005836057220 */ /* 0x000fe20000400000 */
[C---:B------:R-:W-:Y:S01]  /*d110*/  FFMA R4, R89.reuse, R7, R4 ;  /* 0x0000000759047223 */ /* 0x040fe20000000004 */
[--C-:B------:R-:W-:Y:S01]  /*d120*/  HADD2.F32 R7, -RZ, R104.reuse.H1_H1 ;  /* 0x30000068ff077230 */ /* 0x100fe20000004100 */
[----:B------:R-:W-:Y:S01]  /*d130*/  F2FP.F16.F32.PACK_AB R29, R2, R0 ;  /* 0x00000000021d723e */ /* 0x000fe200000000ff */
[----:B------:R-:W-:Y:S01]  /*d140*/  FFMA R5, R89, R8, R5 ;  /* 0x0000000859057223 */ /* 0x000fe20000000005 */
[----:B------:R-:W-:Y:S02]  /*d150*/  HADD2.F32 R8, -RZ, R104.H0_H0 ;  /* 0x20000068ff087230 */ /* 0x000fe40000004100 */
[-C--:B------:R-:W-:Y:S01]  /*d160*/  FMUL R0, R55, R88.reuse ;  /* 0x0000005837007220 */ /* 0x080fe20000400000 */
[----:B------:R-:W-:Y:S01]  /*d170*/  F2FP.F16.F32.PACK_AB R30, R4, R3 ;  /* 0x00000003041e723e */ /* 0x000fe200000000ff */
[----:B------:R-:W-:Y:S02]  /*d180*/  HADD2.F32 R4, -RZ, R105.H0_H0 ;  /* 0x20000069ff047230 */ /* 0x000fe40000004100 */
[-C--:B------:R-:W-:Y:S01]  /*d190*/  FMUL R11, R56, R88.reuse ;  /* 0x00000058380b7220 */ /* 0x080fe20000400000 */
[----:B------:R-:W-:Y:S01]  /*d1a0*/  FMUL R12, R57, R88 ;  /* 0x00000058390c7220 */ /* 0x000fe20000400000 */
[C---:B------:R-:W-:Y:S01]  /*d1b0*/  FFMA R0, R89.reuse, R6, R0 ;  /* 0x0000000659007223 */ /* 0x040fe20000000000 */
[----:B------:R-:W-:Y:S02]  /*d1c0*/  HADD2.F32 R6, -RZ, R107.H0_H0 ;  /* 0x2000006bff067230 */ /* 0x000fe40000004100 */
[----:B------:R-:W-:Y:S01]  /*d1d0*/  FMUL R13, R58, R88 ;  /* 0x000000583a0d7220 */ /* 0x000fe20000400000 */
[C---:B------:R-:W-:Y:S01]  /*d1e0*/  FFMA R11, R89.reuse, R8, R11 ;  /* 0x00000008590b7223 */ /* 0x040fe2000000000b */
[----:B------:R-:W-:Y:S02]  /*d1f0*/  HADD2.F32 R8, -RZ, R127.H1_H1 ;  /* 0x3000007fff087230 */ /* 0x000fe40000004100 */
[C---:B------:R-:W-:Y:S01]  /*d200*/  FFMA R12, R89.reuse, R7, R12 ;  /* 0x00000007590c7223 */ /* 0x040fe2000000000c */
[----:B------:R-:W-:Y:S02]  /*d210*/  HADD2.F32 R7, -RZ, R105.H1_H1 ;  /* 0x30000069ff077230 */ /* 0x000fe40000004100 */
[----:B------:R-:W-:Y:S01]  /*d220*/  FFMA R13, R89, R4, R13 ;  /* 0x00000004590d7223 */ /* 0x000fe2000000000d */
[--C-:B------:R-:W-:Y:S01]  /*d230*/  HADD2.F32 R4, -RZ, R106.reuse.H0_H0 ;  /* 0x2000006aff047230 */ /* 0x100fe20000004100 */
[----:B------:R1:W-:Y:S01]  /*d240*/  STSM.16.MT88.4 [R144+0x6000], R32 ;  /* 0x0060002090007844 */ /* 0x0003e20000004200 */
[----:B------:R-:W-:Y:S01]  /*d250*/  F2FP.F16.F32.PACK_AB R31, R0, R5 ;  /* 0x00000005001f723e */ /* 0x000fe200000000ff */
[-C--:B------:R-:W-:Y:S01]  /*d260*/  FMUL R14, R59, R88.reuse ;  /* 0x000000583b0e7220 */ /* 0x080fe20000400000 */
[----:B------:R-:W-:Y:S02]  /*d270*/  HADD2.F32 R5, -RZ, R106.H1_H1 ;  /* 0x3000006aff057230 */ /* 0x000fe40000004100 */
[-C--:B------:R-:W-:Y:S01]  /*d280*/  FMUL R15, R60, R88.reuse ;  /* 0x000000583c0f7220 */ /* 0x080fe20000400000 */
[-C--:B------:R-:W-:Y:S01]  /*d290*/  FMUL R16, R61, R88.reuse ;  /* 0x000000583d107220 */ /* 0x080fe20000400000 */
[----:B------:R-:W-:Y:S01]  /*d2a0*/  FMUL R17, R62, R88 ;  /* 0x000000583e117220 */ /* 0x000fe20000400000 */
[C---:B------:R-:W-:Y:S01]  /*d2b0*/  FFMA R14, R89.reuse, R7, R14 ;  /* 0x00000007590e7223 */ /* 0x040fe2000000000e */
[----:B------:R-:W-:Y:S02]  /*d2c0*/  HADD2.F32 R7, -RZ, R107.H1_H1 ;  /* 0x3000006bff077230 */ /* 0x000fe40000004100 */
[C---:B------:R-:W-:Y:S01]  /*d2d0*/  FFMA R15, R89.reuse, R4, R15 ;  /* 0x00000004590f7223 */ /* 0x040fe2000000000f */
[--C-:B------:R-:W-:Y:S01]  /*d2e0*/  HADD2.F32 R4, -RZ, R112.reuse.H0_H0 ;  /* 0x20000070ff047230 */ /* 0x100fe20000004100 */
[----:B------:R2:W-:Y:S01]  /*d2f0*/  STSM.16.MT88.4 [R144+0x6800], R28 ;  /* 0x0068001c90007844 */ /* 0x0005e20000004200 */
[C---:B------:R-:W-:Y:S01]  /*d300*/  FFMA R16, R89.reuse, R5, R16 ;  /* 0x0000000559107223 */ /* 0x040fe20000000010 */
[----:B------:R-:W-:Y:S02]  /*d310*/  HADD2.F32 R5, -RZ, R112.H1_H1 ;  /* 0x30000070ff057230 */ /* 0x000fe40000004100 */
[----:B------:R-:W-:Y:S01]  /*d320*/  FFMA R17, R89, R6, R17 ;  /* 0x0000000659117223 */ /* 0x000fe20000000011 */
[-C--:B------:R-:W-:Y:S01]  /*d330*/  FMUL R18, R63, R88.reuse ;  /* 0x000000583f127220 */ /* 0x080fe20000400000 */
[--C-:B------:R-:W-:Y:S02]  /*d340*/  HADD2.F32 R6, -RZ, R113.reuse.H0_H0 ;  /* 0x20000071ff067230 */ /* 0x100fe40000004100 */
[-C--:B------:R-:W-:Y:S01]  /*d350*/  FMUL R23, R68, R88.reuse ;  /* 0x0000005844177220 */ /* 0x080fe20000400000 */
[----:B------:R-:W-:Y:S01]  /*d360*/  FMUL R24, R69, R88 ;  /* 0x0000005845187220 */ /* 0x000fe20000400000 */
[C---:B------:R-:W-:Y:S01]  /*d370*/  FFMA R18, R89.reuse, R7, R18 ;  /* 0x0000000759127223 */ /* 0x040fe20000000012 */
[----:B------:R-:W-:Y:S02]  /*d380*/  HADD2.F32 R7, -RZ, R120.H0_H0 ;  /* 0x20000078ff077230 */ /* 0x000fe40000004100 */
[C---:B------:R-:W-:Y:S01]  /*d390*/  FFMA R19, R89.reuse, R4, R19 ;  /* 0x0000000459137223 */ /* 0x040fe20000000013 */
[----:B------:R-:W-:Y:S02]  /*d3a0*/  HADD2.F32 R4, -RZ, R113.H1_H1 ;  /* 0x30000071ff047230 */ /* 0x000fe40000004100 */
[C---:B------:R-:W-:Y:S01]  /*d3b0*/  FFMA R20, R89.reuse, R5, R20 ;  /* 0x0000000559147223 */ /* 0x040fe20000000014 */
[C---:B------:R-:W-:Y:S01]  /*d3c0*/  FFMA R21, R89.reuse, R6, R21 ;  /* 0x0000000659157223 */ /* 0x040fe20000000015 */
[--C-:B------:R-:W-:Y:S02]  /*d3d0*/  HADD2.F32 R6, -RZ, R114.reuse.H0_H0 ;  /* 0x20000072ff067230 */ /* 0x100fe40000004100 */
[----:B------:R-:W-:Y:S01]  /*d3e0*/  FMUL R25, R70, R88 ;  /* 0x0000005846197220 */ /* 0x000fe20000400000 */
[----:B------:R-:W-:Y:S01]  /*d3f0*/  HADD2.F32 R5, -RZ, R114.H1_H1 ;  /* 0x30000072ff057230 */ /* 0x000fe20000004100 */
[----:B------:R-:W-:Y:S01]  /*d400*/  F2FP.F16.F32.PACK_AB R36, R20, R19 ;  /* 0x000000131424723e */ /* 0x000fe200000000ff */
[C---:B------:R-:W-:Y:S01]  /*d410*/  FFMA R22, R89.reuse, R4, R22 ;  /* 0x0000000459167223 */ /* 0x040fe20000000016 */
[C---:B------:R-:W-:Y:S01]  /*d420*/  FFMA R23, R89.reuse, R6, R23 ;  /* 0x0000000659177223 */ /* 0x040fe20000000017 */
[----:B-1----:R-:W-:Y:S01]  /*d430*/  F2FP.F16.F32.PACK_AB R32, R12, R11 ;  /* 0x0000000b0c20723e */ /* 0x002fe200000000ff */
[----:B------:R-:W-:Y:S01]  /*d440*/  FFMA R24, R89, R5, R24 ;  /* 0x0000000559187223 */ /* 0x000fe20000000018 */
[--C-:B------:R-:W-:Y:S01]  /*d450*/  HADD2.F32 R4, -RZ, R115.reuse.H0_H0 ;  /* 0x20000073ff047230 */ /* 0x100fe20000004100 */
[----:B------:R-:W-:Y:S01]  /*d460*/  F2FP.F16.F32.PACK_AB R33, R14, R13 ;  /* 0x0000000d0e21723e */ /* 0x000fe200000000ff */
[----:B------:R-:W-:Y:S01]  /*d470*/  HADD2.F32 R5, -RZ, R115.H1_H1 ;  /* 0x30000073ff057230 */ /* 0x000fe20000004100 */
[----:B------:R-:W-:Y:S01]  /*d480*/  F2FP.F16.F32.PACK_AB R34, R16, R15 ;  /* 0x0000000f1022723e */ /* 0x000fe200000000ff */
[----:B------:R-:W-:Y:S01]  /*d490*/  FMUL R26, R71, R88 ;  /* 0x00000058471a7220 */ /* 0x000fe20000400000 */
[----:B------:R-:W-:Y:S01]  /*d4a0*/  F2FP.F16.F32.PACK_AB R35, R18, R17 ;  /* 0x000000111223723e */ /* 0x000fe200000000ff */
[C---:B------:R-:W-:Y:S01]  /*d4b0*/  FFMA R25, R89.reuse, R4, R25 ;  /* 0x0000000459197223 */ /* 0x040fe20000000019 */
[----:B------:R-:W-:Y:S01]  /*d4c0*/  F2FP.F16.F32.PACK_AB R37, R22, R21 ;  /* 0x000000151625723e */ /* 0x000fe200000000ff */
[----:B------:R-:W-:Y:S01]  /*d4d0*/  FFMA R26, R89, R5, R26 ;  /* 0x00000005591a7223 */ /* 0x000fe2000000001a */
[----:B------:R-:W-:Y:S01]  /*d4e0*/  F2FP.F16.F32.PACK_AB R38, R24, R23 ;  /* 0x000000171826723e */ /* 0x000fe200000000ff */
[----:B------:R2:W-:Y:S01]  /*d4f0*/  STSM.16.MT88.4 [R148+0x4000], R32 ;  /* 0x0040002094007844 */ /* 0x0005e20000004200 */
[-C--:B------:R-:W-:Y:S01]  /*d500*/  FMUL R56, R72, R88.reuse ;  /* 0x0000005848387220 */ /* 0x080fe20000400000 */
[----:B------:R-:W-:Y:S01]  /*d510*/  HADD2.F32 R4, -RZ, R120.H1_H1 ;  /* 0x30000078ff047230 */ /* 0x000fe20000004100 */
[----:B------:R-:W-:Y:S01]  /*d520*/  F2FP.F16.F32.PACK_AB R39, R26, R25 ;  /* 0x000000191a27723e */ /* 0x000fe200000000ff */
[-C--:B------:R-:W-:Y:S01]  /*d530*/  FMUL R57, R73, R88.reuse ;  /* 0x0000005849397220 */ /* 0x080fe20000400000 */
[--C-:B------:R-:W-:Y:S02]  /*d540*/  HADD2.F32 R5, -RZ, R121.reuse.H0_H0 ;  /* 0x20000079ff057230 */ /* 0x100fe40000004100 */
[C---:B------:R-:W-:Y:S01]  /*d550*/  FFMA R56, R89.reuse, R7, R56 ;  /* 0x0000000759387223 */ /* 0x040fe20000000038 */
[----:B------:R-:W-:Y:S01]  /*d560*/  FMUL R58, R74, R88 ;  /* 0x000000584a3a7220 */ /* 0x000fe20000400000 */
[----:B------:R-:W-:Y:S01]  /*d570*/  HADD2.F32 R6, -RZ, R121.H1_H1 ;  /* 0x30000079ff067230 */ /* 0x000fe20000004100 */
[----:B------:R2:W-:Y:S01]  /*d580*/  STSM.16.MT88.4 [R148+0x4800], R36 ;  /* 0x0048002494007844 */ /* 0x0005e20000004200 */
[C---:B------:R-:W-:Y:S01]  /*d590*/  FFMA R57, R89.reuse, R4, R57 ;  /* 0x0000000459397223 */ /* 0x040fe20000000039 */
[----:B------:R-:W-:Y:S01]  /*d5a0*/  FFMA R58, R89, R5, R58 ;  /* 0x00000005593a7223 */ /* 0x000fe2000000003a */
[-C--:B------:R-:W-:Y:S01]  /*d5b0*/  FMUL R59, R75, R88.reuse ;  /* 0x000000584b3b7220 */ /* 0x080fe20000400000 */
[--C-:B------:R-:W-:Y:S02]  /*d5c0*/  HADD2.F32 R4, -RZ, R122.reuse.H0_H0 ;  /* 0x2000007aff047230 */ /* 0x100fe40000004100 */
[----:B------:R-:W-:Y:S01]  /*d5d0*/  FMUL R60, R76, R88 ;  /* 0x000000584c3c7220 */ /* 0x000fe20000400000 */
[----:B------:R-:W-:Y:S01]  /*d5e0*/  F2FP.F16.F32.PACK_AB R40, R57, R56 ;  /* 0x000000383928723e */ /* 0x000fe200000000ff */
        /* <DEDUP_REMOVED lines=11> */
[----:B------:R-:W-:Y:S01]  /*d6a0*/  FMUL R68, R84, R88 ;  /* 0x0000005854447220 */ /* 0x000fe20000400000 */
[----:B------:R-:W-:Y:S02]  /*d6b0*/  HADD2.F32 R6, -RZ, R124.H1_H1 ;  /* 0x3000007cff067230 */ /* 0x000fe40000004100 */
[C---:B------:R-:W-:Y:S01]  /*d6c0*/  FFMA R63, R89.reuse, R4, R63 ;  /* 0x00000004593f7223 */ /* 0x040fe2000000003f */
[--C-:B------:R-:W-:Y:S02]  /*d6d0*/  HADD2.F32 R7, -RZ, R125.reuse.H0_H0 ;  /* 0x2000007dff077230 */ /* 0x100fe40000004100 */
[C---:B------:R-:W-:Y:S01]  /*d6e0*/  FFMA R64, R89.reuse, R5, R64 ;  /* 0x0000000559407223 */ /* 0x040fe20000000040 */
[----:B------:R-:W-:Y:S02]  /*d6f0*/  HADD2.F32 R4, -RZ, R125.H1_H1 ;  /* 0x3000007dff047230 */ /* 0x000fe40000004100 */
[C---:B------:R-:W-:Y:S01]  /*d700*/  FFMA R65, R89.reuse, R6, R65 ;  /* 0x0000000659417223 */ /* 0x040fe20000000041 */
[--C-:B------:R-:W-:Y:S02]  /*d710*/  HADD2.F32 R5, -RZ, R126.reuse.H0_H0 ;  /* 0x2000007eff057230 */ /* 0x100fe40000004100 */
[----:B------:R-:W-:Y:S01]  /*d720*/  FFMA R66, R89, R7, R66 ;  /* 0x0000000759427223 */ /* 0x000fe20000000042 */
[----:B------:R-:W-:Y:S02]  /*d730*/  HADD2.F32 R6, -RZ, R126.H1_H1 ;  /* 0x3000007eff067230 */ /* 0x000fe40000004100 */
[-C--:B------:R-:W-:Y:S01]  /*d740*/  FMUL R69, R85, R88.reuse ;  /* 0x0000005855457220 */ /* 0x080fe20000400000 */
[----:B------:R-:W-:Y:S02]  /*d750*/  HADD2.F32 R7, -RZ, R127.H0_H0 ;  /* 0x2000007fff077230 */ /* 0x000fe40000004100 */
[----:B------:R-:W-:Y:S01]  /*d760*/  FMUL R70, R86, R88 ;  /* 0x0000005856467220 */ /* 0x000fe20000400000 */
        /* <DEDUP_REMOVED lines=22> */
[----:B-1----:R-:W1:Y:S02]  /*d8d0*/  FENCE.VIEW.ASYNC.S ;  /* 0x00000000000073c6 */ /* 0x002e640000000000 */
[----:B-1----:R-:W-:Y:S06]  /*d8e0*/  BAR.SYNC.DEFER_BLOCKING 0x1, 0x80 ;  /* 0x0042000000007b1d */ /* 0x002fec0000010000 */
[----:B------:R-:W-:Y:S05]  /*d8f0*/  @!P0 BRA `(.L_x_167) ;  /* 0x0000000000288947 */ /* 0x000fea0003800000 */
[----:B------:R-:W-:Y:S02]  /*d900*/  UIADD3 UR10, UPT, UPT, UR42, 0x40, URZ ;  /* 0x000000402a0a7890 */ /* 0x000fe4000fffe0ff */
[----:B------:R-:W-:Y:S01]  /*d910*/  UIADD3 UR8, UPT, UPT, UR43, 0x5000, URZ ;  /* 0x000050002b087890 */ /* 0x000fe2000fffe0ff */
[----:B------:R-:W-:Y:S01]  /*d920*/  UMOV UR9, UR41 ;  /* 0x0000002900097c82 */ /* 0x000fe20008000000 */
[----:B------:R-:W-:Y:S02]  /*d930*/  UIADD3 UR5, UPT, UPT, UR41, 0x40, URZ ;  /* 0x0000004029057890 */ /* 0x000fe4000fffe0ff */
[----:B------:R-:W-:Y:S01]  /*d940*/  UIADD3 UR4, UPT, UPT, UR43, 0x7000, URZ ;  /* 0x000070002b047890 */ /* 0x000fe2000fffe0ff */
[----:B------:R-:W-:Y:S04]  /*d950*/  UMOV UR6, UR10 ;  /* 0x0000000a00067c82 */ /* 0x000fe80008000000 */
[----:B------:R1:W-:Y:S04]  /*d960*/  UTMASTG.2D [UR8], [UR56] ;  /* 0x00000008380073b5 */ /* 0x0003e80008008000 */
[----:B------:R1:W-:Y:S01]  /*d970*/  UTMASTG.2D [UR4], [UR56] ;  /* 0x00000004380073b5 */ /* 0x0003e20008008000 */
[----:B------:R0:W-:Y:S01]  /*d980*/  UTMACMDFLUSH ;  /* 0x00000000000079b7 */ /* 0x0001e20000000000 */
[----:B-1----:R-:W-:Y:S04]  /*d990*/  DEPBAR.LE SB0, 0x1 ;  /* 0x000080400000791a */ /* 0x002fe80000000000 */
.L_x_167:
[----:B------:R-:W-:Y:S05]  /*d9a0*/  BSYNC.RECONVERGENT B0 ;  /* 0x0000000000007941 */ /* 0x000fea0003800200 */
.L_x_166:
[----:B------:R-:W-:Y:S01]  /*d9b0*/  BAR.SYNC.DEFER_BLOCKING 0x1, 0x80 ;  /* 0x0042000000007b1d */ /* 0x000fe20000010000 */
[----:B------:R-:W-:Y:S01]  /*d9c0*/  ULEA UR4, UR53, UR43, 0x3 ;  /* 0x0000002b35047291 */ /* 0x000fe2000f8e18ff */
[----:B------:R-:W-:Y:S01]  /*d9d0*/  SHF.L.U32 R3, R138, 0x1f, RZ ;  /* 0x0000001f8a037819 */ /* 0x000fe200000006ff */
[----:B------:R-:W-:Y:S01]  /*d9e0*/  UIADD3 UR40, UPT, UPT, UR53, 0x1, URZ ;  /* 0x0000000135287890 */ /* 0x000fe2000fffe0ff */
[----:B------:R-:W-:Y:S01]  /*d9f0*/  FSETP.NEU.AND P0, PT, R89, RZ, PT ;  /* 0x000000ff5900720b */ /* 0x000fe20003f0d000 */
[----:B------:R-:W-:Y:S01]  /*da00*/  UIADD3 UR4, UPT, UPT, UR4, 0x60, URZ ;  /* 0x0000006004047890 */ /* 0x000fe2000fffe0ff */
[----:B------:R-:W-:Y:S03]  /*da10*/  ISETP.GE.AND P2, PT, R146, 0x1, PT ;  /* 0x000000019200780c */ /* 0x000fe60003f46270 */
[----:B------:R-:W-:Y:S09]  /*da20*/  UPRMT UR4, UR52, 0x654, UR4 ;  /* 0x0000065434047896 */ /* 0x000ff20008000004 */
[----:B------:R-:W-:Y:S01]  /*da30*/  SYNCS.ARRIVE.TRANS64.RED.A1T0 RZ, [UR4], RZ ;  /* 0x000000ffffff79a7 */ /* 0x000fe20008100404 */
[----:B------:R-:W-:Y:S01]  /*da40*/  BSSY B0, `(.L_x_168) ;  /* 0x0000005000007945 */ /* 0x000fe20003800000 */
[----:B------:R-:W1:Y:S03]  /*da50*/  SYNCS.PHASECHK.TRANS64.TRYWAIT P1, [UR43+0x50], R3 ;  /* 0x00005003ff0075a7 */ /* 0x000e66000802112b */
[----:B-1----:R-:W-:Y:S05]  /*da60*/  @P1 BRA `(.L_x_169) ;  /* 0x0000000000081947 */ /* 0x002fea0003800000 */
[----:B------:R-:W1:Y:S02]  /*da70*/  SYNCS.PHASECHK.TRANS64.TRYWAIT P1, [UR43+0x50], R3 ;  /* 0x00005003ff0075a7 */ /* 0x000e64000802112b */
[----:B-1----:R-:W-:Y:S05]  /*da80*/  @!P1 BRA `(.L_x_170) ;  /* 0x0000006400b49947 */ /* 0x002fea0003800000 */
.L_x_169:
[----:B------:R-:W-:Y:S05]  /*da90*/  BSYNC B0 ;  /* 0x0000000000007941 */ /* 0x000fea0003800000 */
.L_x_168:
[----:B------:R-:W-:Y:S05]  /*daa0*/  @P0 WARPSYNC.ALL ;  /* 0x0000000000000948 */ /* 0x000fea0003800000 */
        /* <DEDUP_REMOVED lines=9> */
[----:B--2---:R-:W-:Y:S02]  /*db40*/  CS2R R42, SRZ ;  /* 0x00000000002a7805 */ /* 0x004fe4000001ff00 */
[----:B------:R-:W-:Y:S02]  /*db50*/  CS2R R40, SRZ ;  /* 0x0000000000287805 */ /* 0x000fe4000001ff00 */
[----:B------:R-:W-:Y:S01]  /*db60*/  CS2R R38, SRZ ;  /* 0x0000000000267805 */ /* 0x000fe2000001ff00 */
[----:B------:R3:W2:Y:S01]  /*db70*/  @P0 LDSM.16.MT88.4 R96, [R139+UR43+0xa800] ;  /* 0x00a8002b8b60083b */ /* 0x0006a20008004200 */
        /* <DEDUP_REMOVED lines=27> */
[----:B--2---:R-:W-:Y:S06]  /*dd30*/  @!P2 BRA `(.L_x_171) ;  /* 0x0000000000c4a947 */ /* 0x004fec0003800000 */
        /* <DEDUP_REMOVED lines=21> */
.L_x_172:
        /* <DEDUP_REMOVED lines=23> */
.L_x_173:
[----:B------:R-:W-:Y:S05]  /*e000*/  WARPSYNC.ALL ;  /* 0x0000000000007948 */ /* 0x000fea0003800000 */
[----:B------:R-:W-:Y:S11]  /*e010*/  R2UR UR4, R95 ;  /* 0x000000005f0472ca */ /* 0x000ff600000e0000 */
[----:B------:R-:W-:Y:S02]  /*e020*/  @!UPT UIADD3 URZ, UPT, UPT, URZ, URZ, URZ ;  /* 0x000000fffffff290 */ /* 0x000fe4000fffe0ff */
[----:B------:R-:W2:Y:S02]  /*e030*/  LDTM.16dp256bit.x8 R56, tmem[UR4+0x100080] ;  /* 0x10008004003879ee */ /* 0x000ea400081a0000 */
[----:B--2---:R-:W-:Y:S01]  /*e040*/  NOP ;  /* 0x0000000000007918 */ /* 0x004fe20000000000 */
.L_x_171:
[--C-:B-1----:R-:W-:Y:S01]  /*e050*/  HADD2.F32 R4, -RZ, R116.reuse.H0_H0 ;  /* 0x20000074ff047230 */ /* 0x102fe20000004100 */
[----:B------:R-:W-:Y:S05]  /*e060*/  WARPSYNC.ALL ;  /* 0x0000000000007948 */ /* 0x000fea0003800000 */
[-C--:B------:R-:W-:Y:S01]  /*e070*/  FMUL R0, R24, R88.reuse ;  /* 0x0000005818007220 */ /* 0x080fe20000400000 */
        /* <DEDUP_REMOVED lines=45> */
[----:B------:R-:W-:Y:S01]  /*e350*/  FFMA R6, R89, R9, R6 ;  /* 0x0000000959067223 */ /* 0x000fe20000000006 */
[-C--:B------:R-:W-:Y:S01]  /*e360*/  FMUL R7, R36, R88.reuse ;  /* 0x0000005824077220 */ /* 0x080fe20000400000 */
[----:B------:R-:W-:Y:S02]  /*e370*/  HADD2.F32 R27, -RZ, R110.H1_H1 ;  /* 0x3000006eff1b7230 */ /* 0x000fe40000004100 */
        /* <DEDUP_REMOVED lines=9> */
[C---:B------:R-:W-:Y:S01]  /*e410*/  FFMA R10, R89.reuse, R29, R10 ;  /* 0x0000001d590a7223 */ /* 0x040fe2000000000a */
        /* <DEDUP_REMOVED lines=11> */
[----:B------:R-:W-:Y:S01]  /*e4d0*/  FFMA R0, R89, R3, R0 ;  /* 0x0000000359007223 */ /* 0x000fe20000000000 */
[-C--:B------:R-:W-:Y:S01]  /*e4e0*/  FMUL R2, R41, R88.reuse ;  /* 0x0000005829027220 */ /* 0x080fe20000400000 */
        /* <DEDUP_REMOVED lines=40> */
[--C-:B------:R-:W-:Y:S01]  /*e770*/  HADD2.F32 R6, -RZ, R104.reuse.H0_H0 ;  /* 0x20000068ff067230 */ /* 0x100fe20000004100 */
[----:B------:R-:W-:Y:S01]  /*e780*/  F2FP.F16.F32.PACK_AB R29, R2, R0 ;  /* 0x00000000021d723e */ /* 0x000fe200000000ff */
[----:B------:R-:W-:Y:S02]  /*e790*/  HADD2.F32 R2, -RZ, R99.H1_H1 ;  /* 0x30000063ff027230 */ /* 0x000fe40000004100 */
[-C--:B------:R-:W-:Y:S01]  /*e7a0*/  FMUL R5, R54, R88.reuse ;  /* 0x0000005836057220 */ /* 0x080fe20000400000 */
[----:B------:R-:W-:Y:S01]  /*e7b0*/  FFMA R4, R89, R7, R4 ;  /* 0x0000000759047223 */ /* 0x000fe20000000004 */
[----:B------:R-:W-:Y:S02]  /*e7c0*/  HADD2.F32 R7, -RZ, R104.H1_H1 ;  /* 0x30000068ff077230 */ /* 0x000fe40000004100 */
[----:B------:R-:W-:Y:S01]  /*e7d0*/  FMUL R0, R55, R88 ;  /* 0x0000005837007220 */ /* 0x000fe20000400000 */
[C---:B------:R-:W-:Y:S01]  /*e7e0*/  FFMA R5, R89.reuse, R8, R5 ;  /* 0x0000000859057223 */ /* 0x040fe20000000005 */
[----:B------:R-:W-:Y:S01]  /*e7f0*/  FMUL R15, R60, R88 ;  /* 0x000000583c0f7220 */ /* 0x000fe20000400000 */
[----:B------:R-:W-:Y:S01]  /*e800*/  F2FP.F16.F32.PACK_AB R30, R4, R3 ;  /* 0x00000003041e723e */ /* 0x000fe200000000ff */
[--C-:B------:R-:W-:Y:S02]  /*e810*/  HADD2.F32 R3, -RZ, R105.reuse.H1_H1 ;  /* 0x30000069ff037230 */ /* 0x100fe40000004100 */
[C---:B------:R-:W-:Y:S01]  /*e820*/  FFMA R0, R89.reuse, R2, R0 ;  /* 0x0000000259007223 */ /* 0x040fe20000000000 */
[----:B------:R-:W-:Y:S02]  /*e830*/  HADD2.F32 R2, -RZ, R105.H0_H0 ;  /* 0x20000069ff027230 */ /* 0x000fe40000004100 */
[C---:B------:R-:W-:Y:S01]  /*e840*/  FFMA R11, R89.reuse, R6, R11 ;  /* 0x00000006590b7223 */ /* 0x040fe2000000000b */
[----:B------:R-:W-:Y:S01]  /*e850*/  HADD2.F32 R4, -RZ, R127.H1_H1 ;  /* 0x3000007fff047230 */ /* 0x000fe20000004100 */
[----:B------:R1:W-:Y:S01]  /*e860*/  STSM.16.MT88.4 [R144+0xa000], R32 ;  /* 0x00a0002090007844 */ /* 0x0003e20000004200 */
[----:B------:R-:W-:Y:S01]  /*e870*/  F2FP.F16.F32.PACK_AB R31, R0, R5 ;  /* 0x00000005001f723e */ /* 0x000fe200000000ff */
[C---:B------:R-:W-:Y:S01]  /*e880*/  FFMA R12, R89.reuse, R7, R12 ;  /* 0x00000007590c7223 */ /* 0x040fe2000000000c */
[--C-:B------:R-:W-:Y:S02]  /*e890*/  HADD2.F32 R0, -RZ, R106.reuse.H0_H0 ;  /* 0x2000006aff007230 */ /* 0x100fe40000004100 */
[C---:B------:R-:W-:Y:S01]  /*e8a0*/  FFMA R13, R89.reuse, R2, R13 ;  /* 0x00000002590d7223 */ /* 0x040fe2000000000d */
[C---:B------:R-:W-:Y:S01]  /*e8b0*/  FFMA R14, R89.reuse, R3, R14 ;  /* 0x00000003590e7223 */ /* 0x040fe2000000000e */
[----:B------:R-:W-:Y:S01]  /*e8c0*/  HADD2.F32 R3, -RZ, R106.H1_H1 ;  /* 0x3000006aff037230 */ /* 0x000fe20000004100 */
[----:B------:R1:W-:Y:S01]  /*e8d0*/  STSM.16.MT88.4 [R144+0xa800], R28 ;  /* 0x00a8001c90007844 */ /* 0x0003e20000004200 */
[----:B------:R-:W-:Y:S01]  /*e8e0*/  F2FP.F16.F32.PACK_AB R12, R12, R11 ;  /* 0x0000000b0c0c723e */ /* 0x000fe200000000ff */
[----:B------:R-:W-:Y:S01]  /*e8f0*/  FFMA R15, R89, R0, R15 ;  /* 0x00000000590f7223 */ /* 0x000fe2000000000f */
[----:B------:R-:W-:Y:S01]  /*e900*/  F2FP.F16.F32.PACK_AB R13, R14, R13 ;  /* 0x0000000d0e0d723e */ /* 0x000fe200000000ff */
[-C--:B------:R-:W-:Y:S01]  /*e910*/  FMUL R16, R61, R88.reuse ;  /* 0x000000583d107220 */ /* 0x080fe20000400000 */
[--C-:B------:R-:W-:Y:S02]  /*e920*/  HADD2.F32 R2, -RZ, R107.reuse.H0_H0 ;  /* 0x2000006bff027230 */ /* 0x100fe40000004100 */
[-C--:B------:R-:W-:Y:S01]  /*e930*/  FMUL R17, R62, R88.reuse ;  /* 0x000000583e117220 */ /* 0x080fe20000400000 */
[----:B------:R-:W-:Y:S02]  /*e940*/  HADD2.F32 R5, -RZ, R107.H1_H1 ;  /* 0x3000006bff057230 */ /* 0x000fe40000004100 */
[----:B------:R-:W-:Y:S01]  /*e950*/  FFMA R16, R89, R3, R16 ;  /* 0x0000000359107223 */ /* 0x000fe20000000010 */
[----:B------:R-:W-:Y:S01]  /*e960*/  FMUL R18, R63, R88 ;  /* 0x000000583f127220 */ /* 0x000fe20000400000 */
[--C-:B------:R-:W-:Y:S02]  /*e970*/  HADD2.F32 R0, -RZ, R112.reuse.H0_H0 ;  /* 0x20000070ff007230 */ /* 0x100fe40000004100 */
[C---:B------:R-:W-:Y:S01]  /*e980*/  FFMA R17, R89.reuse, R2, R17 ;  /* 0x0000000259117223 */ /* 0x040fe20000000011 */
[----:B------:R-:W-:Y:S01]  /*e990*/  FMUL R19, R64, R88 ;  /* 0x0000005840137220 */ /* 0x000fe20000400000 */
[----:B------:R-:W-:Y:S01]  /*e9a0*/  HADD2.F32 R3, -RZ, R112.H1_H1 ;  /* 0x30000070ff037230 */ /* 0x000fe20000004100 */
[----:B------:R-:W-:Y:S01]  /*e9b0*/  F2FP.F16.F32.PACK_AB R14, R16, R15 ;  /* 0x0000000f100e723e */ /* 0x000fe200000000ff */
[C---:B------:R-:W-:Y:S01]  /*e9c0*/  FFMA R18, R89.reuse, R5, R18 ;  /* 0x0000000559127223 */ /* 0x040fe20000000012 */
[----:B------:R-:W-:Y:S01]  /*e9d0*/  FFMA R19, R89, R0, R19 ;  /* 0x0000000059137223 */ /* 0x000fe20000000013 */
[-C--:B------:R-:W-:Y:S01]  /*e9e0*/  FMUL R20, R65, R88.reuse ;  /* 0x0000005841147220 */ /* 0x080fe20000400000 */
[--C-:B------:R-:W-:Y:S02]  /*e9f0*/  HADD2.F32 R2, -RZ, R113.reuse.H0_H0 ;  /* 0x20000071ff027230 */ /* 0x100fe40000004100 */
[----:B------:R-:W-:Y:S01]  /*ea00*/  FMUL R21, R66, R88 ;  /* 0x0000005842157220 */ /* 0x000fe20000400000 */
[----:B------:R-:W-:Y:S01]  /*ea10*/  F2FP.F16.F32.PACK_AB R15, R18, R17 ;  /* 0x00000011120f723e */ /* 0x000fe200000000ff */
[C---:B------:R-:W-:Y:S01]  /*ea20*/  FFMA R20, R89.reuse, R3, R20 ;  /* 0x0000000359147223 */ /* 0x040fe20000000014 */
[----:B------:R-:W-:Y:S02]  /*ea30*/  HADD2.F32 R0, -RZ, R113.H1_H1 ;  /* 0x30000071ff007230 */ /* 0x000fe40000004100 */
[----:B------:R-:W-:Y:S01]  /*ea40*/  FFMA R21, R89, R2, R21 ;  /* 0x0000000259157223 */ /* 0x000fe20000000015 */
[----:B------:R-:W-:Y:S01]  /*ea50*/  FMUL R22, R67, R88 ;  /* 0x0000005843167220 */ /* 0x000fe20000400000 */
[--C-:B------:R-:W-:Y:S01]  /*ea60*/  HADD2.F32 R2, -RZ, R114.reuse.H0_H0 ;  /* 0x20000072ff027230 */ /* 0x100fe20000004100 */
[----:B------:R1:W-:Y:S01]  /*ea70*/  STSM.16.MT88.4 [R148+0x8000], R12 ;  /* 0x0080000c94007844 */ /* 0x0003e20000004200 */
[----:B------:R-:W-:Y:S01]  /*ea80*/  F2FP.F16.F32.PACK_AB R20, R20, R19 ;  /* 0x000000131414723e */ /* 0x000fe200000000ff */
        /* <DEDUP_REMOVED lines=14> */
[C---:B------:R-:W-:Y:S01]  /*eb70*/  FFMA R26, R89.reuse, R3, R26 ;  /* 0x00000003591a7223 */ /* 0x040fe2000000001a */
[----:B------:R-:W-:Y:S02]  /*eb80*/  HADD2.F32 R0, -RZ, R120.H1_H1 ;  /* 0x30000078ff007230 */ /* 0x000fe40000004100 */
[C---:B------:R-:W-:Y:S01]  /*eb90*/  FFMA R56, R89.reuse, R5, R56 ;  /* 0x0000000559387223 */ /* 0x040fe20000000038 */
[--C-:B------:R-:W-:Y:S02]  /*eba0*/  HADD2.F32 R3, -RZ, R121.reuse.H0_H0 ;  /* 0x20000079ff037230 */ /* 0x100fe40000004100 */
[----:B------:R-:W-:Y:S01]  /*ebb0*/  FMUL R60, R76, R88 ;  /* 0x000000584c3c7220 */ /* 0x000fe20000400000 */
[----:B------:R-:W-:Y:S01]  /*ebc0*/  HADD2.F32 R2, -RZ, R121.H1_H1 ;  /* 0x30000079ff027230 */ /* 0x000fe20000004100 */
[----:B------:R-:W-:Y:S01]  /*ebd0*/  F2FP.F16.F32.PACK_AB R23, R26, R25 ;  /* 0x000000191a17723e */ /* 0x000fe200000000ff */
[C---:B------:R-:W-:Y:S01]  /*ebe0*/  FFMA R57, R89.reuse, R0, R57 ;  /* 0x0000000059397223 */ /* 0x040fe20000000039 */
[C---:B------:R-:W-:Y:S01]  /*ebf0*/  FFMA R58, R89.reuse, R3, R58 ;  /* 0x00000003593a7223 */ /* 0x040fe2000000003a */
[--C-:B------:R-:W-:Y:S02]  /*ec00*/  HADD2.F32 R0, -RZ, R122.reuse.H0_H0 ;  /* 0x2000007aff007230 */ /* 0x100fe40000004100 */
[----:B------:R-:W-:Y:S01]  /*ec10*/  FFMA R59, R89, R2, R59 ;  /* 0x00000002593b7223 */ /* 0x000fe2000000003b */
[----:B------:R1:W-:Y:S01]  /*ec20*/  STSM.16.MT88.4 [R148+0x8800], R20 ;  /* 0x0088001494007844 */ /* 0x0003e20000004200 */
[----:B------:R-:W-:Y:S01]  /*ec30*/  HADD2.F32 R2, -RZ, R122.H1_H1 ;  /* 0x3000007aff027230 */ /* 0x000fe20000004100 */
[----:B------:R-:W-:Y:S01]  /*ec40*/  F2FP.F16.F32.PACK_AB R56, R57, R56 ;  /* 0x000000383938723e */ /* 0x000fe200000000ff */
[----:B------:R-:W-:Y:S01]  /*ec50*/  FFMA R60, R89, R0, R60 ;  /* 0x00000000593c7223 */ /* 0x000fe2000000003c */
[----:B------:R-:W-:Y:S01]  /*ec60*/  F2FP.F16.F32.PACK_AB R57, R59, R58 ;  /* 0x0000003a3b39723e */ /* 0x000fe200000000ff */
[-C--:B------:R-:W-:Y:S01]  /*ec70*/  FMUL R61, R77, R88.reuse ;  /* 0x000000584d3d7220 */ /* 0x080fe20000400000 */
[--C-:B------:R-:W-:Y:S02]  /*ec80*/  HADD2.F32 R3, -RZ, R123.reuse.H0_H0 ;  /* 0x2000007bff037230 */ /* 0x100fe40000004100 */
[----:B------:R-:W-:Y:S01]  /*ec90*/  FMUL R62, R78, R88 ;  /* 0x000000584e3e7220 */ /* 0x000fe20000400000 */
[----:B------:R-:W-:Y:S02]  /*eca0*/  HADD2.F32 R0, -RZ, R123.H1_H1 ;  /* 0x3000007bff007230 */ /* 0x000fe40000004100 */
[----:B------:R-:W-:Y:S01]  /*ecb0*/  FFMA R61, R89, R2, R61 ;  /* 0x00000002593d7223 */ /* 0x000fe2000000003d */
[-C--:B------:R-:W-:Y:S01]  /*ecc0*/  FMUL R63, R79, R88.reuse ;  /* 0x000000584f3f7220 */ /* 0x080fe20000400000 */
[----:B------:R-:W-:Y:S01]  /*ecd0*/  FFMA R62, R89, R3, R62 ;  /* 0x00000003593e7223 */ /* 0x000fe2000000003e */
[--C-:B------:R-:W-:Y:S02]  /*ece0*/  HADD2.F32 R3, -RZ, R124.reuse.H0_H0 ;  /* 0x2000007cff037230 */ /* 0x100fe40000004100 */
[-C--:B------:R-:W-:Y:S01]  /*ecf0*/  FMUL R64, R80, R88.reuse ;  /* 0x0000005850407220 */ /* 0x080fe20000400000 */
        /* <DEDUP_REMOVED lines=10> */
[----:B------:R-:W-:Y:S01]  /*eda0*/  FFMA R66, R89, R5, R66 ;  /* 0x0000000559427223 */ /* 0x000fe20000000042 */
[-C--:B------:R-:W-:Y:S01]  /*edb0*/  FMUL R68, R84, R88.reuse ;  /* 0x0000005854447220 */ /* 0x080fe20000400000 */
        /* <DEDUP_REMOVED lines=37> */
[----:B--2---:R-:W-:Y:S04]  /*f010*/  DEPBAR.LE SB0, 0x1 ;  /* 0x000080400000791a */ /* 0x004fe80000000000 */
.L_x_175:
[----:B------:R-:W-:Y:S05]  /*f020*/  BSYNC.RECONVERGENT B0 ;  /* 0x0000000000007941 */ /* 0x000fea0003800200 */
.L_x_174:
[----:B------:R-:W-:Y:S01]  /*f030*/  UISETP.NE.AND UP0, UPT, UR40, 0x4, UPT ;  /* 0x000000042800788c */ /* 0x000fe2000bf05270 */
[----:B------:R-:W-:Y:S01]  /*f040*/  BAR.SYNC.DEFER_BLOCKING 0x1, 0x80 ;  /* 0x0042000000007b1d */ /* 0x000fe20000010000 */
[----:B------:R-:W-:Y:S02]  /*f050*/  SHF.L.U32 R3, R138, 0x1f, RZ ;  /* 0x0000001f8a037819 */ /* 0x000fe400000006ff */
[----:B------:R-:W-:Y:S01]  /*f060*/  USEL UR5, UR40, URZ, UP0 ;  /* 0x000000ff28057287 */ /* 0x000fe20008000000 */
[----:B------:R-:W-:Y:S02]  /*f070*/  FSETP.NEU.AND P0, PT, R89, RZ, PT ;  /* 0x000000ff5900720b */ /* 0x000fe40003f0d000 */
[----:B------:R-:W-:Y:S01]  /*f080*/  ISETP.GE.AND P2, PT, R146, 0x1, PT ;  /* 0x000000019200780c */ /* 0x000fe20003f46270 */
[----:B------:R-:W-:Y:S02]  /*f090*/  ULEA UR4, UR5, UR43, 0x3 ;  /* 0x0000002b05047291 */ /* 0x000fe4000f8e18ff */
[----:B------:R-:W-:Y:S02]  /*f0a0*/  UIADD3 UR5, UPT, UPT, UR5, 0x1, URZ ;  /* 0x0000000105057890 */ /* 0x000fe4000fffe0ff */
[----:B------:R-:W-:Y:S02]  /*f0b0*/  UIADD3 UR4, UPT, UPT, UR4, 0x60, URZ ;  /* 0x0000006004047890 */ /* 0x000fe4000fffe0ff */
[----:B------:R-:W-:Y:S02]  /*f0c0*/  UISETP.NE.AND UP0, UPT, UR5, 0x4, UPT ;  /* 0x000000040500788c */ /* 0x000fe4000bf05270 */
[----:B------:R-:W-:Y:S02]  /*f0d0*/  UPRMT UR4, UR52, 0x654, UR4 ;  /* 0x0000065434047896 */ /* 0x000fe40008000004 */
[----:B------:R-:W-:Y:S07]  /*f0e0*/  USEL UR53, UR5, URZ, UP0 ;  /* 0x000000ff05357287 */ /* 0x000fee0008000000 */
[----:B------:R-:W-:Y:S01]  /*f0f0*/  SYNCS.ARRIVE.TRANS64.RED.A1T0 RZ, [UR4], RZ ;  /* 0x000000ffffff79a7 */ /* 0x000fe20008100404 */
[----:B------:R-:W-:Y:S01]  /*f100*/  BSSY B0, `(.L_x_176) ;  /* 0x0000005000007945 */ /* 0x000fe20003800000 */
[----:B------:R-:W2:Y:S03]  /*f110*/  SYNCS.PHASECHK.TRANS64.TRYWAIT P1, [UR43+0x58], R3 ;  /* 0x00005803ff0075a7 */ /* 0x000ea6000802112b */
[----:B--2---:R-:W-:Y:S05]  /*f120*/  @P1 BRA `(.L_x_177) ;  /* 0x0000000000081947 */ /* 0x004fea0003800000 */
[----:B------:R-:W2:Y:S02]  /*f130*/  SYNCS.PHASECHK.TRANS64.TRYWAIT P1, [UR43+0x58], R3 ;  /* 0x00005803ff0075a7 */ /* 0x000ea4000802112b */
[----:B--2---:R-:W-:Y:S05]  /*f140*/  @!P1 BRA `(.L_x_178) ;  /* 0x00000050001c9947 */ /* 0x004fea0003800000 */
.L_x_177:
[----:B------:R-:W-:Y:S05]  /*f150*/  BSYNC B0 ;  /* 0x0000000000007941 */ /* 0x000fea0003800000 */
.L_x_176:
[----:B------:R-:W-:Y:S05]  /*f160*/  @P0 WARPSYNC.ALL ;  /* 0x0000000000000948 */ /* 0x000fea0003800000 */
[----:B------:R2:W2:Y:S01]  /*f170*/  @P0 LDSM.16.MT88.4 R116, [R139+UR43+0xd000] ;  /* 0x00d0002b8b74083b */ /* 0x0004a20008004200 */
[----:B------:R-:W-:Y:S02]  /*f180*/  CS2R R54, SRZ ;  /* 0x0000000000367805 */ /* 0x000fe4000001ff00 */
[----:B------:R-:W-:Y:S02]  /*f190*/  CS2R R52, SRZ ;  /* 0x0000000000347805 */ /* 0x000fe4000001ff00 */
[----:B------:R-:W-:Y:S01]  /*f1a0*/  CS2R R50, SRZ ;  /* 0x0000000000327805 */ /* 0x000fe2000001ff00 */
        /* <DEDUP_REMOVED lines=10> */
[----:B-1----:R-:W-:Y:S02]  /*f250*/  CS2R R34, SRZ ;  /* 0x0000000000227805 */ /* 0x002fe4000001ff00 */
        /* <DEDUP_REMOVED lines=26> */
[----:B------:R-:W-:Y:S05]  /*f400*/  VIADD R3, R95, 0xc0 ;  /* 0x000000c05f037836 */ /* 0x000fea0000000000 */
[----:B------:R-:W-:Y:S04]  /*f410*/  SHF.R.U32.HI R3, RZ, 0x15, R3 ;  /* 0x00000015ff037819 */ /* 0x000fe80000011603 */
[----:B------:R-:W-:Y:S11]  /*f420*/  LOP3.LUT P0, RZ, R3, 0x3, R128, 0x48, !PT ;  /* 0x0000000303ff7812 */ /* 0x000ff60007804880 */
[----:B------:R-:W-:Y:S02]  /*f430*/  @!UPT UIADD3 URZ, UPT, UPT, URZ, URZ, URZ ;  /* 0x000000fffffff290 */ /* 0x000fe4000fffe0ff */
[----:B------:R-:W-:Y:S05]  /*f440*/  @!P0 BRA `(.L_x_180) ;  /* 0x0000000000408947 */ /* 0x000fea0003800000 */
[----:B------:R-:W2:Y:S01]  /*f450*/  LDCU.64 UR8, c[0x4][0x70] ;  /* 0x01000e00ff0877ac */ /* 0x000ea20008000a00 */
[----:B------:R-:W-:Y:S01]  /*f460*/  MOV R3, 0x0 ;  /* 0x0000000000037802 */ /* 0x000fe20000000f00 */
[----:B------:R-:W-:Y:S02]  /*f470*/  HFMA2 R12, -RZ, RZ, 0, 5.9604644775390625e-08 ;  /* 0x00000001ff0c7431 */ /* 0x000fe400000001ff */
[----:B------:R-:W-:Y:S02]  /*f480*/  IMAD.MOV.U32 R8, RZ, RZ, 0x192 ;  /* 0x00000192ff087424 */ /* 0x000fe400078e00ff */
[----:B------:R-:W-:Y:S01]  /*f490*/  IMAD.MOV.U32 R13, RZ, RZ, RZ ;  /* 0x000000ffff0d7224 */ /* 0x000fe200078e00ff */
[----:B------:R-:W5:Y:S01]  /*f4a0*/  LDCU.64 UR6, c[0x4][0x78] ;  /* 0x01000f00ff0677ac */ /* 0x000f620008000a00 */
[----:B------:R-:W1:Y:S01]  /*f4b0*/  LDC.64 R2, c[0x4][R3] ;  /* 0x0100000003027b82 */ /* 0x000e620000000a00 */
[----:B------:R-:W3:Y:S01]  /*f4c0*/  LDCU.64 UR4, c[0x4][0x10] ;  /* 0x01000200ff0477ac */ /* 0x000ee20008000a00 */
[----:B--2---:R-:W-:Y:S01]  /*f4d0*/  MOV R5, UR9 ;  /* 0x0000000900057c02 */ /* 0x004fe20008000f00 */
[----:B------:R-:W-:Y:S01]  /*f4e0*/  IMAD.U32 R4, RZ, RZ, UR8 ;  /* 0x00000008ff047e24 */ /* 0x000fe2000f8e00ff */
[----:B-----5:R-:W-:Y:S01]  /*f4f0*/  MOV R7, UR7 ;  /* 0x0000000700077c02 */ /* 0x020fe20008000f00 */
[----:B------:R-:W-:Y:S01]  /*f500*/  IMAD.U32 R6, RZ, RZ, UR6 ;  /* 0x00000006ff067e24 */ /* 0x000fe2000f8e00ff */
[----:B---3--:R-:W-:Y:S01]  /*f510*/  MOV R11, UR5 ;  /* 0x00000005000b7c02 */ /* 0x008fe20008000f00 */
[----:B------:R-:W-:Y:S02]  /*f520*/  IMAD.U32 R10, RZ, RZ, UR4 ;  /* 0x00000004ff0a7e24 */ /* 0x000fe4000f8e00ff */
[----:B------:R-:W-:Y:S07]  /*f530*/  LEPC R20, `(.L_x_180) ;  /* 0x000000001014794e */ /* 0x000fee0000000000 */
[----:B-1--4-:R-:W-:Y:S05]  /*f540*/  CALL.ABS.NOINC R2 ;  /* 0x0000000002007343 */ /* 0x012fea0003c00000 */
.L_x_180:
[----:B------:R-:W-:Y:S05]  /*f550*/  WARPSYNC.ALL ;  /* 0x0000000000007948 */ /* 0x000fea0003800000 */
[C---:B------:R-:W-:Y:S01]  /*f560*/  R2UR UR4, R95.reuse ;  /* 0x000000005f0472ca */ /* 0x040fe200000e0000 */
[----:B------:R-:W-:Y:S05]  /*f570*/  VIADD R3, R95, 0x1000c0 ;  /* 0x001000c05f037836 */ /* 0x000fea0000000000 */
[----:B------:R-:W-:Y:S04]  /*f580*/  SHF.R.U32.HI R3, RZ, 0x15, R3 ;  /* 0x00000015ff037819 */ /* 0x000fe80000011603 */
[----:B------:R-:W-:Y:S03]  /*f590*/  LOP3.LUT P0, RZ, R3, 0x3, R128, 0x48, !PT ;  /* 0x0000000303ff7812 */ /* 0x000fe60007804880 */
[----:B------:R-:W2:Y:S10]  /*f5a0*/  LDTM.16dp256bit.x8 R24, tmem[UR4+0xc0] ;  /* 0x0000c004001879ee */ /* 0x000eb400081a0000 */
[----:B--2---:R-:W-:Y:S05]  /*f5b0*/  @!P0 BRA `(.L_x_181) ;  /* 0x0000000000408947 */ /* 0x004fea0003800000 */
        /* <DEDUP_REMOVED lines=16> */
.L_x_181:
[----:B------:R-:W-:Y:S05]  /*f6c0*/  WARPSYNC.ALL ;  /* 0x0000000000007948 */ /* 0x000fea0003800000 */
[----:B------:R-:W-:Y:S11]  /*f6d0*/  R2UR UR4, R95 ;  /* 0x000000005f0472ca */ /* 0x000ff600000e0000 */
[----:B------:R-:W-:Y:S02]  /*f6e0*/  @!UPT UIADD3 URZ, UPT, UPT, URZ, URZ, URZ ;  /* 0x000000fffffff290 */ /* 0x000fe4000fffe0ff */
[----:B------:R-:W2:Y:S02]  /*f6f0*/  LDTM.16dp256bit.x8 R56, tmem[UR4+0x1000c0] ;  /* 0x1000c004003879ee */ /* 0x000ea400081a0000 */
[----:B--2---:R-:W-:Y:S01]  /*f700*/  NOP ;  /* 0x0000000000007918 */ /* 0x004fe20000000000 */
.L_x_179:
[----:B------:R-:W-:Y:S01]  /*f710*/  HADD2.F32 R91, -RZ, R103.H1_H1 ;  /* 0x30000067ff5b7230 */ /* 0x000fe20000004100 */
[----:B------:R-:W-:Y:S01]  /*f720*/  ISETP.GE.AND P0, PT, R146, 0x1, PT ;  /* 0x000000019200780c */ /* 0x000fe20003f06270 */
[-C--:B------:R-:W-:Y:S01]  /*f730*/  FMUL R19, R42, R88.reuse ;  /* 0x000000582a137220 */ /* 0x080fe20000400000 */
[-C--:B------:R-:W-:Y:S01]  /*f740*/  FMUL R21, R44, R88.reuse ;  /* 0x000000582c157220 */ /* 0x080fe20000400000 */
[-C--:B------:R-:W-:Y:S01]  /*f750*/  FMUL R42, R65, R88.reuse ;  /* 0x00000058412a7220 */ /* 0x080fe20000400000 */
[--C-:B------:R-:W-:Y:S02]  /*f760*/  HADD2.F32 R65, -RZ, R116.reuse.H0_H0 ;  /* 0x20000074ff417230 */ /* 0x100fe40000004100 */
[-C--:B------:R-:W-:Y:S01]  /*f770*/  FMUL R20, R43, R88.reuse ;  /* 0x000000582b147220 */ /* 0x080fe20000400000 */
[-C--:B------:R-:W-:Y:S01]  /*f780*/  FMUL R44, R67, R88.reuse ;  /* 0x00000058432c7220 */ /* 0x080fe20000400000 */
[----:B------:R-:W-:Y:S02]  /*f790*/  HADD2.F32 R67, -RZ, R116.H1_H1 ;  /* 0x30000074ff437230 */ /* 0x000fe40000004100 */
[-C--:B------:R-:W-:Y:S01]  /*f7a0*/  FMUL R0, R24, R88.reuse ;  /* 0x0000005818007220 */ /* 0x080fe20000400000 */
[-C--:B------:R-:W-:Y:S01]  /*f7b0*/  FMUL R23, R46, R88.reuse ;  /* 0x000000582e177220 */ /* 0x080fe20000400000 */
[----:B------:R-:W-:Y:S02]  /*f7c0*/  HADD2.F32 R93, -RZ, R96.H1_H1 ;  /* 0x30000060ff5d7230 */ /* 0x000fe40000004100 */
[-C--:B------:R-:W-:Y:S01]  /*f7d0*/  FMUL R43, R66, R88.reuse ;  /* 0x00000058422b7220 */ /* 0x080fe20000400000 */
[----:B------:R-:W-:Y:S01]  /*f7e0*/  FFMA R0, R89, R65, R0 ;  /* 0x0000004159007223 */ /* 0x000fe20000000000 */
[----:B------:R-:W-:Y:S01]  /*f7f0*/  HADD2.F32 R66, -RZ, R117.H0_H0 ;  /* 0x20000075ff427230 */ /* 0x000fe20000004100 */
[----:B------:R-:W-:Y:S05]  /*f800*/  @P0 WARPSYNC.ALL ;  /* 0x0000000000000948 */ /* 0x000fea0003800000 */
[----:B------:R-:W-:Y:S01]  /*f810*/  @P0 NOP ;  /* 0x0000000000000918 */ /* 0x000fe20000000000 */
[----:B------:R-:W-:Y:S01]  /*f820*/  @P0 IADD3 R145, PT, PT, R145, 0x120, RZ ;  /* 0x0000012091910810 */ /* 0x000fe20007ffe0ff */
[-C--:B------:R-:W-:Y:S01]  /*f830*/  FMUL R2, R25, R88.reuse ;  /* 0x0000005819027220 */ /* 0x080fe20000400000 */
[-C--:B------:R-:W-:Y:S01]  /*f840*/  FMUL R22, R45, R88.reuse ;  /* 0x000000582d167220 */ /* 0x080fe20000400000 */
[----:B------:R-:W-:Y:S01]  /*f850*/  HADD2.F32 R90, -RZ, R97.H0_H0 ;  /* 0x20000061ff5a7230 */ /* 0x000fe20000004100 */
[----:B------:R-:W-:Y:S01]  /*f860*/  @P0 LOP3.LUT R145, R145, 0xfefffff8, RZ, 0xc0, !PT ;  /* 0xfefffff891910812 */ /* 0x000fe200078ec0ff */
[----:B------:R-:W-:Y:S01]  /*f870*/  FFMA R2, R89, R67, R2 ;  /* 0x0000004359027223 */ /* 0x000fe20000000002 */
[----:B------:R-:W-:Y:S01]  /*f880*/  FMUL R46, R69, R88 ;  /* 0x00000058452e7220 */ /* 0x000fe20000400000 */
[----:B------:R-:W-:Y:S01]  /*f890*/  HADD2.F32 R69, -RZ, R117.H1_H1 ;  /* 0x30000075ff457230 */ /* 0x000fe20000004100 */
[----:B------:R2:W-:Y:S06]  /*f8a0*/  @P0 SYNCS.ARRIVE.TRANS64.RED.A1T0 RZ, [R145+URZ], RZ ;  /* 0x000000ff91ff09a7 */ /* 0x0005ec00081004ff */
[----:B------:R-:W-:Y:S05]  /*f8b0*/  WARPSYNC.ALL ;  /* 0x0000000000007948 */ /* 0x000fea0003800000 */
[----:B------:R-:W-:Y:S01]  /*f8c0*/  F2FP.F16.F32.PACK_AB R152, R2, R0 ;  /* 0x000000000298723e */ /* 0x000fe200000000ff */
[-C--:B------:R-:W-:Y:S01]  /*f8d0*/  FMUL R3, R26, R88.reuse ;  /* 0x000000581a037220 */ /* 0x080fe20000400000 */
[-C--:B------:R-:W-:Y:S01]  /*f8e0*/  FMUL R25, R48, R88.reuse ;  /* 0x0000005830197220 */ /* 0x080fe20000400000 */
[----:B------:R-:W-:Y:S02]  /*f8f0*/  HADD2.F32 R95, -RZ, R97.H1_H1 ;  /* 0x30000061ff5f7230 */ /* 0x000fe40000004100 */
[----:B------:R-:W-:Y:S01]  /*f900*/  FMUL R45, R68, R88 ;  /* 0x00000058442d7220 */ /* 0x000fe20000400000 */
[----:B------:R-:W-:Y:S01]  /*f910*/  FFMA R3, R89, R66, R3 ;  /* 0x0000004259037223 */ /* 0x000fe20000000003 */
[----:B------:R-:W-:-:S02]  /*f920*/  HADD2.F32 R68, -RZ, R118.H0_H0 ;  /* 0x20000076ff447230 */ /* 0x000fc40000004100 */
[-C--:B------:R-:W-:Y:S01]  /*f930*/  FMUL R4, R27, R88.reuse ;  /* 0x000000581b047220 */ /* 0x080fe20000400000 */
[-C--:B------:R-:W-:Y:S01]  /*f940*/  FMUL R24, R47, R88.reuse ;  /* 0x000000582f187220 */ /* 0x080fe20000400000 */
[----:B------:R-:W-:Y:S02]  /*f950*/  HADD2.F32 R92, -RZ, R98.H0_H0 ;  /* 0x20000062ff5c7230 */ /* 0x000fe40000004100 */
[-C--:B------:R-:W-:Y:S01]  /*f960*/  FMUL R48, R71, R88.reuse ;  /* 0x0000005847307220 */ /* 0x080fe20000400000 */
[C---:B------:R-:W-:Y:S01]  /*f970*/  FFMA R4, R89.reuse, R69, R4 ;  /* 0x0000004559047223 */ /* 0x040fe20000000004 */
[----:B------:R-:W-:Y:S02]  /*f980*/  HADD2.F32 R71, -RZ, R118.H1_H1 ;  /* 0x30000076ff477230 */ /* 0x000fe40000004100 */
[-C--:B------:R-:W-:Y:S01]  /*f990*/  FMUL R5, R28, R88.reuse ;  /* 0x000000581c057220 */ /* 0x080fe20000400000 */
[----:B------:R-:W-:Y:S01]  /*f9a0*/  FMUL R27, R50, R88 ;  /* 0x00000058321b7220 */ /* 0x000fe20000400000 */
[----:B------:R-:W-:Y:S01]  /*f9b0*/  HADD2.F32 R97, -RZ, R98.H1_H1 ;  /* 0x30000062ff617230 */ /* 0x000fe20000004100 */
[----:B------:R-:W-:Y:S01]  /*f9c0*/  F2FP.F16.F32.PACK_AB R153, R4, R3 ;  /* 0x000000030499723e */ /* 0x000fe200000000ff */
[----:B------:R-:W-:Y:S01]  /*f9d0*/  FFMA R5, R89, R68, R5 ;  /* 0x0000004459057223 */ /* 0x000fe20000000005 */
[----:B------:R-:W-:Y:S01]  /*f9e0*/  FMUL R47, R70, R88 ;  /* 0x00000058462f7220 */ /* 0x000fe20000400000 */
        /* <DEDUP_REMOVED lines=16> */
[----:B-1----:R-:W-:Y:S02]  /*faf0*/  HADD2.F32 R98, -RZ, R105.H0_H0 ;  /* 0x20000069ff627230 */ /* 0x002fe40000004100 */
[-C--:B------:R-:W-:Y:S01]  /*fb00*/  FMUL R52, R75, R88.reuse ;  /* 0x000000584b347220 */ /* 0x080fe20000400000 */
[C---:B------:R-:W-:Y:S01]  /*fb10*/  FFMA R8, R89.reuse, R73, R8 ;  /* 0x0000004959087223 */ /* 0x040fe20000000008 */
[----:B------:R-:W-:Y:S02]  /*fb20*/  HADD2.F32 R75, -RZ, R108.H1_H1 ;  /* 0x3000006cff4b7230 */ /* 0x000fe40000004100 */
[-C--:B------:R-:W-:Y:S01]  /*fb30*/  FMUL R9, R32, R88.reuse ;  /* 0x0000005820097220 */ /* 0x080fe20000400000 */
[----:B------:R-:W-:Y:S01]  /*fb40*/  FMUL R31, R54, R88 ;  /* 0x00000058361f7220 */ /* 0x000fe20000400000 */
[----:B------:R-:W-:Y:S01]  /*fb50*/  HADD2.F32 R108, -RZ, R114.H0_H0 ;  /* 0x20000072ff6c7230 */ /* 0x000fe20000004100 */
[----:B------:R-:W-:Y:S01]  /*fb60*/  F2FP.F16.F32.PACK_AB R155, R8, R7 ;  /* 0x00000007089b723e */ /* 0x000fe200000000ff */
[----:B------:R-:W-:Y:S01]  /*fb70*/  FFMA R9, R89, R72, R9 ;  /* 0x0000004859097223 */ /* 0x000fe20000000009 */
[----:B------:R-:W-:Y:S01]  /*fb80*/  FMUL R51, R74, R88 ;  /* 0x000000584a337220 */ /* 0x000fe20000400000 */
[----:B------:R-:W-:-:S02]  /*fb90*/  HADD2.F32 R74, -RZ, R109.H0_H0 ;  /* 0x2000006dff4a7230 */ /* 0x000fc40000004100 */
[-C--:B------:R-:W-:Y:S01]  /*fba0*/  FMUL R10, R33, R88.reuse ;  /* 0x00000058210a7220 */ /* 0x080fe20000400000 */
[----:B------:R-:W-:Y:S01]  /*fbb0*/  STSM.16.MT88.4 [R144+0xd000], R152 ;  /* 0x00d0009890007844 */ /* 0x000fe20000004200 */
[-C--:B------:R-:W-:Y:S01]  /*fbc0*/  FMUL R30, R53, R88.reuse ;  /* 0x00000058351e7220 */ /* 0x080fe20000400000 */
[----:B------:R-:W-:Y:S02]  /*fbd0*/  HADD2.F32 R117, -RZ, R120.H1_H1 ;  /* 0x30000078ff757230 */ /* 0x000fe40000004100 */
[----:B------:R-:W-:Y:S01]  /*fbe0*/  FFMA R10, R89, R75, R10 ;  /* 0x0000004b590a7223 */ /* 0x000fe2000000000a */
[-C--:B------:R-:W-:Y:S01]  /*fbf0*/  FMUL R54, R77, R88.reuse ;  /* 0x000000584d367220 */ /* 0x080fe20000400000 */
        /* <DEDUP_REMOVED lines=10> */
[----:B------:R-:W-:Y:S02]  /*fca0*/  HADD2.F32 R119, -RZ, R121.H1_H1 ;  /* 0x30000079ff777230 */ /* 0x000fe40000004100 */
        /* <DEDUP_REMOVED lines=27> */
[----:B------:R-:W-:Y:S01]  /*fe60*/  FFMA R16, R89, R81, R16 ;  /* 0x0000005159107223 */ /* 0x000fe20000000010 */
[----:B------:R-:W-:Y:S02]  /*fe70*/  HADD2.F32 R83, -RZ, R100.H1_H1 ;  /* 0x30000064ff537230 */ /* 0x000fe40000004100 */
[-C--:B------:R-:W-:Y:S01]  /*fe80*/  FMUL R17, R40, R88.reuse ;  /* 0x0000005828117220 */ /* 0x080fe20000400000 */
[----:B------:R-:W-:Y:S01]  /*fe90*/  FMUL R39, R62, R88 ;  /* 0x000000583e277220 */ /* 0x000fe20000400000 */
[----:B------:R-:W-:Y:S01]  /*fea0*/  ISETP.NE.AND P2, PT, R147, RZ, PT ;  /* 0x000000ff9300720c */ /* 0x000fe20003f45270 */
[----:B------:R-:W-:Y:S01]  /*feb0*/  HADD2.F32 R100, -RZ, R106.H0_H0 ;  /* 0x2000006aff647230 */ /* 0x000fe20000004100 */
[----:B------:R-:W-:Y:S01]  /*fec0*/  F2FP.F16.F32.PACK_AB R7, R16, R15 ;  /* 0x0000000f1007723e */ /* 0x000fe200000000ff */
[----:B------:R-:W-:Y:S01]  /*fed0*/  FFMA R17, R89, R80, R17 ;  /* 0x0000005059117223 */ /* 0x000fe20000000011 */
[----:B------:R-:W-:Y:S01]  /*fee0*/  FMUL R59, R82, R88 ;  /* 0x00000058523b7220 */ /* 0x000fe20000400000 */
[----:B------:R-:W-:-:S02]  /*fef0*/  HADD2.F32 R82, -RZ, R101.H0_H0 ;  /* 0x20000065ff527230 */ /* 0x000fc40000004100 */
[-C--:B------:R-:W-:Y:S01]  /*ff00*/  FMUL R18, R41, R88.reuse ;  /* 0x0000005829127220 */ /* 0x080fe20000400000 */
[----:B------:R1:W-:Y:S01]  /*ff10*/  STSM.16.MT88.4 [R144+0xd800], R4 ;  /* 0x00d8000490007844 */ /* 0x0003e20000004200 */
[----:B------:R-:W-:Y:S01]  /*ff20*/  FMUL R38, R61, R88 ;  /* 0x000000583d267220 */ /* 0x000fe20000400000 */
[----:B------:R-:W-:Y:S01]  /*ff30*/  @P0 IADD3 R0, PT, PT, R137, 0x1, RZ ;  /* 0x0000000189000810 */ /* 0x000fe20007ffe0ff */
[--C-:B------:R-:W-:Y:S02]  /*ff40*/  HADD2.F32 R118, -RZ, R123.reuse.H0_H0 ;  /* 0x2000007bff767230 */ /* 0x100fe40000004100 */
[C---:B------:R-:W-:Y:S01]  /*ff50*/  FFMA R18, R89.reuse, R83, R18 ;  /* 0x0000005359127223 */ /* 0x040fe20000000012 */
[----:B------:R-:W-:Y:S01]  /*ff60*/  FFMA R19, R89, R82, R19 ;  /* 0x0000005259137223 */ /* 0x000fe20000000013 */
[----:B------:R-:W-:Y:S01]  /*ff70*/  @P0 ISETP.NE.AND P1, PT, R0, 0x2, PT ;  /* 0x000000020000080c */ /* 0x000fe20003f25270 */
[----:B------:R-:W-:Y:S02]  /*ff80*/  HADD2.F32 R123, -RZ, R123.H1_H1 ;  /* 0x3000007bff7b7230 */ /* 0x000fe40000004100 */
[-C--:B------:R-:W-:Y:S01]  /*ff90*/  FMUL R62, R85, R88.reuse ;  /* 0x00000058553e7220 */ /* 0x080fe20000400000 */
[----:B------:R-:W-:Y:S01]  /*ffa0*/  F2FP.F16.F32.PACK_AB R8, R18, R17 ;  /* 0x000000111208723e */ /* 0x000fe200000000ff */
[----:B------:R-:W-:Y:S01]  /*ffb0*/  FMUL R41, R64, R88 ;  /* 0x0000005840297220 */ /* 0x000fe20000400000 */
[----:B------:R-:W-:-:S02]  /*ffc0*/  HADD2.F32 R85, -RZ, R101.H1_H1 ;  /* 0x30000065ff557230 */ /* 0x000fc40000004100 */
[-C--:B------:R-:W-:Y:S01]  /*ffd0*/  FMUL R61, R84, R88.reuse ;  /* 0x00000058543d7220 */ /* 0x080fe20000400000 */
[-C--:B------:R-:W-:Y:S01]  /*ffe0*/  FMUL R40, R63, R88.reuse ;  /* 0x000000583f287220 */ /* 0x080fe20000400000 */
[----:B------:R-:W-:Y:S01]  /*fff0*/  @P0 SEL R2, RZ, 0x1, P1 ;  /* 0x00000001ff020807 */ /* 0x000fe20000800000 */
[--C-:B------:R-:W-:Y:S02]  /*10000*/  HADD2.F32 R84, -RZ, R102.reuse.H0_H0 ;  /* 0x20000066ff547230 */ /* 0x100fe40000004100 */
[----:B------:R-:W-:Y:S01]  /*10010*/  FFMA R20, R89, R85, R20 ;  /* 0x0000005559147223 */ /* 0x000fe20000000014 */
[-C--:B------:R-:W-:Y:S01]  /*10020*/  FMUL R64, R87, R88.reuse ;  /* 0x0000005857407220 */ /* 0x080fe20000400000 */
[----:B------:R-:W-:Y:S01]  /*10030*/  FMUL R63, R86, R88 ;  /* 0x00000058563f7220 */ /* 0x000fe20000400000 */
[----:B------:R-:W-:Y:S02]  /*10040*/  HADD2.F32 R87, -RZ, R102.H1_H1 ;  /* 0x30000066ff577230 */ /* 0x000fe40000004100 */
[----:B------:R-:W-:Y:S01]  /*10050*/  FFMA R21, R89, R84, R21 ;  /* 0x0000005459157223 */ /* 0x000fe20000000015 */
[----:B------:R-:W-:Y:S01]  /*10060*/  F2FP.F16.F32.PACK_AB R9, R20, R19 ;  /* 0x000000131409723e */ /* 0x000fe200000000ff */
[----:B------:R-:W-:Y:S01]  /*10070*/  HADD2.F32 R86, -RZ, R103.H0_H0 ;  /* 0x20000067ff567230 */ /* 0x000fe20000004100 */
[----:B------:R-:W-:Y:S01]  /*10080*/  BSSY.RECONVERGENT B0, `(.L_x_182) ;  /* 0x000006e000007945 */ /* 0x000fe20003800200 */
[----:B------:R-:W-:-:S02]  /*10090*/  HADD2.F32 R88, -RZ, R96.H0_H0 ;  /* 0x20000060ff587230 */ /* 0x000fc40000004100 */
[C---:B------:R-:W-:Y:S01]  /*100a0*/  FFMA R22, R89.reuse, R87, R22 ;  /* 0x0000005759167223 */ /* 0x040fe20000000016 */
[--C-:B------:R-:W-:Y:S02]  /*100b0*/  HADD2.F32 R96, -RZ, R104.reuse.H0_H0 ;  /* 0x20000068ff607230 */ /* 0x100fe40000004100 */
[C---:B------:R-:W-:Y:S01]  /*100c0*/  FFMA R23, R89.reuse, R86, R23 ;  /* 0x0000005659177223 */ /* 0x040fe20000000017 */
[C---:B------:R-:W-:Y:S01]  /*100d0*/  FFMA R24, R89.reuse, R91, R24 ;  /* 0x0000005b59187223 */ /* 0x040fe20000000018 */
[C---:B------:R-:W-:Y:S01]  /*100e0*/  FFMA R25, R89.reuse, R88, R25 ;  /* 0x0000005859197223 */ /* 0x040fe20000000019 */
[----:B------:R-:W-:Y:S01]  /*100f0*/  F2FP.F16.F32.PACK_AB R10, R22, R21 ;  /* 0x00000015160a723e */ /* 0x000fe200000000ff */
[C---:B------:R-:W-:Y:S01]  /*10100*/  FFMA R26, R89.reuse, R93, R26 ;  /* 0x0000005d591a7223 */ /* 0x040fe2000000001a */
[C---:B------:R-:W-:Y:S01]  /*10110*/  FFMA R27, R89.reuse, R90, R27 ;  /* 0x0000005a591b7223 */ /* 0x040fe2000000001b */
[----:B------:R-:W-:Y:S01]  /*10120*/  F2FP.F16.F32.PACK_AB R11, R24, R23 ;  /* 0x00000017180b723e */ /* 0x000fe200000000ff */
[C---:B------:R-:W-:Y:S01]  /*10130*/  FFMA R28, R89.reuse, R95, R28 ;  /* 0x0000005f591c7223 */ /* 0x040fe2000000001c */
[C---:B------:R-:W-:Y:S01]  /*10140*/  FFMA R29, R89.reuse, R92, R29 ;  /* 0x0000005c591d7223 */ /* 0x040fe2000000001d */
[----:B------:R-:W-:Y:S01]  /*10150*/  F2FP.F16.F32.PACK_AB R12, R26, R25 ;  /* 0x000000191a0c723e */ /* 0x000fe200000000ff */
[C---:B------:R-:W-:Y:S01]  /*10160*/  FFMA R30, R89.reuse, R97, R30 ;  /* 0x00000061591e7223 */ /* 0x040fe2000000001e */
[----:B------:R-:W-:Y:S01]  /*10170*/  FFMA R31, R89, R94, R31 ;  /* 0x0000005e591f7223 */ /* 0x000fe2000000001f */
[----:B------:R-:W-:Y:S01]  /*10180*/  F2FP.F16.F32.PACK_AB R13, R28, R27 ;  /* 0x0000001b1c0d723e */ /* 0x000fe200000000ff */
[----:B------:R-:W-:Y:S01]  /*10190*/  HADD2.F32 R101, -RZ, R104.H1_H1 ;  /* 0x30000068ff657230 */ /* 0x000fe20000004100 */
[----:B------:R5:W-:Y:S01]  /*101a0*/  STSM.16.MT88.4 [R144+0xe000], R8 ;  /* 0x00e0000890007844 */ /* 0x000be20000004200 */
[----:B------:R-:W-:Y:S01]  /*101b0*/  F2FP.F16.F32.PACK_AB R14, R30, R29 ;  /* 0x0000001d1e0e723e */ /* 0x000fe200000000ff */
[----:B------:R-:W-:-:S02]  /*101c0*/  HADD2.F32 R103, -RZ, R105.H1_H1 ;  /* 0x30000069ff677230 */ /* 0x000fc40000004100 */
[C---:B------:R-:W-:Y:S01]  /*101d0*/  FFMA R32, R89.reuse, R99, R32 ;  /* 0x0000006359207223 */ /* 0x040fe20000000020 */
[C---:B------:R-:W-:Y:S01]  /*101e0*/  FFMA R33, R89.reuse, R96, R33 ;  /* 0x0000006059217223 */ /* 0x040fe20000000021 */
[C---:B------:R-:W-:Y:S01]  /*101f0*/  FFMA R34, R89.reuse, R101, R34 ;  /* 0x0000006559227223 */ /* 0x040fe20000000022 */
[C---:B------:R-:W-:Y:S01]  /*10200*/  FFMA R35, R89.reuse, R98, R35 ;  /* 0x0000006259237223 */ /* 0x040fe20000000023 */
[C---:B------:R-:W-:Y:S01]  /*10210*/  FFMA R36, R89.reuse, R103, R36 ;  /* 0x0000006759247223 */ /* 0x040fe20000000024 */
[----:B------:R-:W-:Y:S01]  /*10220*/  F2FP.F16.F32.PACK_AB R15, R32, R31 ;  /* 0x0000001f200f723e */ /* 0x000fe200000000ff */
[----:B------:R-:W-:Y:S01]  /*10230*/  HADD2.F32 R105, -RZ, R106.H1_H1 ;  /* 0x3000006aff697230 */ /* 0x000fe20000004100 */
[----:B-1----:R-:W-:Y:S01]  /*10240*/  F2FP.F16.F32.PACK_AB R4, R34, R33 ;  /* 0x000000212204723e */ /* 0x002fe200000000ff */
[----:B------:R-:W-:Y:S01]  /*10250*/  FFMA R37, R89, R100, R37 ;  /* 0x0000006459257223 */ /* 0x000fe20000000025 */
[----:B------:R-:W-:Y:S01]  /*10260*/  F2FP.F16.F32.PACK_AB R5, R36, R35 ;  /* 0x000000232405723e */ /* 0x000fe200000000ff */
[----:B------:R1:W-:Y:S01]  /*10270*/  STSM.16.MT88.4 [R144+0xe800], R12 ;  /* 0x00e8000c90007844 */ /* 0x0003e20000004200 */
[----:B------:R-:W-:-:S02]  /*10280*/  HADD2.F32 R102, -RZ, R107.H0_H0 ;  /* 0x2000006bff667230 */ /* 0x000fc40000004100 */
[C---:B------:R-:W-:Y:S01]  /*10290*/  FFMA R38, R89.reuse, R105, R38 ;  /* 0x0000006959267223 */ /* 0x040fe20000000026 */
[----:B------:R-:W-:Y:S02]  /*102a0*/  HADD2.F32 R107, -RZ, R107.H1_H1 ;  /* 0x3000006bff6b7230 */ /* 0x000fe40000004100 */
[----:B------:R-:W-:Y:S02]  /*102b0*/  HADD2.F32 R104, -RZ, R112.H0_H0 ;  /* 0x20000070ff687230 */ /* 0x000fe40000004100 */
[C---:B------:R-:W-:Y:S01]  /*102c0*/  FFMA R39, R89.reuse, R102, R39 ;  /* 0x0000006659277223 */ /* 0x040fe20000000027 */
[----:B------:R-:W-:Y:S02]  /*102d0*/  HADD2.F32 R106, -RZ, R113.H0_H0 ;  /* 0x20000071ff6a7230 */ /* 0x000fe40000004100 */
[C---:B------:R-:W-:Y:S01]  /*102e0*/  FFMA R40, R89.reuse, R107, R40 ;  /* 0x0000006b59287223 */ /* 0x040fe20000000028 */
[----:B------:R-:W-:Y:S02]  /*102f0*/  HADD2.F32 R113, -RZ, R114.H1_H1 ;  /* 0x30000072ff717230 */ /* 0x000fe40000004100 */
[C---:B------:R-:W-:Y:S01]  /*10300*/  FFMA R41, R89.reuse, R104, R41 ;  /* 0x0000006859297223 */ /* 0x040fe20000000029 */
[C---:B------:R-:W-:Y:S01]  /*10310*/  FFMA R42, R89.reuse, R109, R42 ;  /* 0x0000006d592a7223 */ /* 0x040fe2000000002a */
[C---:B------:R-:W-:Y:S01]  /*10320*/  FFMA R43, R89.reuse, R106, R43 ;  /* 0x0000006a592b7223 */ /* 0x040fe2000000002b */
[----:B------:R-:W-:Y:S01]  /*10330*/  FFMA R44, R89, R111, R44 ;  /* 0x0000006f592c7223 */ /* 0x000fe2000000002c */
[----:B------:R-:W-:-:S02]  /*10340*/  HADD2.F32 R112, -RZ, R120.H0_H0 ;  /* 0x20000078ff707230 */ /* 0x000fc40000004100 */
[C---:B------:R-:W-:Y:S01]  /*10350*/  FFMA R45, R89.reuse, R108, R45 ;  /* 0x0000006c592d7223 */ /* 0x040fe2000000002d */
[C---:B------:R-:W-:Y:S01]  /*10360*/  FFMA R46, R89.reuse, R113, R46 ;  /* 0x00000071592e7223 */ /* 0x040fe2000000002e */
[----:B------:R-:W-:Y:S02]  /*10370*/  HADD2.F32 R114, -RZ, R121.H0_H0 ;  /* 0x20000079ff727230 */ /* 0x000fe40000004100 */
[C---:B------:R-:W-:Y:S01]  /*10380*/  FFMA R47, R89.reuse, R110, R47 ;  /* 0x0000006e592f7223 */ /* 0x040fe2000000002f */
[C---:B------:R-:W-:Y:S01]  /*10390*/  FFMA R48, R89.reuse, R115, R48 ;  /* 0x0000007359307223 */ /* 0x040fe20000000030 */
[C---:B------:R-:W-:Y:S01]  /*103a0*/  FFMA R49, R89.reuse, R112, R49 ;  /* 0x0000007059317223 */ /* 0x040fe20000000031 */
[----:B------:R-:W-:Y:S02]  /*103b0*/  HADD2.F32 R121, -RZ, R122.H1_H1 ;  /* 0x3000007aff797230 */ /* 0x000fe40000004100 */
[C---:B------:R-:W-:Y:S01]  /*103c0*/  FFMA R50, R89.reuse, R117, R50 ;  /* 0x0000007559327223 */ /* 0x040fe20000000032 */
[C---:B------:R-:W-:Y:S01]  /*103d0*/  FFMA R51, R89.reuse, R114, R51 ;  /* 0x0000007259337223 */ /* 0x040fe20000000033 */
[----:B------:R-:W-:Y:S01]  /*103e0*/  FFMA R52, R89, R119, R52 ;  /* 0x0000007759347223 */ /* 0x000fe20000000034 */
[----:B------:R-:W-:-:S02]  /*103f0*/  HADD2.F32 R120, -RZ, R124.H0_H0 ;  /* 0x2000007cff787230 */ /* 0x000fc40000004100 */
[C---:B------:R-:W-:Y:S01]  /*10400*/  FFMA R53, R89.reuse, R116, R53 ;  /* 0x0000007459357223 */ /* 0x040fe20000000035 */
[----:B------:R-:W-:Y:S02]  /*10410*/  HADD2.F32 R65, -RZ, R124.H1_H1 ;  /* 0x3000007cff417230 */ /* 0x000fe40000004100 */
[C---:B------:R-:W-:Y:S01]  /*10420*/  FFMA R54, R89.reuse, R121, R54 ;  /* 0x0000007959367223 */ /* 0x040fe20000000036 */
[--C-:B------:R-:W-:Y:S02]  /*10430*/  HADD2.F32 R122, -RZ, R125.reuse.H0_H0 ;  /* 0x2000007dff7a7230 */ /* 0x100fe40000004100 */
[C---:B------:R-:W-:Y:S01]  /*10440*/  FFMA R55, R89.reuse, R118, R55 ;  /* 0x0000007659377223 */ /* 0x040fe20000000037 */
[----:B------:R-:W-:Y:S02]  /*10450*/  HADD2.F32 R67, -RZ, R125.H1_H1 ;  /* 0x3000007dff437230 */ /* 0x000fe40000004100 */
[C---:B------:R-:W-:Y:S01]  /*10460*/  FFMA R56, R89.reuse, R123, R56 ;  /* 0x0000007b59387223 */ /* 0x040fe20000000038 */
[--C-:B------:R-:W-:Y:S01]  /*10470*/  HADD2.F32 R124, -RZ, R126.reuse.H0_H0 ;  /* 0x2000007eff7c7230 */ /* 0x100fe20000004100 */
[----:B------:R-:W-:Y:S01]  /*10480*/  F2FP.F16.F32.PACK_AB R6, R38, R37 ;  /* 0x000000252606723e */ /* 0x000fe200000000ff */
[----:B------:R-:W-:Y:S01]  /*10490*/  FFMA R57, R89, R120, R57 ;  /* 0x0000007859397223 */ /* 0x000fe20000000039 */
[----:B------:R-:W-:Y:S01]  /*104a0*/  F2FP.F16.F32.PACK_AB R7, R40, R39 ;  /* 0x000000272807723e */ /* 0x000fe200000000ff */
[----:B------:R-:W-:-:S02]  /*104b0*/  HADD2.F32 R125, -RZ, R126.H1_H1 ;  /* 0x3000007eff7d7230 */ /* 0x000fc40000004100 */
[C---:B------:R-:W-:Y:S01]  /*104c0*/  FFMA R58, R89.reuse, R65, R58 ;  /* 0x00000041593a7223 */ /* 0x040fe2000000003a */
[--C-:B------:R-:W-:Y:S02]  /*104d0*/  HADD2.F32 R126, -RZ, R127.reuse.H0_H0 ;  /* 0x2000007fff7e7230 */ /* 0x100fe40000004100 */
[C---:B------:R-:W-:Y:S01]  /*104e0*/  FFMA R59, R89.reuse, R122, R59 ;  /* 0x0000007a593b7223 */ /* 0x040fe2000000003b */
[----:B------:R2:W-:Y:S01]  /*104f0*/  STSM.16.MT88.4 [R148+0xc000], R4 ;  /* 0x00c0000494007844 */ /* 0x0005e20000004200 */
[----:B------:R-:W-:Y:S02]  /*10500*/  HADD2.F32 R127, -RZ, R127.H1_H1 ;  /* 0x3000007fff7f7230 */ /* 0x000fe40000004100 */
[C---:B------:R-:W-:Y:S01]  /*10510*/  FFMA R60, R89.reuse, R67, R60 ;  /* 0x00000043593c7223 */ /* 0x040fe2000000003c */
[----:B-----5:R-:W-:Y:S01]  /*10520*/  F2FP.F16.F32.PACK_AB R8, R42, R41 ;  /* 0x000000292a08723e */ /* 0x020fe200000000ff */
[C---:B------:R-:W-:Y:S01]  /*10530*/  FFMA R61, R89.reuse, R124, R61 ;  /* 0x0000007c593d7223 */ /* 0x040fe2000000003d */
[----:B------:R-:W-:Y:S01]  /*10540*/  F2FP.F16.F32.PACK_AB R9, R44, R43 ;  /* 0x0000002b2c09723e */ /* 0x000fe200000000ff */
[C---:B------:R-:W-:Y:S01]  /*10550*/  FFMA R62, R89.reuse, R125, R62 ;  /* 0x0000007d593e7223 */ /* 0x040fe2000000003e */
[----:B------:R-:W-:Y:S01]  /*10560*/  F2FP.F16.F32.PACK_AB R10, R46, R45 ;  /* 0x0000002d2e0a723e */ /* 0x000fe200000000ff */
[C---:B------:R-:W-:Y:S01]  /*10570*/  FFMA R63, R89.reuse, R126, R63 ;  /* 0x0000007e593f7223 */ /* 0x040fe2000000003f */
[----:B------:R-:W-:Y:S01]  /*10580*/  F2FP.F16.F32.PACK_AB R11, R48, R47 ;  /* 0x0000002f300b723e */ /* 0x000fe200000000ff */
[----:B------:R-:W-:Y:S01]  /*10590*/  FFMA R64, R89, R127, R64 ;  /* 0x0000007f59407223 */ /* 0x000fe20000000040 */
[----:B-1----:R-:W-:-:S02]  /*105a0*/  F2FP.F16.F32.PACK_AB R12, R50, R49 ;  /* 0x00000031320c723e */ /* 0x002fc400000000ff */
[----:B------:R-:W-:Y:S01]  /*105b0*/  F2FP.F16.F32.PACK_AB R13, R52, R51 ;  /* 0x00000033340d723e */ /* 0x000fe200000000ff */
[----:B------:R2:W-:Y:S01]  /*105c0*/  STSM.16.MT88.4 [R148+0xc800], R8 ;  /* 0x00c8000894007844 */ /* 0x0005e20000004200 */
[----:B------:R-:W-:Y:S02]  /*105d0*/  F2FP.F16.F32.PACK_AB R14, R54, R53 ;  /* 0x00000035360e723e */ /* 0x000fe400000000ff */
[----:B------:R-:W-:Y:S02]  /*105e0*/  F2FP.F16.F32.PACK_AB R15, R56, R55 ;  /* 0x00000037380f723e */ /* 0x000fe400000000ff */
[----:B------:R-:W-:Y:S02]  /*105f0*/  F2FP.F16.F32.PACK_AB R16, R58, R57 ;  /* 0x000000393a10723e */ /* 0x000fe400000000ff */
[----:B------:R-:W-:Y:S01]  /*10600*/  F2FP.F16.F32.PACK_AB R17, R60, R59 ;  /* 0x0000003b3c11723e */ /* 0x000fe200000000ff */
[----:B------:R2:W-:Y:S01]  /*10610*/  STSM.16.MT88.4 [R148+0xd000], R12 ;  /* 0x00d0000c94007844 */ /* 0x0005e20000004200 */
[----:B------:R-:W-:-:S02]  /*10620*/  F2FP.F16.F32.PACK_AB R18, R62, R61 ;  /* 0x0000003d3e12723e */ /* 0x000fc400000000ff */
[----:B------:R-:W-:-:S05]  /*10630*/  F2FP.F16.F32.PACK_AB R19, R64, R63 ;  /* 0x0000003f4013723e */ /* 0x000fca00000000ff */
[----:B------:R2:W-:Y:S01]  /*10640*/  STSM.16.MT88.4 [R148+0xd800], R16 ;  /* 0x00d8001094007844 */ /* 0x0005e20000004200 */
[----:B------:R-:W-:Y:S01]  /*10650*/  @!PT LDS RZ, [RZ] ;  /* 0x00000000fffff984 */ /* 0x000fe20000000800 */
[----:B------:R-:W-:Y:S01]  /*10660*/  @!PT LDS RZ, [RZ] ;  /* 0x00000000fffff984 */ /* 0x000fe20000000800 */
[----:B------:R-:W-:Y:S01]  /*10670*/  @!PT LDS RZ, [RZ] ;  /* 0x00000000fffff984 */ /* 0x000fe20000000800 */
[----:B------:R-:W-:Y:S01]  /*10680*/  @!PT LDS RZ, [RZ] ;  /* 0x00000000fffff984 */ /* 0x000fe20000000800 */
[----:B------:R1:W-:Y:S06]  /*10690*/  MEMBAR.ALL.CTA ;  /* 0x0000000000007992 */ /* 0x0003ec0000008000 */
        /* <DEDUP_REMOVED lines=10> */
[----:B------:R1:W-:Y:S02]  /*10740*/  UTMASTG.2D [UR4], [UR56] ;  /* 0x00000004380073b5 */ /* 0x0003e40008008000 */
[----:B-1----:R0:W-:Y:S02]  /*10750*/  UTMACMDFLUSH ;  /* 0x00000000000079b7 */ /* 0x0021e40000000000 */
.L_x_183:
[----:B------:R-:W-:Y:S05]  /*10760*/  BSYNC.RECONVERGENT B0 ;  /* 0x0000000000007941 */ /* 0x000fea0003800200 */
.L_x_182:
[----:B------:R-:W-:Y:S01]  /*10770*/  @P0 SEL R137, R0, RZ, P1 ;  /* 0x000000ff00890207 */ /* 0x000fe20000800000 */
[----:B------:R-:W-:Y:S01]  /*10780*/  BSSY.RECONVERGENT B0, `(.L_x_184) ;  /* 0x0000004000007945 */ /* 0x000fe20003800200 */
[----:B------:R-:W-:Y:S03]  /*10790*/  @P0 LOP3.LUT R135, R135, R2, RZ, 0x3c, !PT ;  /* 0x0000000287870212 */ /* 0x000fe600078e3cff */
[----:B------:R-:W-:Y:S05]  /*107a0*/  @!P2 BRA `(.L_x_185) ;  /* 0x000000000004a947 */ /* 0x000fea0003800000 */
[----:B------:R-:W-:Y:S04]  /*107b0*/  DEPBAR.LE SB0, 0x1 ;  /* 0x000080400000791a */ /* 0x000fe80000000000 */
.L_x_185:
[----:B------:R-:W-:Y:S05]  /*107c0*/  BSYNC.RECONVERGENT B0 ;  /* 0x0000000000007941 */ /* 0x000fea0003800200 */
.L_x_184:
[----:B------:R-:W-:Y:S01]  /*107d0*/  UISETP.NE.AND UP1, UPT, UR54, -0x4, UPT ;  /* 0xfffffffc3600788c */ /* 0x000fe2000bf25270 */
[----:B------:R-:W-:Y:S01]  /*107e0*/  BAR.SYNC.DEFER_BLOCKING 0x1, 0x80 ;  /* 0x0042000000007b1d */ /* 0x000fe20000010000 */
[----:B------:R-:W-:Y:S01]  /*107f0*/  UISETP.NE.AND UP0, UPT, UR55, 0x8, UPT ;  /* 0x000000083700788c */ /* 0x000fe2000bf05270 */
[----:B----4-:R-:W-:Y:S01]  /*10800*/  R2UR UR18, R133 ;  /* 0x00000000851272ca */ /* 0x010fe200000e0000 */
[----:B------:R-:W-:Y:S01]  /*10810*/  UIADD3 UR54, UPT, UPT, UR54, 0x4, URZ ;  /* 0x0000000436367890 */ /* 0x000fe2000fffe0ff */
[----:B------:R-:W-:Y:S01]  /*10820*/  R2UR UR19, R132 ;  /* 0x00000000841372ca */ /* 0x000fe200000e0000 */
[----:B------:R-:W-:Y:S01]  /*10830*/  USEL UR6, URZ, 0x1, UP0 ;  /* 0x00000001ff067887 */ /* 0x000fe20008000000 */
[----:B------:R-:W-:Y:S01]  /*10840*/  PLOP3.LUT P0, PT, PT, PT, UP1, 0x80, 0x8 ;  /* 0x000000000008781c */ /* 0x000fe20003f0f018 */
[----:B------:R-:W-:Y:S01]  /*10850*/  USEL UR5, UR55, URZ, UP0 ;  /* 0x000000ff37057287 */ /* 0x000fe20008000000 */
[----:B------:R-:W-:Y:S01]  /*10860*/  PLOP3.LUT P2, PT, PT, PT, PT, 0x8, 0x80 ;  /* 0x000000000080781c */ /* 0x000fe20003f4e170 */
[----:B--2---:R-:W-:Y:S01]  /*10870*/  IMAD.MOV.U32 R16, RZ, RZ, R131 ;  /* 0x000000ffff107224 */ /* 0x004fe200078e0083 */
[----:B------:R-:W-:Y:S01]  /*10880*/  @UP1 ULEA UR4, UR53, UR43, 0x3 ;  /* 0x0000002b35041291 */ /* 0x000fe2000f8e18ff */
[----:B------:R-:W-:Y:S03]  /*10890*/  LOP3.LUT R134, R134, UR6, RZ, 0x3c, !PT ;  /* 0x0000000686867c12 */ /* 0x000fe6000f8e3cff */
[----:B------:R-:W-:Y:S04]  /*108a0*/  @UP1 UIADD3 UR4, UPT, UPT, UR4, 0x60, URZ ;  /* 0x0000006004041890 */ /* 0x000fe8000fffe0ff */
[----:B------:R-:W-:Y:S09]  /*108b0*/  @UP1 UPRMT UR4, UR52, 0x654, UR4 ;  /* 0x0000065434041896 */ /* 0x000ff20008000004 */
[----:B------:R-:W-:Y:S01]  /*108c0*/  @P0 SYNCS.ARRIVE.TRANS64.RED.A1T0 RZ, [UR4], RZ ;  /* 0x000000ffffff09a7 */ /* 0x000fe20008100404 */
[----:B------:R-:W-:Y:S01]  /*108d0*/  @UP1 UIADD3 UR4, UPT, UPT, UR53, 0x1, URZ ;  /* 0x0000000135041890 */ /* 0x000fe2000fffe0ff */
[----:B------:R-:W-:Y:S03]  /*108e0*/  ISETP.NE.AND P0, PT, R130, RZ, PT ;  /* 0x000000ff8200720c */ /* 0x000fe60003f05270 */
[----:B------:R-:W-:Y:S04]  /*108f0*/  @UP1 UISETP.NE.AND UP0, UPT, UR4, 0x4, UPT ;  /* 0x000000040400188c */ /* 0x000fe8000bf05270 */
[----:B------:R-:W-:Y:S06]  /*10900*/  @UP1 USEL UR53, UR4, URZ, UP0 ;  /* 0x000000ff04351287 */ /* 0x000fec0008000000 */
[----:B------:R-:W-:Y:S06]  /*10910*/  @P0 BRA `(.L_x_186) ;  /* 0xffffff9400540947 */ /* 0x000fec000383ffff */
[----:B------:R-:W-:Y:S01]  /*10920*/  ULEA UR4, UR53, UR43, 0x3 ;  /* 0x0000002b35047291 */ /* 0x000fe2000f8e18ff */
[----:B------:R-:W-:-:S04]  /*10930*/  DEPBAR.LE SB0, 0x0 ;  /* 0x000080000000791a */ /* 0x000fc80000000000 */
[----:B------:R-:W-:-:S04]  /*10940*/  UIADD3 UR4, UPT, UPT, UR4, 0x60, URZ ;  /* 0x0000006004047890 */ /* 0x000fc8000fffe0ff */
[----:B------:R-:W-:-:S09]  /*10950*/  UPRMT UR4, UR52, 0x654, UR4 ;  /* 0x0000065434047896 */ /* 0x000fd20008000004 */
[----:B------:R-:W-:Y:S01]  /*10960*/  SYNCS.ARRIVE.TRANS64.RED.A1T0 RZ, [UR4], RZ ;  /* 0x000000ffffff79a7 */ /* 0x000fe20008100404 */
[----:B------:R-:W-:Y:S05]  /*10970*/  EXIT ;  /* 0x000000000000794d */ /* 0x000fea0003800000 */
.L_x_130:
[----:B------:R-:W-:-:S08]  /*10980*/  NOP ;  /* 0x0000000000007918 */ /* 0x000fd00000000000 */
[----:B-1--45:R-:W-:-:S00]  /*10990*/  USETMAXREG.DEALLOC.CTAPOOL 0x88 ;  /* 0x00000088000079c8 */ /* 0x032fc000080e0500 */
[----:B------:R-:W-:Y:S05]  /*109a0*/  EXIT ;  /* 0x000000000000794d */ /* 0x000fea0003800000 */
.L_x_295:
[----:B------:R-:W-:-:S08]  /*109b0*/  NOP ;  /* 0x0000000000007918 */ /* 0x000fd00000000000 */
[----:B-1--45:R-:W1:-:S00]  /*109c0*/  USETMAXREG.DEALLOC.CTAPOOL 0x88 ;  /* 0x00000088000079c8 */ /* 0x032e4000080e0500 */
[----:B-1----:R-:W1:Y:S06]  /*109d0*/  SHFL.IDX PT, R128, R128, RZ, 0x1f ;  /* 0x00001fff80807589 */ /* 0x002e6c00000e0000 */
[----:B------:R-:W2:Y:S01]  /*109e0*/  LDC.64 R8, c[0x0][0x900] ;  /* 0x00024000ff087b82 */ /* 0x000ea20000000a00 */
[----:B------:R-:W-:Y:S01]  /*109f0*/  ELECT P0, URZ, PT ;  /* 0x0000000000ff782f */ /* 0x000fe20003800000 */
[----:B------:R-:W-:Y:S01]  /*10a00*/  BSSY.RECONVERGENT B0, `(.L_x_187) ;  /* 0x000003d000007945 */ /* 0x000fe20003800200 */
[----:B------:R-:W-:Y:S02]  /*10a10*/  UMOV UR4, 0x400 ;  /* 0x0000040000047882 */ /* 0x000fe40000000000 */
[----:B------:R-:W-:-:S03]  /*10a20*/  ULEA UR4, UR5, UR4, 0x18 ;  /* 0x0000000405047291 */ /* 0x000fc6000f8ec0ff */
[----:B------:R-:W3:Y:S08]  /*10a30*/  LDC.64 R10, c[0x0][0x908] ;  /* 0x00024200ff0a7b82 */ /* 0x000ef00000000a00 */
[----:B------:R-:W4:Y:S01]  /*10a40*/  LDC.64 R4, c[0x0][0x910] ;  /* 0x00024400ff047b82 */ /* 0x000f220000000a00 */
[----:B-1----:R-:W-:-:S07]  /*10a50*/  R2UR UR7, R128 ;  /* 0x00000000800772ca */ /* 0x002fce00000e0000 */
[----:B------:R-:W1:Y:S08]  /*10a60*/  LDC.64 R6, c[0x0][0x918] ;  /* 0x00024600ff067b82 */ /* 0x000e700000000a00 */
[----:B------:R-:W1:Y:S01]  /*10a70*/  LDC.64 R64, c[0x0][0x920] ;  /* 0x00024800ff407b82 */ /* 0x000e620000000a00 */
[----:B------:R-:W-:Y:S02]  /*10a80*/  USHF.R.U32.HI UR6, URZ, 0x3, UR7 ;  /* 0x00000003ff067899 */ /* 0x000fe40008011607 */
[----:B------:R-:W-:-:S02]  /*10a90*/  ULEA UR21, UR7, UR4, 0x9 ;  /* 0x0000000407157291 */ /* 0x000fc4000f8e48ff */
[----:B------:R-:W-:-:S06]  /*10aa0*/  ULOP3.LUT UR6, UR6, 0x1, URZ, 0xc0, !UPT ;  /* 0x0000000106067892 */ /* 0x000fcc000f8ec0ff */
[----:B------:R-:W-:Y:S01]  /*10ab0*/  IMAD.U32 R0, RZ, RZ, UR6 ;  /* 0x00000006ff007e24 */ /* 0x000fe2000f8e00ff */
[----:B------:R-:W-:Y:S06]  /*10ac0*/  @!P0 BRA `(.L_x_188) ;  /* 0x0000000000c08947 */ /* 0x000fec0003800000 */
[----:B------:R-:W5:Y:S08]  /*10ad0*/  LDC.64 R20, c[0x0][0x400] ;  /* 0x00010000ff147b82 */ /* 0x000f700000000a00 */
[----:B------:R-:W5:Y:S08]  /*10ae0*/  LDC.64 R22, c[0x0][0x408] ;  /* 0x00010200ff167b82 */ /* 0x000f700000000a00 */
[----:B------:R-:W2:Y:S08]  /*10af0*/  LDC.64 R16, c[0x0][0x410] ;  /* 0x00010400ff107b82 */ /* 0x000eb00000000a00 */
[----:B------:R-:W2:Y:S08]  /*10b00*/  LDC.64 R18, c[0x0][0x418] ;  /* 0x00010600ff127b82 */ /* 0x000eb00000000a00 */
[----:B------:R-:W3:Y:S01]  /*10b10*/  LDC.64 R12, c[0x0][0x420] ;  /* 0x00010800ff0c7b82 */ /* 0x000ee20000000a00 */
[----:B-----5:R5:W-:Y:S07]  /*10b20*/  STS.128 [UR21+-0x980], R20 ;  /* 0xfff68014ff007988 */ /* 0x020bee0008000c15 */
[----:B------:R-:W3:Y:S01]  /*10b30*/  LDC.64 R14, c[0x0][0x428] ;  /* 0x00010a00ff0e7b82 */ /* 0x000ee20000000a00 */
[----:B--2---:R2:W-:Y:S07]  /*10b40*/  STS.128 [UR21+-0x970], R16 ;  /* 0xfff69010ff007988 */ /* 0x0045ee0008000c15 */
[----:B------:R-:W4:Y:S08]  /*10b50*/  LDC.64 R60, c[0x0][0x430] ;  /* 0x00010c00ff3c7b82 */ /* 0x000f300000000a00 */
[----:B------:R-:W4:Y:S01]  /*10b60*/  LDC.64 R62, c[0x0][0x438] ;  /* 0x00010e00ff3e7b82 */ /* 0x000f220000000a00 */
[----:B---3--:R3:W-:Y:S07]  /*10b70*/  STS.128 [UR21+-0x960], R12 ;  /* 0xfff6a00cff007988 */ /* 0x0087ee0008000c15 */
[----:B------:R-:W1:Y:S08]  /*10b80*/  LDC.64 R56, c[0x0][0x440] ;  /* 0x00011000ff387b82 */ /* 0x000e700000000a00 */
[----:B------:R-:W1:Y:S08]  /*10b90*/  LDC.64 R58, c[0x0][0x448] ;  /* 0x00011200ff3a7b82 */ /* 0x000e700000000a00 */
[----:B------:R-:W5:Y:S01]  /*10ba0*/  LDC.64 R52, c[0x0][0x450] ;  /* 0x00011400ff347b82 */ /* 0x000f620000000a00 */
[----:B----4-:R4:W-:Y:S07]  /*10bb0*/  STS.128 [UR21+-0x950], R60 ;  /* 0xfff6b03cff007988 */ /* 0x0109ee0008000c15 */
[----:B------:R-:W5:Y:S08]  /*10bc0*/  LDC.64 R54, c[0x0][0x458] ;  /* 0x00011600ff367b82 */ /* 0x000f700000000a00 */
[----:B------:R-:W2:Y:S01]  /*10bd0*/  LDC.64 R48, c[0x0][0x460] ;  /* 0x00011800ff307b82 */ /* 0x000ea20000000a00 */
[----:B-1----:R4:W-:Y:S07]  /*10be0*/  STS.128 [UR21+-0x940], R56 ;  /* 0xfff6c038ff007988 */ /* 0x0029ee0008000c15 */
[----:B------:R-:W2:Y:S08]  /*10bf0*/  LDC.64 R50, c[0x0][0x468] ;  /* 0x00011a00ff327b82 */ /* 0x000eb00000000a00 */
[----:B------:R-:W1:Y:S01]  /*10c00*/  LDC.64 R44, c[0x0][0x470] ;  /* 0x00011c00ff2c7b82 */ /* 0x000e620000000a00 */
[----:B-----5:R4:W-:Y:S07]  /*10c10*/  STS.128 [UR21+-0x930], R52 ;  /* 0xfff6d034ff007988 */ /* 0x0209ee0008000c15 */
[----:B------:R-:W1:Y:S08]  /*10c20*/  LDC.64 R46, c[0x0][0x478] ;  /* 0x00011e00ff2e7b82 */ /* 0x000e700000000a00 */
[----:B------:R-:W5:Y:S01]  /*10c30*/  LDC.64 R40, c[0x0][0x500] ;  /* 0x00014000ff287b82 */ /* 0x000f620000000a00 */
[----:B--2---:R4:W-:Y:S07]  /*10c40*/  STS.128 [UR21+-0x920], R48 ;  /* 0xfff6e030ff007988 */ /* 0x0049ee0008000c15 */
        /* <DEDUP_REMOVED lines=19> */
[----:B---3--:R-:W2:Y:S01]  /*10d80*/  LDC.64 R12, c[0x0][0x570] ;  /* 0x00015c00ff0c7b82 */ /* 0x008ea20000000a00 */
[----:B-1----:R4:W-:Y:S07]  /*10d90*/  STS.128 [UR21+-0x8b0], R20 ;  /* 0xfff75014ff007988 */ /* 0x0029ee0008000c15 */
[----:B------:R-:W2:Y:S01]  /*10da0*/  LDC.64 R14, c[0x0][0x578] ;  /* 0x00015e00ff0e7b82 */ /* 0x000ea20000000a00 */
[----:B-----5:R4:W-:Y:S04]  /*10db0*/  STS.128 [UR21+-0x8a0], R16 ;  /* 0xfff76010ff007988 */ /* 0x0209e80008000c15 */
[----:B--2---:R4:W-:Y:S02]  /*10dc0*/  STS.128 [UR21+-0x890], R12 ;  /* 0xfff7700cff007988 */ /* 0x0049e40008000c15 */
.L_x_188:
[----:B------:R-:W-:Y:S05]  /*10dd0*/  BSYNC.RECONVERGENT B0 ;  /* 0x0000000000007941 */ /* 0x000fea0003800200 */
.L_x_187:
[----:B----4-:R-:W4:Y:S01]  /*10de0*/  LDC.64 R16, c[0x0][0x960] ;  /* 0x00025800ff107b82 */ /* 0x010f220000000a00 */
[----:B------:R-:W-:Y:S01]  /*10df0*/  ELECT P1, URZ, PT ;  /* 0x0000000000ff782f */ /* 0x000fe20003820000 */
[----:B------:R-:W-:-:S06]  /*10e00*/  NOP ;  /* 0x0000000000007918 */ /* 0x000fcc0000000000 */
[----:B------:R-:W4:Y:S01]  /*10e10*/  LDC.64 R18, c[0x0][0x968] ;  /* 0x00025a00ff127b82 */ /* 0x000f220000000a00 */
[----:B------:R-:W5:Y:S01]  /*10e20*/  LDCU UR20, c[0x0][0xc1c] ;  /* 0x00018380ff1477ac */ /* 0x000f620008000800 */
[----:B------:R-:W-:-:S04]  /*10e30*/  ELECT P0, URZ, PT ;  /* 0x0000000000ff782f */ /* 0x000fc80003800000 */
[----:B--23--:R-:W-:Y:S01]  /*10e40*/  @P1 STS.128 [UR21+-0xa80], R8 ;  /* 0xfff58008ff001988 */ /* 0x00cfe20008000c15 */
[----:B------:R-:W-:Y:S01]  /*10e50*/  ULOP3.LUT UR7, UR7, 0x7, URZ, 0xc0, !UPT ;  /* 0x0000000707077892 */ /* 0x000fe2000f8ec0ff */
[----:B------:R-:W2:Y:S01]  /*10e60*/  LDC.64 R12, c[0x0][0x970] ;  /* 0x00025c00ff0c7b82 */ /* 0x000ea20000000a00 */
[----:B------:R-:W-:Y:S01]  /*10e70*/  UIADD3 UR19, UPT, UPT, UR21, -0x980, URZ ;  /* 0xfffff68015137890 */ /* 0x000fe2000fffe0ff */
[----:B-1----:R-:W-:Y:S01]  /*10e80*/  @P1 STS.128 [UR21+-0xa70], R4 ;  /* 0xfff59004ff001988 */ /* 0x002fe20008000c15 */
[----:B------:R-:W-:Y:S02]  /*10e90*/  UIADD3 UR18, UPT, UPT, UR21, -0x900, URZ ;  /* 0xfffff70015127890 */ /* 0x000fe4000fffe0ff */
[----:B------:R-:W-:Y:S02]  /*10ea0*/  UIADD3 UR22, UPT, UPT, UR21, -0xa80, URZ ;  /* 0xfffff58015167890 */ /* 0x000fe4000fffe0ff */
[----:B------:R-:W-:Y:S01]  /*10eb0*/  UIMAD UR9, UR28, 0xe, URZ ;  /* 0x0000000e1c0978a4 */ /* 0x000fe2000f8e02ff */
[----:B------:R-:W2:Y:S01]  /*10ec0*/  LDC.64 R14, c[0x0][0x978] ;  /* 0x00025e00ff0e7b82 */ /* 0x000ea20000000a00 */
[----:B------:R-:W1:Y:S01]  /*10ed0*/  LDCU.64 UR10, c[0x0][0xb18] ;  /* 0x00016300ff0a77ac */ /* 0x000e620008000a00 */
[----:B-----5:R-:W-:Y:S01]  /*10ee0*/  UIADD3 UR20, UPT, UPT, UR28, UR20, URZ ;  /* 0x000000141c147290 */ /* 0x020fe2000fffe0ff */
[----:B------:R-:W3:Y:S05]  /*10ef0*/  LDCU.64 UR12, c[0x0][0xb20] ;  /* 0x00016400ff0c77ac */ /* 0x000eea0008000a00 */
[----:B------:R-:W5:Y:S01]  /*10f00*/  LDC.64 R66, c[0x0][0x928] ;  /* 0x00024a00ff427b82 */ /* 0x000f620000000a00 */
[----:B----4-:R4:W-:Y:S01]  /*10f10*/  @P1 STS.128 [UR21+-0xa20], R16 ;  /* 0xfff5e010ff001988 */ /* 0x0109e20008000c15 */
[----:B------:R-:W1:Y:S01]  /*10f20*/  LDCU.64 UR16, c[0x0][0x820] ;  /* 0x00010400ff1077ac */ /* 0x000e620008000a00 */
[----:B------:R-:W1:Y:S05]  /*10f30*/  LDCU.64 UR14, c[0x0][0xb00] ;  /* 0x00016000ff0e77ac */ /* 0x000e6a0008000a00 */
[----:B------:R-:W3:Y:S01]  /*10f40*/  LDC.64 R28, c[0x0][0x930] ;  /* 0x00024c00ff1c7b82 */ /* 0x000ee20000000a00 */
[----:B------:R-:W-:Y:S01]  /*10f50*/  UIMAD UR20, UR20, 0xe, URZ ;  /* 0x0000000e141478a4 */ /* 0x000fe2000f8e02ff */
[----:B------:R-:W-:-:S06]  /*10f60*/  UMOV UR8, UR7 ;  /* 0x0000000700087c82 */ /* 0x000fcc0008000000 */
[----:B------:R-:W3:Y:S01]  /*10f70*/  LDC.64 R30, c[0x0][0x938] ;  /* 0x00024e00ff1e7b82 */ /* 0x000ee20000000a00 */
[----:B--2---:R2:W-:Y:S07]  /*10f80*/  @P1 STS.128 [UR21+-0xa10], R12 ;  /* 0xfff5f00cff001988 */ /* 0x0045ee0008000c15 */
[----:B------:R-:W1:Y:S01]  /*10f90*/  LDC.64 R24, c[0x0][0x940] ;  /* 0x00025000ff187b82 */ /* 0x000e620000000a00 */
[----:B-----5:R1:W-:Y:S01]  /*10fa0*/  @P1 STS.128 [UR21+-0xa60], R64 ;  /* 0xfff5a040ff001988 */ /* 0x0203e20008000c15 */
[----:B----4-:R-:W-:-:S06]  /*10fb0*/  LOP3.LUT R17, R0, 0x1, RZ, 0x3c, !PT ;  /* 0x0000000100117812 */ /* 0x010fcc00078e3cff */
[----:B------:R-:W1:Y:S08]  /*10fc0*/  LDC.64 R26, c[0x0][0x948] ;  /* 0x00025200ff1a7b82 */ /* 0x000e700000000a00 */
[----:B------:R-:W4:Y:S01]  /*10fd0*/  LDC.64 R20, c[0x0][0x950] ;  /* 0x00025400ff147b82 */ /* 0x000f220000000a00 */
[----:B---3--:R3:W-:Y:S07]  /*10fe0*/  @P1 STS.128 [UR21+-0xa50], R28 ;  /* 0xfff5b01cff001988 */ /* 0x0087ee0008000c15 */
[----:B------:R-:W4:Y:S08]  /*10ff0*/  LDC.64 R22, c[0x0][0x958] ;  /* 0x00025600ff167b82 */ /* 0x000f300000000a00 */
[----:B------:R-:W5:Y:S01]  /*11000*/  LDC.64 R52, c[0x0][0xa00] ;  /* 0x00028000ff347b82 */ /* 0x000f620000000a00 */
[----:B-1----:R3:W-:Y:S07]  /*11010*/  @P1 STS.128 [UR21+-0xa40], R24 ;  /* 0xfff5c018ff001988 */ /* 0x0027ee0008000c15 */
[----:B------:R-:W5:Y:S08]  /*11020*/  LDC.64 R54, c[0x0][0xa08] ;  /* 0x00028200ff367b82 */ /* 0x000f700000000a00 */
[----:B------:R-:W1:Y:S01]  /*11030*/  LDC.64 R48, c[0x0][0xa10] ;  /* 0x00028400ff307b82 */ /* 0x000e620000000a00 */
[----:B----4-:R3:W-:Y:S01]  /*11040*/  @P1 STS.128 [UR21+-0xa30], R20 ;  /* 0xfff5d014ff001988 */ /* 0x0107e20008000c15 */
[----:B------:R-:W-:-:S06]  /*11050*/  NOP ;  /* 0x0000000000007918 */ /* 0x000fcc0000000000 */
[----:B------:R-:W1:Y:S08]  /*11060*/  LDC.64 R50, c[0x0][0xa18] ;  /* 0x00028600ff327b82 */ /* 0x000e700000000a00 */
[----:B------:R-:W4:Y:S01]  /*11070*/  LDC.64 R44, c[0x0][0xa20] ;  /* 0x00028800ff2c7b82 */ /* 0x000f220000000a00 */
[----:B-----5:R3:W-:Y:S07]  /*11080*/  @P0 STS.128 [UR21+-0xa00], R52 ;  /* 0xfff60034ff000988 */ /* 0x0207ee0008000c15 */
[----:B------:R-:W4:Y:S08]  /*11090*/  LDC.64 R46, c[0x0][0xa28] ;  /* 0x00028a00ff2e7b82 */ /* 0x000f300000000a00 */
[----:B------:R-:W5:Y:S01]  /*110a0*/  LDC.64 R40, c[0x0][0xa30] ;  /* 0x00028c00ff287b82 */ /* 0x000f620000000a00 */
[----:B-1----:R3:W-:Y:S07]  /*110b0*/  @P0 STS.128 [UR21+-0x9f0], R48 ;  /* 0xfff61030ff000988 */ /* 0x0027ee0008000c15 */
[----:B------:R-:W5:Y:S08]  /*110c0*/  LDC.64 R42, c[0x0][0xa38] ;  /* 0x00028e00ff2a7b82 */ /* 0x000f700000000a00 */
[----:B------:R-:W1:Y:S01]  /*110d0*/  LDC.64 R36, c[0x0][0xa40] ;  /* 0x00029000ff247b82 */ /* 0x000e620000000a00 */
[----:B----4-:R3:W-:Y:S07]  /*110e0*/  @P0 STS.128 [UR21+-0x9e0], R44 ;  /* 0xfff6202cff000988 */ /* 0x0107ee0008000c15 */
        /* <DEDUP_REMOVED lines=12> */
[----:B--2---:R-:W2:Y:S08]  /*111b0*/  LDC.64 R12, c[0x0][0xb08] ;  /* 0x0002c200ff0c7b82 */ /* 0x004eb00000000a00 */
[----:B------:R-:W2:Y:S01]  /*111c0*/  LDC.64 R2, c[0x0][0xb10] ;  /* 0x0002c400ff027b82 */ /* 0x000ea20000000a00 */
[----:B-1----:R3:W-:Y:S01]  /*111d0*/  @P0 STS.128 [UR21+-0x990], R4 ;  /* 0xfff67004ff000988 */ /* 0x0027e20008000c15 */
[----:B------:R-:W-:Y:S01]  /*111e0*/  UIADD3 UR21, UPT, UPT, UR21, -0xa00, URZ ;  /* 0xfffff60015157890 */ /* 0x000fe2000fffe0ff */
[----:B------:R-:W-:-:S06]  /*111f0*/  NOP ;  /* 0x0000000000007918 */ /* 0x000fcc0000000000 */
.L_x_202:
[----:B------:R-:W-:Y:S09]  /*11200*/  UISETP.NE.AND UP0, UPT, UR37, 0x1, UPT ;  /* 0x000000012500788c */ /* 0x000ff2000bf05270 */
[----:B------:R-:W-:Y:S05]  /*11210*/  BRA.U UP0, `(.L_x_189) ;  /* 0x0000000100047547 */ /* 0x000fea000b800000 */
[----:B------:R-:W-:Y:S05]  /*11220*/  BPT.TRAP 0x1 ;  /* 0x000000040000795c */ /* 0x000fea0000300000 */
.L_x_189:
[----:B------:R-:W-:Y:S01]  /*11230*/  ULEA UR23, UR7, UR4, 0x3 ;  /* 0x0000000407177291 */ /* 0x000fe2000f8e18ff */
[----:B---3--:R-:W-:Y:S08]  /*11240*/  SHF.L.U32 R5, R17, 0x1f, RZ ;  /* 0x0000001f11057819 */ /* 0x008ff000000006ff */
[----:B------:R-:W1:Y:S02]  /*11250*/  SYNCS.PHASECHK.TRANS64.TRYWAIT P0, [UR23+0x90], R5 ;  /* 0x00009005ff0075a7 */ /* 0x000e640008001117 */
[----:B-1----:R-:W-:Y:S05]  /*11260*/  @!P0 BRA `(.L_x_190) ;  /* 0x0000002c00ec8947 */ /* 0x002fea0003800000 */
.L_x_270:
[----:B------:R-:W-:Y:S09]  /*11270*/  UIMAD UR6, UR7, 0x14, UR36 ;  /* 0x00000014070678a4 */ /* 0x000ff2000f8e0224 */
[----:B------:R-:W3:Y:S04]  /*11280*/  LDS R10, [UR6+0x10] ;  /* 0x00001006ff0a7984 */ /* 0x000ee80008000800 */
[----:B------:R-:W1:Y:S04]  /*11290*/  LDS R16, [UR6] ;  /* 0x00000006ff107984 */ /* 0x000e680008000800 */
        /* <DEDUP_REMOVED lines=9> */
[----:B---3--:R-:W-:Y:S01]  /*11330*/  PRMT R21, R10, 0x7632, R21 ;  /* 0x000076320a157816 */ /* 0x008fe20000000015 */
[----:B------:R-:W-:Y:S06]  /*11340*/  BRA.U UP0, `(.L_x_191) ;  /* 0x0000000100047547 */ /* 0x000fec000b800000 */
[----:B------:R-:W-:Y:S05]  /*11350*/  BPT.TRAP 0x1 ;  /* 0x000000040000795c */ /* 0x000fea0000300000 */
.L_x_191:
[----:B------:R-:W-:Y:S02]  /*11360*/  UIADD3 UR6, UPT, UPT, UR23, 0xd0, URZ ;  /* 0x000000d017067890 */ /* 0x000fe4000fffe0ff */
[----:B------:R-:W-:Y:S02]  /*11370*/  UISETP.NE.AND UP0, UPT, UR37, 0x8, UPT ;  /* 0x000000082500788c */ /* 0x000fe4000bf05270 */
[----:B------:R-:W-:Y:S09]  /*11380*/  UPRMT UR6, UR5, 0x654, UR6 ;  /* 0x0000065405067896 */ /* 0x000ff20008000006 */
[----:B-1----:R-:W-:Y:S01]  /*11390*/  SYNCS.ARRIVE.TRANS64.RED.A1T0 RZ, [UR6], RZ ;  /* 0x000000ffffff79a7 */ /* 0x002fe20008100406 */
[----:B------:R-:W-:Y:S05]  /*113a0*/  BRA.U !UP0, `(.L_x_192) ;  /* 0x0000000108047547 */ /* 0x000fea000b800000 */
[----:B------:R-:W-:Y:S05]  /*113b0*/  BPT.TRAP 0x1 ;  /* 0x000000040000795c */ /* 0x000fea0000300000 */
.L_x_192:
[----:B------:R-:W-:Y:S01]  /*113c0*/  ULEA UR23, UR8, UR4, 0x3 ;  /* 0x0000000408177291 */ /* 0x000fe2000f8e18ff */
[----:B------:R-:W-:Y:S02]  /*113d0*/  SHF.L.U32 R5, R0, 0x1f, RZ ;  /* 0x0000001f00057819 */ /* 0x000fe400000006ff */
[----:B------:R-:W-:Y:S04]  /*113e0*/  PRMT R4, R10, 0x9910, RZ ;  /* 0x000099100a047816 */ /* 0x000fe800000000ff */
[----:B------:R-:W-:Y:S02]  /*113f0*/  ISETP.NE.AND P0, PT, R4, RZ, PT ;  /* 0x000000ff0400720c */ /* 0x000fe40003f05270 */
[----:B------:R-:W1:Y:S02]  /*11400*/  SYNCS.PHASECHK.TRANS64.TRYWAIT P1, [UR23+0x190], R5 ;  /* 0x00019005ff0075a7 */ /* 0x000e640008021117 */
[----:B------:R-:W-:Y:S01]  /*11410*/  ISETP.EQ.OR P0, PT, R11, RZ, !P0 ;  /* 0x000000ff0b00720c */ /* 0x000fe20004702670 */
[----:B------:R-:W-:Y:S01]  /*11420*/  @!UPT UIADD3 URZ, UPT, UPT, URZ, URZ, URZ ;  /* 0x000000fffffff290 */ /* 0x000fe2000fffe0ff */
[----:B-1----:R-:W-:Y:S11]  /*11430*/  @!P1 BRA `(.L_x_193) ;  /* 0x0000002c00909947 */ /* 0x002ff60003800000 */
.L_x_272:
[----:B------:R-:W-:Y:S05]  /*11440*/  @P0 BRA `(.L_x_194) ;  /* 0x0000000c00bc0947 */ /* 0x000fea0003800000 */
[----:B------:R-:W-:Y:S01]  /*11450*/  ELECT P0, URZ, PT ;  /* 0x0000000000ff782f */ /* 0x000fe20003800000 */
[----:B------:R-:W3:Y:S01]  /*11460*/  LDC.64 R8, c[0x0][0x838] ;  /* 0x00020e00ff087b82 */ /* 0x000ee20000000a00 */
[----:B------:R-:W-:Y:S07]  /*11470*/  BSSY.RECONVERGENT B0, `(.L_x_195) ;  /* 0x000009e000007945 */ /* 0x000fee0003800200 */
[----:B-1----:R-:W1:Y:S08]  /*11480*/  LDC.64 R4, c[0x0][0x830] ;  /* 0x00020c00ff047b82 */ /* 0x002e700000000a00 */
[----:B------:R-:W5:Y:S08]  /*11490*/  @P0 LDC.64 R32, c[0x0][0x828] ;  /* 0x00020a00ff200b82 */ /* 0x000f700000000a00 */
[----:B------:R-:W2:Y:S08]  /*114a0*/  @P0 LDC.64 R28, c[0x0][0x390] ;  /* 0x0000e400ff1c0b82 */ /* 0x000eb00000000a00 */
[----:B------:R-:W4:Y:S02]  /*114b0*/  @P0 LDC.64 R6, c[0x0][0x840] ;  /* 0x00021000ff060b82 */ /* 0x000f240000000a00 */
[C---:B----4-:R-:W-:Y:S04]  /*114c0*/  @P0 IMAD.WIDE R6, R14.reuse, 0x8, R6 ;  /* 0x000000080e060825 */ /* 0x050fe800078e0206 */
[C---:B-----5:R-:W-:Y:S01]  /*114d0*/  @P0 IMAD.WIDE R32, R14.reuse, 0x8, R32 ;  /* 0x000000080e200825 */ /* 0x060fe200078e0220 */
[----:B------:R4:W5:Y:S03]  /*114e0*/  @P0 LDG.E.64 R26, desc[UR50][R6.64] ;  /* 0x00000032061a0981 */ /* 0x000966000c1e1b00 */
[C---:B---3--:R-:W-:Y:S02]  /*114f0*/  @P0 IMAD.WIDE R8, R14.reuse, 0x8, R8 ;  /* 0x000000080e080825 */ /* 0x048fe400078e0208 */
[----:B------:R-:W3:Y:S02]  /*11500*/  @P0 LDG.E.64 R32, desc[UR50][R32.64] ;  /* 0x0000003220200981 */ /* 0x000ee4000c1e1b00 */
[C---:B-1----:R-:W-:Y:S02]  /*11510*/  @P0 IMAD.WIDE R4, R14.reuse, 0x8, R4 ;  /* 0x000000080e040825 */ /* 0x042fe400078e0204 */
[----:B------:R-:W4:Y:S02]  /*11520*/  @P0 LDG.E.64 R8, desc[UR50][R8.64] ;  /* 0x0000003208080981 */ /* 0x000f24000c1e1b00 */
[----:B--2---:R-:W-:Y:S02]  /*11530*/  @P0 IMAD.WIDE R28, R14, 0xc, R28 ;  /* 0x0000000c0e1c0825 */ /* 0x004fe400078e021c */
[----:B------:R-:W2:Y:S04]  /*11540*/  @P0 LDG.E.64 R24, desc[UR50][R4.64] ;  /* 0x0000003204180981 */ /* 0x000ea8000c1e1b00 */
[----:B------:R1:W5:Y:S04]  /*11550*/  @P0 LDG.E R20, desc[UR50][R28.64+0x4] ;  /* 0x000004321c140981 */ /* 0x000368000c1e1900 */
[----:B------:R-:W5:Y:S04]  /*11560*/  @P0 LDG.E R5, desc[UR50][R28.64] ;  /* 0x000000321c050981 */ /* 0x000f68000c1e1900 */
[----:B------:R-:W5:Y:S04]  /*11570*/  @P0 LDG.E R4, desc[UR50][R28.64+0x8] ;  /* 0x000008321c040981 */ /* 0x000f68000c1e1900 */
[----:B---3--:R-:W-:Y:S04]  /*11580*/  @P0 STS.64 [UR19], R32 ;  /* 0x00000020ff000988 */ /* 0x008fe80008000a13 */
[----:B----4-:R-:W-:Y:S04]  /*11590*/  @P0 STS.64 [UR18], R8 ;  /* 0x00000008ff000988 */ /* 0x010fe80008000a12 */
[----:B------:R-:W3:Y:S01]  /*115a0*/  @P0 LDS R7, [UR19+0x1c] ;  /* 0x00001c13ff070984 */ /* 0x000ee20008000800 */
[C---:B--2---:R-:W-:Y:S01]  /*115b0*/  @P0 SHF.L.U64.HI R23, R24.reuse, 0x1, R25 ;  /* 0x0000000118170819 */ /* 0x044fe20000010219 */
[----:B------:R-:W-:Y:S02]  /*115c0*/  @P0 IMAD.SHL.U32 R24, R24, 0x2, RZ ;  /* 0x0000000218180824 */ /* 0x000fe400078e00ff */
[----:B------:R-:W-:Y:S01]  /*115d0*/  @P0 STS [UR19+0x30], RZ ;  /* 0x000030ffff000988 */ /* 0x000fe20008000813 */
[----:B------:R-:W-:Y:S02]  /*115e0*/  @P0 LOP3.LUT R23, R23, 0x1fffffff, RZ, 0xc0, !PT ;  /* 0x1fffffff17170812 */ /* 0x000fe400078ec0ff */
[----:B------:R-:W-:Y:S02]  /*115f0*/  @P0 LOP3.LUT R24, R24, 0xfffffffe, RZ, 0xc0, !PT ;  /* 0xfffffffe18180812 */ /* 0x000fe400078ec0ff */
[--C-:B------:R-:W-:Y:S02]  /*11600*/  @P0 SHF.R.U32.HI R6, RZ, 0x4, R23.reuse ;  /* 0x00000004ff060819 */ /* 0x100fe40000011617 */
[----:B------:R-:W-:Y:S05]  /*11610*/  @P0 SHF.R.U64 R23, R24, 0x4, R23 ;  /* 0x0000000418170819 */ /* 0x000fea0000001217 */
[----:B------:R-:W-:Y:S01]  /*11620*/  @P0 STS [UR19+0xc], R23 ;  /* 0x00000c17ff000988 */ /* 0x000fe20008000813 */
[----:B-----5:R-:W-:Y:S02]  /*11630*/  @P0 VIADD R5, R5, 0xffffffff ;  /* 0xffffffff05050836 */ /* 0x020fe40000000000 */
[----:B------:R-:W-:Y:S01]  /*11640*/  @P0 VIADD R4, R4, 0xffffffff ;  /* 0xffffffff04040836 */ /* 0x000fe20000000000 */
[----:B---3--:R-:W-:Y:S01]  /*11650*/  @P0 LOP3.LUT R25, R7, 0xf, R6, 0xb8, !PT ;  /* 0x0000000f07190812 */ /* 0x008fe200078eb806 */
[----:B------:R-:W-:Y:S04]  /*11660*/  IMAD.U32 R7, RZ, RZ, UR19 ;  /* 0x00000013ff077e24 */ /* 0x000fe8000f8e00ff */
[----:B------:R-:W-:Y:S01]  /*11670*/  @P0 STS [UR19+0x1c], R25 ;  /* 0x00001c19ff000988 */ /* 0x000fe20008000813 */
[----:B------:R-:W-:Y:S03]  /*11680*/  @P0 SHF.R.U64 R8, R7, 0x4, RZ ;  /* 0x0000000407080819 */ /* 0x000fe600000012ff */
[----:B------:R-:W2:Y:S04]  /*11690*/  @P0 LDS R6, [UR19+0x1c] ;  /* 0x00001c13ff060984 */ /* 0x000ea80008000800 */
[----:B------:R-:W-:Y:S04]  /*116a0*/  @P0 STS [UR19+0x10], R8 ;  /* 0x00001008ff000988 */ /* 0x000fe80008000813 */
[----:B------:R-:W-:Y:S01]  /*116b0*/  @P0 STS [UR19+0x14], R8 ;  /* 0x00001408ff000988 */ /* 0x000fe20008000813 */
[----:B--2---:R-:W-:Y:S05]  /*116c0*/  @P0 LOP3.LUT R30, R6, 0xf0, RZ, 0xb8, !PT ;  /* 0x000000f0061e0812 */ /* 0x004fea00078eb8ff */
[----:B------:R-:W-:Y:S04]  /*116d0*/  @P0 STS [UR19+0x1c], R30 ;  /* 0x00001c1eff000988 */ /* 0x000fe80008000813 */
[----:B------:R-:W2:Y:S02]  /*116e0*/  @P0 LDS R6, [UR19+0x1c] ;  /* 0x00001c13ff060984 */ /* 0x000ea40008000800 */
[----:B--2---:R-:W-:Y:S02]  /*116f0*/  @P0 LOP3.LUT R9, R6, 0xf00, RZ, 0xb8, !PT ;  /* 0x00000f0006090812 */ /* 0x004fe400078eb8ff */
[----:B------:R-:W-:Y:S03]  /*11700*/  CS2R R6, SRZ ;  /* 0x0000000000067805 */ /* 0x000fe6000001ff00 */
[----:B------:R-:W-:Y:S04]  /*11710*/  @P0 STS.64 [UR19+0x18], R8 ;  /* 0x00001808ff000988 */ /* 0x000fe80008000a13 */
[----:B------:R-:W2:Y:S04]  /*11720*/  @P0 LDS R22, [UR19+0x1c] ;  /* 0x00001c13ff160984 */ /* 0x000ea80008000800 */
[----:B------:R3:W-:Y:S02]  /*11730*/  @P0 STS.128 [UR19+0x20], R4 ;  /* 0x00002004ff000988 */ /* 0x0007e40008000c13 */
[----:B---3--:R-:W-:Y:S01]  /*11740*/  IMAD.U32 R7, RZ, RZ, UR18 ;  /* 0x00000012ff077e24 */ /* 0x008fe2000f8e00ff */
[----:B------:R-:W-:Y:S04]  /*11750*/  PRMT R5, R10, 0x7732, RZ ;  /* 0x000077320a057816 */ /* 0x000fe800000000ff */
[----:B------:R-:W-:Y:S02]  /*11760*/  SHF.R.U32.HI R5, RZ, 0x1, R5 ;  /* 0x00000001ff057819 */ /* 0x000fe40000011605 */
[----:B--2---:R-:W-:Y:S02]  /*11770*/  @P0 LOP3.LUT R24, R22, 0xf000, RZ, 0xb8, !PT ;  /* 0x0000f00016180812 */ /* 0x004fe400078eb8ff */
[C---:B------:R-:W-:Y:S01]  /*11780*/  @P0 SHF.L.U64.HI R22, R26.reuse, 0x1, R27 ;  /* 0x000000011a160819 */ /* 0x040fe2000001021b */
[----:B------:R-:W-:Y:S01]  /*11790*/  @P0 IMAD.SHL.U32 R26, R26, 0x2, RZ ;  /* 0x000000021a1a0824 */ /* 0x000fe200078e00ff */
[----:B------:R-:W-:Y:S01]  /*117a0*/  LOP3.LUT R5, R5, 0xffff, RZ, 0xc0, !PT ;  /* 0x0000ffff05057812 */ /* 0x000fe200078ec0ff */
[----:B------:R-:W-:Y:S01]  /*117b0*/  @P0 STS [UR19+0x1c], R24 ;  /* 0x00001c18ff000988 */ /* 0x000fe20008000813 */
[----:B------:R-:W-:Y:S03]  /*117c0*/  @P0 LOP3.LUT R22, R22, 0x1fffffff, RZ, 0xc0, !PT ;  /* 0x1fffffff16160812 */ /* 0x000fe600078ec0ff */
[----:B-1----:R-:W1:Y:S01]  /*117d0*/  @P0 LDS R28, [UR18+0x1c] ;  /* 0x00001c12ff1c0984 */ /* 0x002e620008000800 */
[----:B------:R-:W-:Y:S01]  /*117e0*/  @P0 SHF.R.U32.HI R9, RZ, 0x4, R22 ;  /* 0x00000004ff090819 */ /* 0x000fe20000011616 */
[----:B------:R-:W-:Y:S02]  /*117f0*/  IMAD R5, R5, 0x4925, RZ ;  /* 0x0000492505057824 */ /* 0x000fe400078e02ff */
[----:B------:R-:W-:Y:S03]  /*11800*/  @P0 STS [UR18+0x30], RZ ;  /* 0x000030ffff000988 */ /* 0x000fe60008000812 */
[----:B------:R-:W-:Y:S04]  /*11810*/  SHF.R.U32.HI R5, RZ, 0x11, R5 ;  /* 0x00000011ff057819 */ /* 0x000fe80000011605 */
[----:B------:R-:W-:Y:S05]  /*11820*/  PRMT R5, R5, 0x9910, RZ ;  /* 0x0000991005057816 */ /* 0x000fea00000000ff */
[----:B------:R-:W-:Y:S04]  /*11830*/  IMAD R5, R5, 0xe, RZ ;  /* 0x0000000e05057824 */ /* 0x000fe800078e02ff */
[----:B------:R-:W-:Y:S01]  /*11840*/  IMAD.MOV R5, RZ, RZ, -R5 ;  /* 0x000000ffff057224 */ /* 0x000fe200078e0a05 */
[----:B-1----:R-:W-:Y:S05]  /*11850*/  @P0 LOP3.LUT R25, R28, 0xf, R9, 0xb8, !PT ;  /* 0x0000000f1c190812 */ /* 0x002fea00078eb809 */
[----:B------:R-:W-:Y:S04]  /*11860*/  @P0 STS [UR18+0x1c], R25 ;  /* 0x00001c19ff000988 */ /* 0x000fe80008000812 */
[----:B------:R-:W1:Y:S02]  /*11870*/  @P0 LDS R8, [UR18+0x1c] ;  /* 0x00001c12ff080984 */ /* 0x000e640008000800 */
[----:B-1----:R-:W-:Y:S02]  /*11880*/  @P0 LOP3.LUT R23, R8, 0xf0, RZ, 0xb8, !PT ;  /* 0x000000f008170812 */ /* 0x002fe400078eb8ff */
[----:B------:R-:W-:Y:S03]  /*11890*/  @P0 SHF.R.U64 R8, R7, 0x4, RZ ;  /* 0x0000000407080819 */ /* 0x000fe600000012ff */
[----:B------:R1:W-:Y:S04]  /*118a0*/  @P0 STS [UR18+0x1c], R23 ;  /* 0x00001c17ff000988 */ /* 0x0003e80008000812 */
[----:B------:R-:W2:Y:S04]  /*118b0*/  @P0 LDS R6, [UR18+0x1c] ;  /* 0x00001c12ff060984 */ /* 0x000ea80008000800 */
[----:B------:R-:W-:Y:S04]  /*118c0*/  @P0 STS [UR18+0x10], R8 ;  /* 0x00001008ff000988 */ /* 0x000fe80008000812 */
[----:B------:R-:W-:Y:S01]  /*118d0*/  @P0 STS [UR18+0x14], R8 ;  /* 0x00001408ff000988 */ /* 0x000fe20008000812 */
[----:B-1----:R-:W1:Y:S01]  /*118e0*/  S2R R23, SR_LANEID ;  /* 0x0000000000177919 */ /* 0x002e620000000000 */
[----:B--2---:R-:W-:Y:S02]  /*118f0*/  @P0 LOP3.LUT R9, R6, 0xf00, RZ, 0xb8, !PT ;  /* 0x00000f0006090812 */ /* 0x004fe400078eb8ff */
[----:B------:R-:W-:Y:S01]  /*11900*/  PRMT R6, R5, 0x7710, RZ ;  /* 0x0000771005067816 */ /* 0x000fe200000000ff */
[----:B------:R-:W-:Y:S02]  /*11910*/  @P0 VIADD R5, R20, 0xffffffff ;  /* 0xffffffff14050836 */ /* 0x000fe40000000000 */
[----:B------:R2:W-:Y:S02]  /*11920*/  @P0 STS.64 [UR18+0x18], R8 ;  /* 0x00001808ff000988 */ /* 0x0005e40008000a12 */
[----:B------:R-:W-:Y:S01]  /*11930*/  IMAD.IADD R21, R21, 0x1, R6 ;  /* 0x0000000115157824 */ /* 0x000fe200078e0206 */
[----:B------:R-:W-:Y:S01]  /*11940*/  CS2R R6, SRZ ;  /* 0x0000000000067805 */ /* 0x000fe2000001ff00 */
[----:B------:R-:W3:Y:S01]  /*11950*/  @P0 LDS R24, [UR18+0x1c] ;  /* 0x00001c12ff180984 */ /* 0x000ee20008000800 */
[----:B-1----:R-:W-:Y:S02]  /*11960*/  IMAD.SHL.U32 R23, R23, 0x4, RZ ;  /* 0x0000000417177824 */ /* 0x002fe400078e00ff */
[----:B------:R-:W-:Y:S01]  /*11970*/  R2UR UR26, R21 ;  /* 0x00000000151a72ca */ /* 0x000fe200000e0000 */
[----:B------:R1:W-:Y:S11]  /*11980*/  @P0 STS.128 [UR18+0x20], R4 ;  /* 0x00002004ff000988 */ /* 0x0003f60008000c12 */
[----:B------:R-:W-:Y:S01]  /*11990*/  @!UPT UIADD3 URZ, UPT, UPT, URZ, URZ, URZ ;  /* 0x000000fffffff290 */ /* 0x000fe2000fffe0ff */
[----:B------:R-:W-:Y:S04]  /*119a0*/  ULOP3.LUT UR26, UR26, 0xffff, URZ, 0xc0, !UPT ;  /* 0x0000ffff1a1a7892 */ /* 0x000fe8000f8ec0ff */
[----:B------:R-:W-:Y:S01]  /*119b0*/  UIADD3 UR27, UP1, UPT, UR9, UR26, URZ ;  /* 0x0000001a091b7290 */ /* 0x000fe2000ff3e0ff */
[----:B--2---:R-:W-:Y:S01]  /*119c0*/  @P0 LOP3.LUT R9, R26, 0xfffffffe, RZ, 0xc0, !PT ;  /* 0xfffffffe1a090812 */ /* 0x004fe200078ec0ff */
[----:B------:R-:W-:Y:S02]  /*119d0*/  UIADD3 UR26, UP2, UPT, UR20, UR26, URZ ;  /* 0x0000001a141a7290 */ /* 0x000fe4000ff5e0ff */
[----:B------:R-:W-:Y:S01]  /*119e0*/  USHF.L.U32 UR24, UR27, 0x7, URZ ;  /* 0x000000071b187899 */ /* 0x000fe200080006ff */
[----:B------:R-:W-:Y:S01]  /*119f0*/  @P0 SHF.R.U64 R22, R9, 0x4, R22 ;  /* 0x0000000409160819 */ /* 0x000fe20000001216 */
[----:B------:R-:W-:Y:S02]  /*11a00*/  UIADD3.X UR25, UPT, UPT, URZ, URZ, URZ, UP1, !UPT ;  /* 0x000000ffff197290 */ /* 0x000fe40008ffe4ff */
[----:B------:R-:W-:Y:S02]  /*11a10*/  UIADD3.X UR28, UPT, UPT, URZ, URZ, URZ, UP2, !UPT ;  /* 0x000000ffff1c7290 */ /* 0x000fe400097fe4ff */
[----:B------:R-:W-:Y:S01]  /*11a20*/  @P0 STS [UR18+0xc], R22 ;  /* 0x00000c16ff000988 */ /* 0x000fe20008000812 */
[----:B------:R-:W-:Y:S02]  /*11a30*/  UIADD3 UR30, UP2, UPT, UR24, UR16, URZ ;  /* 0x00000010181e7290 */ /* 0x000fe4000ff5e0ff */
[----:B------:R-:W-:Y:S02]  /*11a40*/  USHF.L.U32 UR6, UR26, 0x7, URZ ;  /* 0x000000071a067899 */ /* 0x000fe400080006ff */
[----:B------:R-:W-:Y:S02]  /*11a50*/  USHF.L.U64.HI UR25, UR27, 0x7, UR25 ;  /* 0x000000071b197899 */ /* 0x000fe40008010219 */
[----:B------:R-:W-:Y:S01]  /*11a60*/  USHF.L.U64.HI UR28, UR26, 0x7, UR28 ;  /* 0x000000071a1c7899 */ /* 0x000fe2000801021c */
[C---:B-1----:R-:W-:Y:S01]  /*11a70*/  IADD3 R6, P1, PT, R23.reuse, UR30, RZ ;  /* 0x0000001e17067c10 */ /* 0x042fe2000ff3e0ff */
[----:B------:R-:W-:Y:S01]  /*11a80*/  UIADD3 UR26, UP1, UPT, UR6, UR16, URZ ;  /* 0x00000010061a7290 */ /* 0x000fe2000ff3e0ff */
[----:B---3--:R-:W-:Y:S01]  /*11a90*/  @P0 LOP3.LUT R24, R24, 0xf000, RZ, 0xb8, !PT ;  /* 0x0000f00018180812 */ /* 0x008fe200078eb8ff */
[----:B------:R-:W-:Y:S02]  /*11aa0*/  UIADD3.X UR29, UPT, UPT, UR25, UR17, URZ, UP2, !UPT ;  /* 0x00000011191d7290 */ /* 0x000fe400097fe4ff */
[----:B------:R-:W-:Y:S02]  /*11ab0*/  UIADD3.X UR27, UPT, UPT, UR28, UR17, URZ, UP1, !UPT ;  /* 0x000000111c1b7290 */ /* 0x000fe40008ffe4ff */
[----:B------:R-:W-:Y:S01]  /*11ac0*/  @P0 STS [UR18+0x1c], R24 ;  /* 0x00001c18ff000988 */ /* 0x000fe20008000812 */
[----:B------:R-:W-:Y:S03]  /*11ad0*/  NOP ;  /* 0x0000000000007918 */ /* 0x000fe60000000000 */
[----:B------:R-:W1:Y:S01]  /*11ae0*/  LDS R20, [R23+UR19] ;  /* 0x0000001317147984 */ /* 0x000e620008000800 */
[----:B------:R-:W-:Y:S01]  /*11af0*/  IADD3 R4, P0, PT, R23, UR26, RZ ;  /* 0x0000001a17047c10 */ /* 0x000fe2000ff1e0ff */
[----:B------:R-:W-:Y:S02]  /*11b00*/  IMAD.X R7, RZ, RZ, UR29, P1 ;  /* 0x0000001dff077e24 */ /* 0x000fe400088e06ff */
[----:B------:R-:W2:Y:S02]  /*11b10*/  LDS R9, [R23+UR19+0x80] ;  /* 0x0000801317097984 */ /* 0x000ea40008000800 */
[----:B------:R-:W-:Y:S02]  /*11b20*/  IMAD.X R5, RZ, RZ, UR27, P0 ;  /* 0x0000001bff057e24 */ /* 0x000fe400080e06ff */
[----:B-1----:R1:W3:Y:S04]  /*11b30*/  ATOMG.E.EXCH.STRONG.GPU PT, RZ, [R6], R20 ;  /* 0x0000001406ff73a8 */ /* 0x0022e800041ee100 */
[----:B--2---:R1:W3:Y:S02]  /*11b40*/  ATOMG.E.EXCH.STRONG.GPU PT, RZ, [R4], R9 ;  /* 0x0000000904ff73a8 */ /* 0x0042e400041ee100 */
[----:B---3--:R-:W-:Y:S11]  /*11b50*/  ELECT P0, URZ, PT ;  /* 0x0000000000ff782f */ /* 0x008ff60003800000 */
[----:B------:R-:W-:Y:S02]  /*11b60*/  @!UPT UIADD3 URZ, UPT, UPT, URZ, URZ, URZ ;  /* 0x000000fffffff290 */ /* 0x000fe4000fffe0ff */
[----:B------:R-:W-:Y:S05]  /*11b70*/  @!P0 BRA `(.L_x_196) ;  /* 0x0000000000b48947 */ /* 0x000fea0003800000 */
[----:B------:R-:W-:Y:S01]  /*11b80*/  STS [UR22+0x30], RZ ;  /* 0x000030ffff007988 */ /* 0x000fe20008000816 */
[----:B------:R-:W-:Y:S01]  /*11b90*/  ISETP.NE.U32.AND P0, PT, R2, RZ, PT ;  /* 0x000000ff0200720c */ /* 0x000fe20003f05070 */
[----:B-1----:R-:W-:Y:S01]  /*11ba0*/  IMAD.WIDE R8, R14, 0xc, R18 ;  /* 0x0000000c0e087825 */ /* 0x002fe200078e0212 */
[----:B------:R-:W-:Y:S02]  /*11bb0*/  ISETP.NE.U32.AND P1, PT, R12, RZ, PT ;  /* 0x000000ff0c00720c */ /* 0x000fe40003f25070 */
[----:B------:R-:W-:Y:S02]  /*11bc0*/  ISETP.NE.AND.EX P0, PT, R3, RZ, PT, P0 ;  /* 0x000000ff0300720c */ /* 0x000fe40003f05300 */
[----:B------:R-:W2:Y:S01]  /*11bd0*/  LDG.E R24, desc[UR50][R8.64] ;  /* 0x0000003208187981 */ /* 0x000ea2000c1e1900 */
[----:B------:R-:W-:Y:S10]  /*11be0*/  ISETP.NE.AND.EX P1, PT, R13, RZ, PT, P1 ;  /* 0x000000ff0d00720c */ /* 0x000ff40003f25310 */
[----:B------:R-:W1:Y:S08]  /*11bf0*/  @P0 LDC.64 R4, c[0x0][0xb10] ;  /* 0x0002c400ff040b82 */ /* 0x000e700000000a00 */
[----:B------:R-:W3:Y:S01]  /*11c00*/  @P1 LDC.64 R6, c[0x0][0xb08] ;  /* 0x0002c200ff061b82 */ /* 0x000ee20000000a00 */
[----:B--2---:R-:W-:Y:S01]  /*11c10*/  SHF.R.S32.HI R25, RZ, 0x1f, R24 ;  /* 0x0000001fff197819 */ /* 0x004fe20000011418 */
[C---:B-1----:R-:W-:Y:S04]  /*11c20*/  @P0 IMAD.WIDE R4, R14.reuse, 0x8, R4 ;  /* 0x000000080e040825 */ /* 0x042fe800078e0204 */
[----:B---3--:R-:W-:Y:S01]  /*11c30*/  @P1 IMAD.WIDE R6, R14, 0x8, R6 ;  /* 0x000000080e061825 */ /* 0x008fe200078e0206 */
[----:B------:R-:W2:Y:S04]  /*11c40*/  @P0 LDG.E.64 R28, desc[UR50][R4.64] ;  /* 0x00000032041c0981 */ /* 0x000ea8000c1e1b00 */
[----:B------:R1:W3:Y:S04]  /*11c50*/  @P1 LDG.E.64 R26, desc[UR50][R6.64] ;  /* 0x00000032061a1981 */ /* 0x0002e8000c1e1b00 */
[----:B------:R4:W5:Y:S04]  /*11c60*/  LDG.E R5, desc[UR50][R8.64+0x4] ;  /* 0x0000043208057981 */ /* 0x000968000c1e1900 */
[----:B-1----:R-:W1:Y:S01]  /*11c70*/  LDS R7, [UR22+0x1c] ;  /* 0x00001c16ff077984 */ /* 0x002e620008000800 */
[----:B------:R-:W-:Y:S05]  /*11c80*/  IMAD.U32 R6, RZ, RZ, UR22 ;  /* 0x00000016ff067e24 */ /* 0x000fea000f8e00ff */
[----:B----4-:R-:W-:Y:S05]  /*11c90*/  SHF.R.U64 R8, R6, 0x4, RZ ;  /* 0x0000000406087819 */ /* 0x010fea00000012ff */
[----:B------:R-:W-:Y:S04]  /*11ca0*/  STS [UR22+0x10], R8 ;  /* 0x00001008ff007988 */ /* 0x000fe80008000816 */
[----:B------:R-:W-:Y:S01]  /*11cb0*/  STS [UR22+0x14], R8 ;  /* 0x00001408ff007988 */ /* 0x000fe20008000816 */
[----:B------:R-:W-:Y:S02]  /*11cc0*/  @!P0 IMAD.MOV.U32 R28, RZ, RZ, R24 ;  /* 0x000000ffff1c8224 */ /* 0x000fe400078e0018 */
[----:B------:R-:W-:Y:S01]  /*11cd0*/  @!P0 IMAD.MOV.U32 R29, RZ, RZ, R25 ;  /* 0x000000ffff1d8224 */ /* 0x000fe200078e0019 */
[----:B---3--:R-:W-:Y:S01]  /*11ce0*/  @P1 STS.64 [UR22], R26 ;  /* 0x0000001aff001988 */ /* 0x008fe20008000a16 */
[C---:B--2---:R-:W-:Y:S03]  /*11cf0*/  IMAD.SHL.U32 R25, R28.reuse, 0x2, RZ ;  /* 0x000000021c197824 */ /* 0x044fe600078e00ff */
[----:B------:R-:W-:Y:S02]  /*11d00*/  SHF.L.U64.HI R20, R28, 0x1, R29 ;  /* 0x000000011c147819 */ /* 0x000fe4000001021d */
[----:B------:R-:W-:Y:S02]  /*11d10*/  LOP3.LUT R25, R25, 0xfffffffe, RZ, 0xc0, !PT ;  /* 0xfffffffe19197812 */ /* 0x000fe400078ec0ff */
[----:B------:R-:W-:Y:S04]  /*11d20*/  LOP3.LUT R20, R20, 0x1fffffff, RZ, 0xc0, !PT ;  /* 0x1fffffff14147812 */ /* 0x000fe800078ec0ff */
[--C-:B------:R-:W-:Y:S02]  /*11d30*/  SHF.R.U32.HI R4, RZ, 0x4, R20.reuse ;  /* 0x00000004ff047819 */ /* 0x100fe40000011614 */
[----:B------:R-:W-:Y:S02]  /*11d40*/  SHF.R.U64 R20, R25, 0x4, R20 ;  /* 0x0000000419147819 */ /* 0x000fe40000001214 */
[----:B-1----:R-:W-:Y:S02]  /*11d50*/  LOP3.LUT R30, R7, 0xf, R4, 0xb8, !PT ;  /* 0x0000000f071e7812 */ /* 0x002fe400078eb804 */
[----:B------:R-:W-:Y:S01]  /*11d60*/  CS2R R6, SRZ ;  /* 0x0000000000067805 */ /* 0x000fe2000001ff00 */
[----:B------:R-:W-:Y:S01]  /*11d70*/  STS [UR22+0xc], R20 ;  /* 0x00000c14ff007988 */ /* 0x000fe20008000816 */
[----:B-----5:R-:W-:Y:S03]  /*11d80*/  VIADD R5, R5, 0xffffffff ;  /* 0xffffffff05057836 */ /* 0x020fe60000000000 */
[----:B------:R-:W-:Y:S04]  /*11d90*/  STS [UR22+0x1c], R30 ;  /* 0x00001c1eff007988 */ /* 0x000fe80008000816 */
[----:B------:R-:W1:Y:S02]  /*11da0*/  LDS R4, [UR22+0x1c] ;  /* 0x00001c16ff047984 */ /* 0x000e640008000800 */
[----:B-1----:R-:W-:Y:S05]  /*11db0*/  LOP3.LUT R22, R4, 0xf0, RZ, 0xb8, !PT ;  /* 0x000000f004167812 */ /* 0x002fea00078eb8ff */
        /* <DEDUP_REMOVED lines=9> */
.L_x_196:
[----:B------:R-:W-:Y:S05]  /*11e50*/  BSYNC.RECONVERGENT B0 ;  /* 0x0000000000007941 */ /* 0x000fea0003800200 */
.L_x_195:
[----:B------:R-:W-:Y:S01]  /*11e60*/  NOP ;  /* 0x0000000000007918 */ /* 0x000fe20000000000 */
[----:B-12---:R-:W1:Y:S01]  /*11e70*/  LDS R4, [R23+UR22] ;  /* 0x0000001617047984 */ /* 0x006e620008000800 */
[----:B------:R-:W-:Y:S01]  /*11e80*/  UIADD3 UR24, UP1, UPT, UR24, UR14, URZ ;  /* 0x0000000e18187290 */ /* 0x000fe2000ff3e0ff */
[----:B------:R-:W-:Y:S03]  /*11e90*/  BSSY.RECONVERGENT B0, `(.L_x_197) ;  /* 0x0000035000007945 */ /* 0x000fe60003800200 */
[----:B------:R-:W-:Y:S02]  /*11ea0*/  UIADD3.X UR25, UPT, UPT, UR25, UR15, URZ, UP1, !UPT ;  /* 0x0000000f19197290 */ /* 0x000fe40008ffe4ff */
[----:B------:R-:W-:Y:S05]  /*11eb0*/  IADD3 R6, P0, PT, R23, UR24, RZ ;  /* 0x0000001817067c10 */ /* 0x000fea000ff1e0ff */
[----:B------:R-:W-:Y:S05]  /*11ec0*/  IMAD.X R7, RZ, RZ, UR25, P0 ;  /* 0x00000019ff077e24 */ /* 0x000fea00080e06ff */
[----:B-1----:R1:W2:Y:S02]  /*11ed0*/  ATOMG.E.EXCH.STRONG.GPU PT, RZ, [R6], R4 ;  /* 0x0000000406ff73a8 */ /* 0x0022a400041ee100 */
[----:B--2---:R-:W-:Y:S11]  /*11ee0*/  ELECT P0, URZ, PT ;  /* 0x0000000000ff782f */ /* 0x004ff60003800000 */
[----:B------:R-:W-:Y:S02]  /*11ef0*/  @!UPT UIADD3 URZ, UPT, UPT, URZ, URZ, URZ ;  /* 0x000000fffffff290 */ /* 0x000fe4000fffe0ff */
[----:B------:R-:W-:Y:S05]  /*11f00*/  @!P0 BRA `(.L_x_198) ;  /* 0x0000000000b48947 */ /* 0x000fea0003800000 */
[----:B------:R-:W-:Y:S01]  /*11f10*/  STS [UR21+0x30], RZ ;  /* 0x000030ffff007988 */ /* 0x000fe20008000815 */
[----:B------:R-:W-:Y:S01]  /*11f20*/  ISETP.NE.U32.AND P0, PT, RZ, UR12, PT ;  /* 0x0000000cff007c0c */ /* 0x000fe2000bf05070 */
[C---:B------:R-:W-:Y:S03]  /*11f30*/  IMAD.WIDE R8, R14.reuse, 0xc, R18 ;  /* 0x0000000c0e087825 */ /* 0x040fe600078e0212 */
[----:B------:R-:W-:Y:S02]  /*11f40*/  ISETP.NE.AND.EX P1, PT, RZ, UR13, PT, P0 ;  /* 0x0000000dff007c0c */ /* 0x000fe4000bf25300 */
[----:B------:R-:W2:Y:S01]  /*11f50*/  LDG.E R24, desc[UR50][R8.64] ;  /* 0x0000003208187981 */ /* 0x000ea2000c1e1900 */
[C---:B-1----:R-:W-:Y:S03]  /*11f60*/  LEA R6, P0, R14.reuse, RZ, 0x3 ;  /* 0x000000ff0e067211 */ /* 0x042fe600078018ff */
[----:B------:R1:W3:Y:S01]  /*11f70*/  LDG.E R5, desc[UR50][R8.64+0x4] ;  /* 0x0000043208057981 */ /* 0x0002e2000c1e1900 */
[----:B------:R-:W-:Y:S06]  /*11f80*/  LEA.HI.X.SX32 R7, R14, RZ, 0x3, P0 ;  /* 0x000000ff0e077211 */ /* 0x000fec00000f1eff */
[C---:B------:R-:W-:Y:S04]  /*11f90*/  @P1 IADD3 R30, P0, PT, R6.reuse, UR12, RZ ;  /* 0x0000000c061e1c10 */ /* 0x040fe8000ff1e0ff */
[C---:B------:R-:W-:Y:S02]  /*11fa0*/  @P1 IADD3.X R31, PT, PT, R7.reuse, UR13, RZ, P0, !PT ;  /* 0x0000000d071f1c10 */ /* 0x040fe400087fe4ff */
[----:B------:R-:W-:Y:S01]  /*11fb0*/  IADD3 R26, P0, PT, R6, UR10, RZ ;  /* 0x0000000a061a7c10 */ /* 0x000fe2000ff1e0ff */
[----:B------:R-:W-:Y:S02]  /*11fc0*/  IMAD.U32 R6, RZ, RZ, UR21 ;  /* 0x00000015ff067e24 */ /* 0x000fe4000f8e00ff */
[----:B------:R-:W4:Y:S01]  /*11fd0*/  @P1 LDG.E.64 R28, desc[UR50][R30.64] ;  /* 0x000000321e1c1981 */ /* 0x000f22000c1e1b00 */
[----:B------:R-:W-:Y:S03]  /*11fe0*/  IADD3.X R27, PT, PT, R7, UR11, RZ, P0, !PT ;  /* 0x0000000b071b7c10 */ /* 0x000fe600087fe4ff */
[----:B------:R-:W5:Y:S04]  /*11ff0*/  LDS R7, [UR21+0x1c] ;  /* 0x00001c15ff077984 */ /* 0x000f680008000800 */
[----:B------:R-:W5:Y:S01]  /*12000*/  LDG.E.64 R26, desc[UR50][R26.64] ;  /* 0x000000321a1a7981 */ /* 0x000f62000c1e1b00 */
[----:B-1----:R-:W-:Y:S05]  /*12010*/  SHF.R.U64 R8, R6, 0x4, RZ ;  /* 0x0000000406087819 */ /* 0x002fea00000012ff */
[----:B------:R-:W-:Y:S04]  /*12020*/  STS [UR21+0x10], R8 ;  /* 0x00001008ff007988 */ /* 0x000fe80008000815 */
[----:B------:R-:W-:Y:S04]  /*12030*/  STS [UR21+0x14], R8 ;  /* 0x00001408ff007988 */ /* 0x000fe80008000815 */
[----:B-----5:R-:W-:Y:S01]  /*12040*/  STS.64 [UR21], R26 ;  /* 0x0000001aff007988 */ /* 0x020fe20008000a15 */
[--C-:B--2---:R-:W-:Y:S01]  /*12050*/  SHF.R.S32.HI R25, RZ, 0x1f, R24.reuse ;  /* 0x0000001fff197819 */ /* 0x104fe20000011418 */
[----:B------:R-:W-:Y:S02]  /*12060*/  @!P1 IMAD.MOV.U32 R28, RZ, RZ, R24 ;  /* 0x000000ffff1c9224 */ /* 0x000fe400078e0018 */
[----:B---3--:R-:W-:Y:S02]  /*12070*/  VIADD R5, R5, 0xffffffff ;  /* 0xffffffff05057836 */ /* 0x008fe40000000000 */
[----:B------:R-:W-:Y:S02]  /*12080*/  @!P1 IMAD.MOV.U32 R29, RZ, RZ, R25 ;  /* 0x000000ffff1d9224 */ /* 0x000fe400078e0019 */
[C---:B----4-:R-:W-:Y:S03]  /*12090*/  IMAD.SHL.U32 R25, R28.reuse, 0x2, RZ ;  /* 0x000000021c197824 */ /* 0x050fe600078e00ff */
[----:B------:R-:W-:Y:S02]  /*120a0*/  SHF.L.U64.HI R20, R28, 0x1, R29 ;  /* 0x000000011c147819 */ /* 0x000fe4000001021d */
[----:B------:R-:W-:Y:S02]  /*120b0*/  LOP3.LUT R25, R25, 0xfffffffe, RZ, 0xc0, !PT ;  /* 0xfffffffe19197812 */ /* 0x000fe400078ec0ff */
[----:B------:R-:W-:Y:S04]  /*120c0*/  LOP3.LUT R20, R20, 0x1fffffff, RZ, 0xc0, !PT ;  /* 0x1fffffff14147812 */ /* 0x000fe800078ec0ff */
[--C-:B------:R-:W-:Y:S02]  /*120d0*/  SHF.R.U32.HI R4, RZ, 0x4, R20.reuse ;  /* 0x00000004ff047819 */ /* 0x100fe40000011614 */
[----:B------:R-:W-:Y:S02]  /*120e0*/  SHF.R.U64 R20, R25, 0x4, R20 ;  /* 0x0000000419147819 */ /* 0x000fe40000001214 */
[----:B------:R-:W-:Y:S02]  /*120f0*/  LOP3.LUT R30, R7, 0xf, R4, 0xb8, !PT ;  /* 0x0000000f071e7812 */ /* 0x000fe400078eb804 */
[----:B------:R-:W-:Y:S01]  /*12100*/  CS2R R6, SRZ ;  /* 0x0000000000067805 */ /* 0x000fe2000001ff00 */
[----:B------:R-:W-:Y:S04]  /*12110*/  STS [UR21+0xc], R20 ;  /* 0x00000c14ff007988 */ /* 0x000fe80008000815 */
        /* <DEDUP_REMOVED lines=12> */
.L_x_198:
[----:B------:R-:W-:Y:S05]  /*121e0*/  BSYNC.RECONVERGENT B0 ;  /* 0x0000000000007941 */ /* 0x000fea0003800200 */
.L_x_197:
[----:B------:R-:W-:Y:S01]  /*121f0*/  NOP ;  /* 0x0000000000007918 */ /* 0x000fe20000000000 */
[----:B-12---:R-:W1:Y:S01]  /*12200*/  LDS R4, [R23+UR21] ;  /* 0x0000001517047984 */ /* 0x006e620008000800 */
[----:B------:R-:W-:Y:S04]  /*12210*/  UIADD3 UR32, UP1, UPT, UR6, UR14, URZ ;  /* 0x0000000e06207290 */ /* 0x000fe8000ff3e0ff */
[----:B------:R-:W-:Y:S02]  /*12220*/  UIADD3.X UR33, UPT, UPT, UR28, UR15, URZ, UP1, !UPT ;  /* 0x0000000f1c217290 */ /* 0x000fe40008ffe4ff */
[----:B------:R-:W-:Y:S01]  /*12230*/  IADD3 R6, P0, PT, R23, UR32, RZ ;  /* 0x0000002017067c10 */ /* 0x000fe2000ff1e0ff */
[----:B------:R-:W-:Y:S03]  /*12240*/  UMOV UR28, UR30 ;  /* 0x0000001e001c7c82 */ /* 0x000fe60008000000 */
[----:B------:R-:W-:Y:S05]  /*12250*/  IADD3.X R7, PT, PT, RZ, UR33, RZ, P0, !PT ;  /* 0x00000021ff077c10 */ /* 0x000fea00087fe4ff */
[----:B-1----:R3:W5:Y:S01]  /*12260*/  ATOMG.E.EXCH.STRONG.GPU PT, RZ, [R6], R4 ;  /* 0x0000000406ff73a8 */ /* 0x00276200041ee100 */
[----:B------:R-:W-:Y:S04]  /*12270*/  DEPBAR {5,4,3,2,1,0} ;  /* 0x0000003f0000791a */ /* 0x000fe80000000000 */
[----:B------:R-:W1:Y:S02]  /*12280*/  CCTL.E.C.LDCU.IV.DEEP [UR28] ;  /* 0x000000001c007540 */ /* 0x000e640009c08000 */
[----:B-1----:R3:W-:Y:S01]  /*12290*/  UTMACCTL.IV [UR28] ;  /* 0x000000001c0079b9 */ /* 0x0027e20008000000 */
        /* <DEDUP_REMOVED lines=9> */
[----:B------:R-:W-:Y:S01]  /*12330*/  NOP ;  /* 0x0000000000007918 */ /* 0x000fe20000000000 */
.L_x_194:
[----:B-----5:R-:W-:Y:S01]  /*12340*/  ELECT P0, URZ, PT ;  /* 0x0000000000ff782f */ /* 0x020fe20003800000 */
[----:B------:R-:W-:Y:S11]  /*12350*/  BSSY.RECONVERGENT B0, `(.L_x_199) ;  /* 0x0000011000007945 */ /* 0x000ff60003800200 */
[----:B------:R-:W-:Y:S01]  /*12360*/  @!UPT UIADD3 URZ, UPT, UPT, URZ, URZ, URZ ;  /* 0x000000fffffff290 */ /* 0x000fe2000fffe0ff */
[----:B------:R-:W-:Y:S05]  /*12370*/  @!P0 BRA `(.L_x_200) ;  /* 0x0000000000388947 */ /* 0x000fea0003800000 */
[----:B------:R0:W-:Y:S01]  /*12380*/  UTMACMDFLUSH ;  /* 0x00000000000079b7 */ /* 0x0001e20000000000 */
[----:B------:R-:W-:Y:S09]  /*12390*/  UIMAD UR6, UR8, 0x14, UR4 ;  /* 0x00000014080678a4 */ /* 0x000ff2000f8e0204 */
[----:B------:R1:W-:Y:S04]  /*123a0*/  STS [UR6+0x270], R16 ;  /* 0x00027010ff007988 */ /* 0x0003e80008000806 */
        /* <DEDUP_REMOVED lines=9> */
[----:B-----5:R-:W1:Y:S01]  /*12440*/  FENCE.VIEW.ASYNC.S ;  /* 0x00000000000073c6 */ /* 0x020e620000000000 */
[----:B------:R-:W-:Y:S04]  /*12450*/  DEPBAR.LE SB0, 0x0 ;  /* 0x000080000000791a */ /* 0x000fe80000000000 */
.L_x_200:
[----:B---3--:R-:W-:Y:S05]  /*12460*/  BSYNC.RECONVERGENT B0 ;  /* 0x0000000000007941 */ /* 0x008fea0003800200 */
.L_x_199:
[----:B------:R-:W-:Y:S05]  /*12470*/  BRA.U !UP0, `(.L_x_201) ;  /* 0x0000000108047547 */ /* 0x000fea000b800000 */
[----:B------:R-:W-:Y:S05]  /*12480*/  BPT.TRAP 0x1 ;  /* 0x000000040000795c */ /* 0x000fea0000300000 */
.L_x_201:
[----:B------:R-:W-:Y:S01]  /*12490*/  UIADD3 UR6, UPT, UPT, UR8, -0x4, URZ ;  /* 0xfffffffc08067890 */ /* 0x000fe2000fffe0ff */
[----:B-1----:R-:W-:Y:S01]  /*124a0*/  SYNCS.ARRIVE.TRANS64.A1T0 RZ, [UR23+0x150], RZ ;  /* 0x000150ffffff79a7 */ /* 0x002fe20008100017 */
[----:B------:R-:W-:Y:S01]  /*124b0*/  UIADD3 UR23, UPT, UPT, UR7, -0x4, URZ ;  /* 0xfffffffc07177890 */ /* 0x000fe2000fffe0ff */
[----:B------:R-:W-:Y:S01]  /*124c0*/  ISETP.NE.AND P0, PT, R11, RZ, PT ;  /* 0x000000ff0b00720c */ /* 0x000fe20003f05270 */
[----:B------:R-:W-:Y:S02]  /*124d0*/  UISETP.GE.U32.AND UP1, UPT, UR6, -0x8, UPT ;  /* 0xfffffff80600788c */ /* 0x000fe4000bf26070 */
[----:B------:R-:W-:Y:S02]  /*124e0*/  UISETP.GE.U32.AND UP0, UPT, UR23, -0x8, UPT ;  /* 0xfffffff81700788c */ /* 0x000fe4000bf06070 */
[----:B------:R-:W-:Y:S02]  /*124f0*/  USEL UR23, URZ, 0x1, UP1 ;  /* 0x00000001ff177887 */ /* 0x000fe40008800000 */
[----:B------:R-:W-:Y:S02]  /*12500*/  USEL UR6, URZ, 0x1, UP0 ;  /* 0x00000001ff067887 */ /* 0x000fe40008000000 */
[----:B------:R-:W-:Y:S02]  /*12510*/  ULOP3.LUT UR25, UR8, 0x7, URZ, 0xc0, !UPT ;  /* 0x0000000708197892 */ /* 0x000fe4000f8ec0ff */
[----:B------:R-:W-:Y:S01]  /*12520*/  ULOP3.LUT UR24, UR7, 0x7, URZ, 0xc0, !UPT ;  /* 0x0000000707187892 */ /* 0x000fe2000f8ec0ff */
[----:B------:R-:W-:Y:S01]  /*12530*/  LOP3.LUT R0, R0, UR23, RZ, 0x3c, !PT ;  /* 0x0000001700007c12 */ /* 0x000fe2000f8e3cff */
[----:B------:R-:W-:Y:S01]  /*12540*/  ULOP3.LUT UR8, UR25, 0x4, URZ, 0x3c, !UPT ;  /* 0x0000000419087892 */ /* 0x000fe2000f8e3cff */
[----:B------:R-:W-:Y:S01]  /*12550*/  LOP3.LUT R17, R17, UR6, RZ, 0x3c, !PT ;  /* 0x0000000611117c12 */ /* 0x000fe2000f8e3cff */
[----:B------:R-:W-:Y:S01]  /*12560*/  ULOP3.LUT UR7, UR24, 0x4, URZ, 0x3c, !UPT ;  /* 0x0000000418077892 */ /* 0x000fe2000f8e3cff */
[----:B------:R-:W-:Y:S11]  /*12570*/  @!P0 EXIT ;  /* 0x000000000000894d */ /* 0x000ff60003800000 */
[----:B------:R-:W-:Y:S05]  /*12580*/  BRA `(.L_x_202) ;  /* 0xffffffec001c7947 */ /* 0x000fea000383ffff */
.L_x_287:
[----:B------:R-:W-:Y:S01]  /*12590*/  UMOV UR6, 0x40 ;  /* 0x0000004000067882 */ /* 0x000fe20000000000 */
[----:B------:R-:W-:Y:S01]  /*125a0*/  NOP ;  /* 0x0000000000007918 */ /* 0x000fe20000000000 */
[----:B------:R-:W-:Y:S01]  /*125b0*/  ULEA UR6, UR5, UR6, 0x18 ;  /* 0x0000000605067291 */ /* 0x000fe2000f8ec0ff */
[----:B------:R-:W-:Y:S01]  /*125c0*/  UMOV UR4, 0x400 ;  /* 0x0000040000047882 */ /* 0x000fe20000000000 */
[----:B------:R-:W-:Y:S02]  /*125d0*/  UISETP.NE.AND UP3, UPT, UR37, URZ, UPT ;  /* 0x000000ff2500728c */ /* 0x000fe4000bf65270 */
[----:B------:R-:W-:-:S05]  /*125e0*/  ULEA UR4, UR5, UR4, 0x18 ;  /* 0x0000000405047291 */ /* 0x000fca000f8ec0ff */
[----:B------:R-:W2:Y:S02]  /*125f0*/  LDS.U8 R0, [UR6+0x1c] ;  /* 0x00001c06ff007984 */ /* 0x000ea40008000000 */
[----:B--2---:R-:W-:-:S13]  /*12600*/  ISETP.NE.AND P0, PT, R0, RZ, PT ;  /* 0x000000ff0000720c */ /* 0x004fda0003f05270 */
[----:B------:R-:W-:Y:S05]  /*12610*/  @P0 BRA `(.L_x_203) ;  /* 0x0000000400100947 */ /* 0x000fea0003800000 */
[----:B------:R-:W-:Y:S02]  /*12620*/  ULOP3.LUT UR44, UR5, 0x1, URZ, 0xc0, !UPT ;  /* 0x00000001052c7892 */ /* 0x000fe4000f8ec0ff */
[----:B------:R-:W-:Y:S02]  /*12630*/  ULOP3.LUT UR43, UR5, 0x1, URZ, 0x3c, !UPT ;  /* 0x00000001052b7892 */ /* 0x000fe4000f8e3cff */
[----:B------:R-:W-:Y:S02]  /*12640*/  UISETP.NE.U32.AND UP0, UPT, UR44, 0x1, UPT ;  /* 0x000000012c00788c */ /* 0x000fe4000bf05070 */
[----:B------:R-:W-:-:S07]  /*12650*/  UIADD3 UR7, UPT, UPT, UR6, 0x8, URZ ;  /* 0x0000000806077890 */ /* 0x000fce000fffe0ff */
[----:B------:R-:W-:Y:S05]  /*12660*/  BRA.U !UP0, `(.L_x_204) ;  /* 0x00000001089c7547 */ /* 0x000fea000b800000 */
[----:B------:R-:W-:Y:S01]  /*12670*/  ELECT P0, URZ, PT ;  /* 0x0000000000ff782f */ /* 0x000fe20003800000 */
[----:B------:R-:W-:-:S12]  /*12680*/  BSSY B0, `(.L_x_204) ;  /* 0x0000025000007945 */ /* 0x000fd80003800000 */
[----:B------:R-:W-:Y:S05]  /*12690*/  @!P0 BRA `(.L_x_205) ;  /* 0x00000000008c8947 */ /* 0x000fea0003800000 */
[----:B------:R-:W-:-:S05]  /*126a0*/  UMOV UR5, 0x10 ;  /* 0x0000001000057882 */ /* 0x000fca0000000000 */
[----:B------:R-:W-:Y:S04]  /*126b0*/  DEPBAR.LE SB1, 0x36 ;  /* 0x00009d800000791a */ /* 0x000fe80000000000 */
[----:B------:R-:W1:Y:S02]  /*126c0*/  UTCATOMSWS.2CTA.FIND_AND_SET.ALIGN UP1, UR5, UR5 ;  /* 0x00000005000575e3 */ /* 0x000e640008220800 */
[----:B-1----:R-:W-:Y:S01]  /*126d0*/  MOV R11, UR5 ;  /* 0x00000005000b7c02 */ /* 0x002fe20008000f00 */
[----:B------:R-:W-:Y:S06]  /*126e0*/  BRA.U UP1, `(.L_x_206) ;  /* 0x0000000101187547 */ /* 0x000fec000b800000 */
.L_x_207:
[----:B------:R-:W-:Y:S05]  /*126f0*/  NANOSLEEP 0x64 ;  /* 0x000000640000795d */ /* 0x000fea0003800000 */
[----:B------:R-:W-:-:S05]  /*12700*/  UMOV UR5, 0x10 ;  /* 0x0000001000057882 */ /* 0x000fca0000000000 */
[----:B------:R-:W-:Y:S04]  /*12710*/  DEPBAR.LE SB1, 0x36 ;  /* 0x00009d800000791a */ /* 0x000fe80000000000 */
[----:B------:R-:W1:Y:S02]  /*12720*/  UTCATOMSWS.2CTA.FIND_AND_SET.ALIGN UP1, UR5, UR5 ;  /* 0x00000005000575e3 */ /* 0x000e640008220800 */
[----:B-1----:R-:W-:Y:S01]  /*12730*/  MOV R11, UR5 ;  /* 0x00000005000b7c02 */ /* 0x002fe20008000f00 */
[----:B------:R-:W-:Y:S05]  /*12740*/  BRA.U !UP1, `(.L_x_207) ;  /* 0xfffffffd09e87547 */ /* 0x000fea000b83ffff */
.L_x_206:
[----:B-----5:R-:W1:Y:S01]  /*12750*/  LDS R5, [UR6+0x10] ;  /* 0x00001006ff057984 */ /* 0x020e620008000800 */
[----:B------:R-:W-:Y:S01]  /*12760*/  IMAD.U32 R3, RZ, RZ, UR4 ;  /* 0x00000004ff037e24 */ /* 0x000fe2000f8e00ff */
[----:B------:R-:W-:-:S03]  /*12770*/  MOV R2, UR43 ;  /* 0x0000002b00027c02 */ /* 0x000fc60008000f00 */
[----:B------:R-:W-:Y:S01]  /*12780*/  VIADD R3, R3, 0x310 ;  /* 0x0000031003037836 */ /* 0x000fe20000000000 */
[----:B-1----:R-:W-:-:S04]  /*12790*/  SHF.L.U32 R5, R5, 0x1f, RZ ;  /* 0x0000001f05057819 */ /* 0x002fc800000006ff */
[----:B------:R-:W1:Y:S02]  /*127a0*/  SYNCS.PHASECHK.TRANS64.TRYWAIT P0, [UR6+0x8], R5 ;  /* 0x00000805ff0075a7 */ /* 0x000e640008001106 */
[----:B-1----:R-:W-:Y:S05]  /*127b0*/  @P0 BRA `(.L_x_208) ;  /* 0x0000000000080947 */ /* 0x002fea0003800000 */
[----:B------:R-:W1:Y:S02]  /*127c0*/  SYNCS.PHASECHK.TRANS64.TRYWAIT P0, [UR6+0x8], R5 ;  /* 0x00000805ff0075a7 */ /* 0x000e640008001106 */
[----:B-1----:R-:W-:Y:S05]  /*127d0*/  @!P0 BRA `(.L_x_209) ;  /* 0x0000001800c08947 */ /* 0x002fea0003800000 */
.L_x_208:
[----:B------:R-:W-:Y:S01]  /*127e0*/  HFMA2 R4, -RZ, RZ, 0, 5.9604644775390625e-08 ;  /* 0x00000001ff047431 */ /* 0x000fe200000001ff */
[----:B------:R-:W-:Y:S01]  /*127f0*/  UPRMT UR5, UR43, 0x654, UR7 ;  /* 0x000006542b057896 */ /* 0x000fe20008000007 */
[----:B------:R-:W-:Y:S01]  /*12800*/  IMAD.MOV.U32 R6, RZ, RZ, 0xffff ;  /* 0x0000ffffff067424 */ /* 0x000fe200078e00ff */
[----:B------:R-:W-:Y:S01]  /*12810*/  PRMT R2, R2, 0x654, R3 ;  /* 0x0000065402027816 */ /* 0x000fe20000000003 */
[----:B-1----:R-:W-:Y:S02]  /*12820*/  IMAD.MOV.U32 R0, RZ, RZ, 0x4 ;  /* 0x00000004ff007424 */ /* 0x002fe400078e00ff */
[----:B------:R-:W-:Y:S01]  /*12830*/  IMAD.SHL.U32 R7, R11, 0x20, RZ ;  /* 0x000000200b077824 */ /* 0x000fe200078e00ff */
[----:B------:R-:W-:Y:S02]  /*12840*/  MOV R3, UR5 ;  /* 0x0000000500037c02 */ /* 0x000fe40008000f00 */
[-C--:B------:R-:W-:Y:S01]  /*12850*/  SHF.L.U32 R6, R6, R11.reuse, RZ ;  /* 0x0000000b06067219 */ /* 0x080fe200000006ff */
[----:B------:R2:W-:Y:S01]  /*12860*/  SYNCS.ARRIVE.TRANS64.RED RZ, [UR5], R0 ;  /* 0x00000000ffff79a7 */ /* 0x0005e20008000405 */
[----:B------:R-:W-:Y:S01]  /*12870*/  SHF.L.U32 R5, R4, R11, RZ ;  /* 0x0000000b04057219 */ /* 0x000fe200000006ff */
[----:B------:R2:W-:Y:S04]  /*12880*/  STS [UR4+0x310], R7 ;  /* 0x00031007ff007988 */ /* 0x0005e80008000804 */
[----:B------:R2:W-:Y:S04]  /*12890*/  STAS [R2.64], R11 ;  /* 0x0000000b02007dbd */ /* 0x0005e8000c0008ff */
[----:B------:R2:W-:Y:S04]  /*128a0*/  ATOMS.OR RZ, [UR6+0x14], R6 ;  /* 0x00001406ffff798c */ /* 0x0005e8000b000006 */
[----:B------:R2:W-:Y:S04]  /*128b0*/  ATOMS.OR RZ, [UR6+0x18], R5 ;  /* 0x00001805ffff798c */ /* 0x0005e8000b000006 */
[----:B------:R2:W-:Y:S02]  /*128c0*/  ATOMS.XOR RZ, [UR6+0x10], R4 ;  /* 0x00001004ffff798c */ /* 0x0005e4000b800006 */
.L_x_205:
[----:B------:R-:W-:Y:S05]  /*128d0*/  BSYNC B0 ;  /* 0x0000000000007941 */ /* 0x000fea0003800000 */
.L_x_204:
[----:B------:R-:W-:Y:S05]  /*128e0*/  BRA.U UP0, `(.L_x_210) ;  /* 0x00000001006c7547 */ /* 0x000fea000b800000 */
[----:B------:R-:W-:-:S03]  /*128f0*/  UMOV UR5, 0xffffffff ;  /* 0xffffffff00057882 */ /* 0x000fc60000000000 */
[----:B------:R-:W-:Y:S05]  /*12900*/  BRA.DIV UR5, `(.L_x_211) ;  /* 0x0000001a058c7947 */ /* 0x000fea000b800000 */
[----:B------:R-:W-:-:S13]  /*12910*/  ELECT P6, URZ, PT ;  /* 0x0000000000ff782f */ /* 0x000fda00038c0000 */
.L_x_275:
[----:B------:R-:W-:Y:S05]  /*12920*/  @!P6 BRA `(.L_x_210) ;  /* 0x00000000005ce947 */ /* 0x000fea0003800000 */
[----:B--2---:R-:W2:Y:S02]  /*12930*/  LDS R3, [UR6+0x10] ;  /* 0x00001006ff037984 */ /* 0x004ea40008000800 */
[----:B--2---:R-:W-:-:S04]  /*12940*/  SHF.L.U32 R3, R3, 0x1f, RZ ;  /* 0x0000001f03037819 */ /* 0x004fc800000006ff */
[----:B------:R-:W2:Y:S02]  /*12950*/  SYNCS.PHASECHK.TRANS64.TRYWAIT P0, [UR6+0x8], R3 ;  /* 0x00000803ff0075a7 */ /* 0x000ea40008001106 */
[----:B--2---:R-:W-:Y:S05]  /*12960*/  @P0 BRA `(.L_x_212) ;  /* 0x0000000000080947 */ /* 0x004fea0003800000 */
[----:B------:R-:W2:Y:S02]  /*12970*/  SYNCS.PHASECHK.TRANS64.TRYWAIT P0, [UR6+0x8], R3 ;  /* 0x00000803ff0075a7 */ /* 0x000ea40008001106 */
[----:B--2---:R-:W-:Y:S05]  /*12980*/  @!P0 BRA `(.L_x_213) ;  /* 0x00000018008c8947 */ /* 0x004fea0003800000 */
.L_x_212:
[----:B-----5:R-:W3:Y:S01]  /*12990*/  LDS R5, [UR4+0x310] ;  /* 0x00031004ff057984 */ /* 0x020ee20008000800 */
[----:B--2---:R-:W-:Y:S02]  /*129a0*/  HFMA2 R0, -RZ, RZ, 0, 5.9604644775390625e-08 ;  /* 0x00000001ff007431 */ /* 0x004fe400000001ff */
[----:B------:R-:W-:Y:S01]  /*129b0*/  IMAD.MOV.U32 R2, RZ, RZ, 0xffff ;  /* 0x0000ffffff027424 */ /* 0x000fe200078e00ff */
[----:B------:R-:W-:Y:S01]  /*129c0*/  UPRMT UR5, UR43, 0x654, UR7 ;  /* 0x000006542b057896 */ /* 0x000fe20008000007 */
[----:B---3--:R-:W-:-:S03]  /*129d0*/  IMAD.SHL.U32 R3, R5, 0x20, RZ ;  /* 0x0000002005037824 */ /* 0x008fc600078e00ff */
[-C--:B------:R-:W-:Y:S02]  /*129e0*/  SHF.L.U32 R2, R2, R5.reuse, RZ ;  /* 0x0000000502027219 */ /* 0x080fe400000006ff */
[----:B------:R-:W-:Y:S01]  /*129f0*/  SHF.L.U32 R5, R0, R5, RZ ;  /* 0x0000000500057219 */ /* 0x000fe200000006ff */
[----:B------:R3:W-:Y:S04]  /*12a00*/  STS [UR4+0x310], R3 ;  /* 0x00031003ff007988 */ /* 0x0007e80008000804 */
[----:B------:R3:W-:Y:S04]  /*12a10*/  ATOMS.OR RZ, [UR6+0x14], R2 ;  /* 0x00001402ffff798c */ /* 0x0007e8000b000006 */
[----:B------:R3:W-:Y:S01]  /*12a20*/  ATOMS.OR RZ, [UR6+0x18], R5 ;  /* 0x00001805ffff798c */ /* 0x0007e2000b000006 */
[----:B------:R-:W-:Y:S03]  /*12a30*/  SYNCS.ARRIVE.TRANS64.RED.A1T0 RZ, [UR5], RZ ;  /* 0x000000ffffff79a7 */ /* 0x000fe60008100405 */
[----:B------:R3:W-:Y:S01]  /*12a40*/  ATOMS.XOR RZ, [UR6+0x10], R0 ;  /* 0x00001000ffff798c */ /* 0x0007e2000b800006 */
[----:B------:R-:W-:Y:S05]  /*12a50*/  BRA `(.L_x_210) ;  /* 0x0000000000107947 */ /* 0x000fea0003800000 */
.L_x_203:
[----:B------:R-:W-:Y:S02]  /*12a60*/  MOV R0, 0xffffffff ;  /* 0xffffffff00007802 */ /* 0x000fe40000000f00 */
[----:B------:R-:W-:-:S03]  /*12a70*/  MOV R2, 0x12aa0 ;  /* 0x00012aa000027802 */ /* 0x000fc60000000f00 */
[----:B------:R2:W-:Y:S04]  /*12a80*/  STS [UR4+0x310], R0 ;  /* 0x00031000ff007988 */ /* 0x0005e80008000804 */
[----:B-12-45:R-:W-:Y:S05]  /*12a90*/  CALL.REL.NOINC `($__internal_1_$__cuda_sm10x_tcgen05_guardrail_trap_phase_invalid_during_alloc) ;  /* 0x0000001800e47944 */ /* 0x036fea0003c00000 */
.L_x_210:
[----:B------:R-:W-:Y:S05]  /*12aa0*/  WARPSYNC.ALL ;  /* 0x0000000000007948 */ /* 0x000fea0003800000 */
[----:B------:R-:W1:Y:S01]  /*12ab0*/  S2UR UR5, SR_CgaCtaId ;  /* 0x00000000000579c3 */ /* 0x000e620000008800 */
[----:B------:R-:W-:Y:S01]  /*12ac0*/  UMOV UR4, 0x400 ;  /* 0x0000040000047882 */ /* 0x000fe20000000000 */
[----:B------:R-:W-:-:S06]  /*12ad0*/  NOP ;  /* 0x0000000000007918 */ /* 0x000fcc0000000000 */
[----:B------:R-:W-:Y:S06]  /*12ae0*/  BAR.ARV 0x6, 0xa0 ;  /* 0x0182800000007b1d */ /* 0x000fec0000002000 */
[----:B-1----:R-:W-:-:S04]  /*12af0*/  ULEA UR4, UR5, UR4, 0x18 ;  /* 0x0000000405047291 */ /* 0x002fc8000f8ec0ff */
[----:B------:R-:W-:Y:S02]  /*12b00*/  UIADD3 UR6, UPT, UPT, UR4, 0x11400, URZ ;  /* 0x0001140004067890 */ /* 0x000fe4000fffe0ff */
[----:B------:R-:W-:Y:S02]  /*12b10*/  UIADD3 UR7, UPT, UPT, UR4, 0x21400, URZ ;  /* 0x0002140004077890 */ /* 0x000fe4000fffe0ff */
[----:B------:R-:W-:Y:S01]  /*12b20*/  USHF.R.U32.HI UR6, URZ, 0x4, UR6 ;  /* 0x00000004ff067899 */ /* 0x000fe20008011606 */
[----:B--23--:R-:W1:Y:S01]  /*12b30*/  LDS R0, [UR4+0x310] ;  /* 0x00031004ff007984 */ /* 0x00ce620008000800 */
[----:B------:R-:W-:Y:S02]  /*12b40*/  USHF.R.U32.HI UR7, URZ, 0x4, UR7 ;  /* 0x00000004ff077899 */ /* 0x000fe40008011607 */
[----:B------:R-:W-:Y:S02]  /*12b50*/  ULOP3.LUT UR6, UR6, 0x3fff, URZ, 0xc0, !UPT ;  /* 0x00003fff06067892 */ /* 0x000fe4000f8ec0ff */
[----:B------:R-:W-:-:S02]  /*12b60*/  ULOP3.LUT UR7, UR7, 0x3fff, URZ, 0xc0, !UPT ;  /* 0x00003fff07077892 */ /* 0x000fc4000f8ec0ff */
[----:B------:R-:W-:Y:S02]  /*12b70*/  ULOP3.LUT UR6, UR6, 0x10000, URZ, 0xfc, !UPT ;  /* 0x0001000006067892 */ /* 0x000fe4000f8efcff */
[----:B------:R-:W-:Y:S01]  /*12b80*/  ULOP3.LUT UR7, UR7, 0x10000, URZ, 0xfc, !UPT ;  /* 0x0001000007077892 */ /* 0x000fe2000f8efcff */
[----:B-1----:R-:W-:Y:S01]  /*12b90*/  R2UR UR8, R0 ;  /* 0x00000000000872ca */ /* 0x002fe200000e0000 */
[----:B----45:R-:W1:-:S00]  /*12ba0*/  USETMAXREG.DEALLOC.CTAPOOL 0x88 ;  /* 0x00000088000079c8 */ /* 0x030e4000080e0500 */
[----:B-1----:R-:W-:Y:S01]  /*12bb0*/  HFMA2 R2, -RZ, RZ, 0, 0 ;  /* 0x00000000ff027431 */ /* 0x002fe200000001ff */
[----:B------:R-:W-:Y:S01]  /*12bc0*/  MOV R0, RZ ;  /* 0x000000ff00007202 */ /* 0x000fe20000000f00 */
[----:B------:R-:W-:Y:S01]  /*12bd0*/  UISETP.NE.AND UP3, UPT, UR21, 0x4, !UP3 ;  /* 0x000000041500788c */ /* 0x000fe2000df65270 */
[----:B------:R-:W-:Y:S01]  /*12be0*/  UMOV UR20, 0x1 ;  /* 0x0000000100147882 */ /* 0x000fe20000000000 */
[----:B------:R-:W-:Y:S01]  /*12bf0*/  UMOV UR19, URZ ;  /* 0x000000ff00137c82 */ /* 0x000fe20008000000 */
[----:B------:R-:W-:Y:S01]  /*12c00*/  UMOV UR18, URZ ;  /* 0x000000ff00127c82 */ /* 0x000fe20008000000 */
[----:B------:R-:W-:Y:S01]  /*12c10*/  UMOV UR17, URZ ;  /* 0x000000ff00117c82 */ /* 0x000fe20008000000 */
[----:B------:R-:W-:-:S05]  /*12c20*/  UMOV UR16, URZ ;  /* 0x000000ff00107c82 */ /* 0x000fca0008000000 */
.L_x_224:
[----:B------:R-:W1:Y:S02]  /*12c30*/  LDC.64 R4, c[0x0][0x390] ;  /* 0x0000e400ff047b82 */ /* 0x000e640000000a00 */
[----:B-12---:R-:W-:-:S05]  /*12c40*/  IMAD.WIDE R4, R16, 0xc, R4 ;  /* 0x0000000c10047825 */ /* 0x006fca00078e0204 */
[----:B------:R-:W2:Y:S02]  /*12c50*/  LDG.E R3, desc[UR50][R4.64+0x8] ;  /* 0x0000083204037981 */ /* 0x000ea4000c1e1900 */
[----:B--2---:R-:W-:-:S13]  /*12c60*/  R2UR UR14, R3 ;  /* 0x00000000030e72ca */ /* 0x004fda00000e0000 */
[----:B------:R-:W-:Y:S02]  /*12c70*/  UISETP.GE.AND UP0, UPT, UR14, 0x1, UPT ;  /* 0x000000010e00788c */ /* 0x000fe4000bf06270 */
[----:B------:R-:W-:Y:S02]  /*12c80*/  UIADD3 UR9, UPT, UPT, UR14, 0x3f, URZ ;  /* 0x0000003f0e097890 */ /* 0x000fe4000fffe0ff */
[----:B------:R-:W-:Y:S02]  /*12c90*/  UISETP.NE.OR UP0, UPT, UR44, URZ, !UP0 ;  /* 0x000000ff2c00728c */ /* 0x000fe4000c705670 */
[----:B------:R-:W-:-:S04]  /*12ca0*/  USHF.R.S32.HI UR15, URZ, 0x1f, UR9 ;  /* 0x0000001fff0f7899 */ /* 0x000fc80008011409 */
[----:B------:R-:W-:-:S03]  /*12cb0*/  ULEA.HI UR15, UR15, UR9, URZ, 0x6 ;  /* 0x000000090f0f7291 */ /* 0x000fc6000f8f30ff */
[----:B------:R-:W-:Y:S09]  /*12cc0*/  BRA.U UP0, `(.L_x_214) ;  /* 0x0000000500487547 */ /* 0x000ff2000b800000 */
[----:B------:R-:W-:Y:S01]  /*12cd0*/  ULEA UR9, UR17, UR4, 0x3 ;  /* 0x0000000411097291 */ /* 0x000fe2000f8e18ff */
[----:B------:R-:W-:Y:S01]  /*12ce0*/  SHF.L.U32 R3, R0, 0x1f, RZ ;  /* 0x0000001f00037819 */ /* 0x000fe200000006ff */
[----:B------:R-:W-:Y:S02]  /*12cf0*/  USHF.R.S32.HI UR15, URZ, 0x6, UR15 ;  /* 0x00000006ff0f7899 */ /* 0x000fe4000801140f */
[----:B------:R-:W-:-:S05]  /*12d00*/  ULEA UR13, UR19, UR8, 0x8 ;  /* 0x00000008130d7291 */ /* 0x000fca000f8e40ff */
[----:B------:R1:W2:Y:S01]  /*12d10*/  SYNCS.PHASECHK.TRANS64.TRYWAIT P1, [UR9], R3 ;  /* 0x00000003ff0075a7 */ /* 0x0002a20008021109 */
[----:B------:R-:W-:Y:S06]  /*12d20*/  BRA.U UP3, `(.L_x_215) ;  /* 0x0000000103047547 */ /* 0x000fec000b800000 */
[----:B------:R-:W-:Y:S05]  /*12d30*/  BPT.TRAP 0x1 ;  /* 0x000000040000795c */ /* 0x000fea0000300000 */
.L_x_215:
[----:B------:R-:W-:Y:S01]  /*12d40*/  ULEA UR12, UR19, UR4, 0x3 ;  /* 0x00000004130c7291 */ /* 0x000fe2000f8e18ff */
[----:B------:R-:W-:-:S04]  /*12d50*/  MOV R4, UR20 ;  /* 0x0000001400047c02 */ /* 0x000fc80008000f00 */
[----:B------:R-:W-:-:S04]  /*12d60*/  SHF.L.U32 R4, R4, 0x1f, RZ ;  /* 0x0000001f04047819 */ /* 0x000fc800000006ff */
[----:B------:R-:W3:Y:S02]  /*12d70*/  SYNCS.PHASECHK.TRANS64.TRYWAIT P0, [UR12+0x120], R4 ;  /* 0x00012004ff0075a7 */ /* 0x000ee4000800110c */
[----:B---3--:R-:W-:Y:S05]  /*12d80*/  @!P0 BRA `(.L_x_216) ;  /* 0x0000001400a48947 */ /* 0x008fea0003800000 */
.L_x_277:
[----:B-1----:R-:W-:Y:S01]  /*12d90*/  LOP3.LUT R3, R9, 0xffff, RZ, 0xc0, !PT ;  /* 0x0000ffff09037812 */ /* 0x002fe200078ec0ff */
[----:B------:R-:W-:Y:S01]  /*12da0*/  UISETP.LT.AND UP0, UPT, UR15, 0x1, UPT ;  /* 0x000000010f00788c */ /* 0x000fe2000bf01270 */
[----:B--2---:R-:W-:Y:S01]  /*12db0*/  PLOP3.LUT P0, PT, P1, PT, PT, 0x80, 0x8 ;  /* 0x000000000008781c */ /* 0x004fe20000f0f070 */
[----:B------:R-:W-:Y:S01]  /*12dc0*/  UPLOP3.LUT UP2, UPT, UPT, UPT, UPT, 0x40, 0x4 ;  /* 0x000000000004789c */ /* 0x000fe20003f4e870 */
[----:B------:R-:W-:Y:S01]  /*12dd0*/  R2UR UR10, R3 ;  /* 0x00000000030a72ca */ /* 0x000fe200000e0000 */
[----:B------:R-:W-:Y:S01]  /*12de0*/  USEL UR11, UR15, 0x1, UP0 ;  /* 0x000000010f0b7887 */ /* 0x000fe20008000000 */
[----:B------:R-:W-:Y:S01]  /*12df0*/  UMOV UR21, UR17 ;  /* 0x0000001100157c82 */ /* 0x000fe20008000000 */
[----:B------:R-:W-:Y:S02]  /*12e00*/  UMOV UR28, 0x0 ;  /* 0x00000000001c7882 */ /* 0x000fe40000000000 */
[----:B------:R-:W-:Y:S01]  /*12e10*/  UIADD3 UR11, UPT, UPT, -UR11, UR16, UR15 ;  /* 0x000000100b0b7290 */ /* 0x000fe2000fffe10f */
[----:B------:R-:W-:Y:S01]  /*12e20*/  UMOV UR29, 0x10400490 ;  /* 0x10400490001d7882 */ /* 0x000fe20000000000 */
[----:B------:R-:W-:-:S02]  /*12e30*/  UMOV UR26, 0x0 ;  /* 0x00000000001a7882 */ /* 0x000fc40000000000 */
[----:B------:R-:W-:Y:S01]  /*12e40*/  UIADD3 UR11, UPT, UPT, UR11, 0x1, URZ ;  /* 0x000000010b0b7890 */ /* 0x000fe2000fffe0ff */
[----:B------:R-:W-:Y:S01]  /*12e50*/  UMOV UR27, 0x10400490 ;  /* 0x10400490001b7882 */ /* 0x000fe20000000000 */
[----:B------:R-:W-:Y:S01]  /*12e60*/  UMOV UR24, 0x0 ;  /* 0x0000000000187882 */ /* 0x000fe20000000000 */
[----:B------:R-:W-:Y:S01]  /*12e70*/  UMOV UR25, 0x10400490 ;  /* 0x1040049000197882 */ /* 0x000fe20000000000 */
[----:B------:R-:W-:Y:S01]  /*12e80*/  UMOV UR22, 0x0 ;  /* 0x0000000000167882 */ /* 0x000fe20000000000 */
[----:B------:R-:W-:-:S07]  /*12e90*/  UMOV UR23, 0x10400490 ;  /* 0x1040049000177882 */ /* 0x000fce0000000000 */
.L_x_219:
[----:B-1----:R-:W-:Y:S01]  /*12ea0*/  ULEA UR9, UR21, UR4, 0x3 ;  /* 0x0000000415097291 */ /* 0x002fe2000f8e18ff */
[----:B--2---:R-:W-:Y:S11]  /*12eb0*/  @P0 BRA `(.L_x_217) ;  /* 0x00000000000c0947 */ /* 0x004ff60003800000 */
[----:B------:R-:W-:Y:S04]  /*12ec0*/  SHF.L.U32 R4, R0, 0x1f, RZ ;  /* 0x0000001f00047819 */ /* 0x000fe800000006ff */
[----:B------:R-:W1:Y:S02]  /*12ed0*/  SYNCS.PHASECHK.TRANS64.TRYWAIT P0, [UR9], R4 ;  /* 0x00000004ff0075a7 */ /* 0x000e640008001109 */
[----:B-1----:R-:W-:Y:S05]  /*12ee0*/  @!P0 BRA `(.L_x_218) ;  /* 0x0000001400648947 */ /* 0x002fea0003800000 */
.L_x_217:
[----:B------:R-:W-:Y:S01]  /*12ef0*/  UISETP.NE.AND UP0, UPT, UR15, 0x1, UPT ;  /* 0x000000010f00788c */ /* 0x000fe2000bf05270 */
[----:B------:R-:W-:Y:S01]  /*12f00*/  PLOP3.LUT P0, PT, PT, PT, PT, 0x80, 0x8 ;  /* 0x000000000008781c */ /* 0x000fe20003f0f070 */
[----:B------:R-:W-:Y:S02]  /*12f10*/  UIADD3 UR17, UPT, UPT, UR21, 0x1, URZ ;  /* 0x0000000115117890 */ /* 0x000fe4000fffe0ff */
[----:B------:R-:W-:Y:S02]  /*12f20*/  ULEA UR32, UR21, UR7, 0xa ;  /* 0x0000000715207291 */ /* 0x000fe4000f8e50ff */
[----:B------:R-:W-:Y:S01]  /*12f30*/  UISETP.NE.AND UP1, UPT, UR17, 0x4, UPT ;  /* 0x000000041100788c */ /* 0x000fe2000bf25270 */
[----:B------:R-:W-:Y:S01]  /*12f40*/  PLOP3.LUT P1, PT, PT, PT, UP0, 0x80, 0x8 ;  /* 0x000000000008781c */ /* 0x000fe20003f2f008 */
[----:B------:R-:W-:Y:S02]  /*12f50*/  UIADD3 UR52, UPT, UPT, UR32, 0x2, URZ ;  /* 0x0000000220347890 */ /* 0x000fe4000fffe0ff */
[----:B------:R-:W-:Y:S02]  /*12f60*/  USEL UR31, URZ, 0x1, UP1 ;  /* 0x00000001ff1f7887 */ /* 0x000fe40008800000 */
[----:B------:R-:W-:Y:S02]  /*12f70*/  USEL UR17, UR17, URZ, UP1 ;  /* 0x000000ff11117287 */ /* 0x000fe40008800000 */
[----:B------:R-:W-:Y:S02]  /*12f80*/  UIADD3 UR46, UPT, UPT, UR32, 0x4, URZ ;  /* 0x00000004202e7890 */ /* 0x000fe4000fffe0ff */
[----:B------:R-:W-:Y:S01]  /*12f90*/  @UP0 ULEA UR30, UR17, UR4, 0x3 ;  /* 0x00000004111e0291 */ /* 0x000fe2000f8e18ff */
[----:B------:R-:W-:Y:S01]  /*12fa0*/  LOP3.LUT R0, R0, UR31, RZ, 0x3c, !PT ;  /* 0x0000001f00007c12 */ /* 0x000fe2000f8e3cff */
[----:B------:R-:W-:Y:S02]  /*12fb0*/  UIADD3 UR38, UPT, UPT, UR32, 0x6, URZ ;  /* 0x0000000620267890 */ /* 0x000fe4000fffe0ff */
[----:B------:R-:W-:Y:S01]  /*12fc0*/  UIADD3 UR9, UPT, UPT, UR9, 0x20, URZ ;  /* 0x0000002009097890 */ /* 0x000fe2000fffe0ff */
[----:B-1----:R-:W-:Y:S01]  /*12fd0*/  @P1 SHF.L.U32 R3, R0, 0x1f, RZ ;  /* 0x0000001f00031819 */ /* 0x002fe200000006ff */
[----:B------:R-:W-:Y:S02]  /*12fe0*/  UIADD3 UR16, UPT, UPT, UR16, 0x1, URZ ;  /* 0x0000000110107890 */ /* 0x000fe4000fffe0ff */
[----:B------:R-:W-:Y:S01]  /*12ff0*/  UIADD3 UR15, UPT, UPT, UR15, -0x1, URZ ;  /* 0xffffffff0f0f7890 */ /* 0x000fe2000fffe0ff */
[----:B------:R1:W2:Y:S01]  /*13000*/  @P1 SYNCS.PHASECHK.TRANS64.TRYWAIT P0, [UR30], R3 ;  /* 0x00000003ff0015a7 */ /* 0x0002a2000800111e */
[----:B------:R-:W-:Y:S02]  /*13010*/  ULEA UR30, UR21, UR6, 0xa ;  /* 0x00000006151e7291 */ /* 0x000fe4000f8e50ff */
[----:B------:R-:W-:Y:S02]  /*13020*/  UISETP.NE.AND UP0, UPT, UR16, UR11, UPT ;  /* 0x0000000b1000728c */ /* 0x000fe4000bf05270 */
[----:B------:R-:W-:Y:S02]  /*13030*/  UIADD3 UR48, UPT, UPT, UR30, 0x2, URZ ;  /* 0x000000021e307890 */ /* 0x000fe4000fffe0ff */
[----:B------:R-:W-:Y:S02]  /*13040*/  UIADD3 UR40, UPT, UPT, UR30, 0x4, URZ ;  /* 0x000000041e287890 */ /* 0x000fe4000fffe0ff */
[----:B------:R-:W-:Y:S01]  /*13050*/  UIADD3 UR34, UPT, UPT, UR30, 0x6, URZ ;  /* 0x000000061e227890 */ /* 0x000fe2000fffe0ff */
[----:B------:R-:W-:Y:S01]  /*13060*/  UMOV UR33, 0x40004040 ;  /* 0x4000404000217882 */ /* 0x000fe20000000000 */
[----:B------:R-:W-:Y:S01]  /*13070*/  UMOV UR31, 0x40004040 ;  /* 0x40004040001f7882 */ /* 0x000fe20000000000 */
[----:B------:R-:W-:Y:S01]  /*13080*/  UMOV UR53, 0x40004040 ;  /* 0x4000404000357882 */ /* 0x000fe20000000000 */
[----:B------:R1:W-:Y:S01]  /*13090*/  UTCHMMA.2CTA gdesc[UR30], gdesc[UR32], tmem[UR13], tmem[UR28], idesc[UR29], UP2 ;  /* 0x00ff1c201e0075ea */ /* 0x0003e2000920000d */
[----:B------:R-:W-:Y:S01]  /*130a0*/  UPLOP3.LUT UP2, UPT, UPT, UPT, UPT, 0x80, 0x8 ;  /* 0x000000000008789c */ /* 0x000fe20003f4f070 */
[----:B------:R-:W-:Y:S01]  /*130b0*/  UMOV UR49, 0x40004040 ;  /* 0x4000404000317882 */ /* 0x000fe20000000000 */
[----:B------:R-:W-:Y:S01]  /*130c0*/  UMOV UR47, 0x40004040 ;  /* 0x40004040002f7882 */ /* 0x000fe20000000000 */
[----:B------:R1:W-:Y:S01]  /*130d0*/  UTCHMMA.2CTA gdesc[UR48], gdesc[UR52], tmem[UR13], tmem[UR26], idesc[UR27], UPT ;  /* 0x00ff1a34300075ea */ /* 0x0003e2000ba0000d */
[----:B------:R-:W-:Y:S01]  /*130e0*/  UMOV UR41, 0x40004040 ;  /* 0x4000404000297882 */ /* 0x000fe20000000000 */
[----:B------:R-:W-:Y:S01]  /*130f0*/  UMOV UR39, 0x40004040 ;  /* 0x4000404000277882 */ /* 0x000fe20000000000 */
[----:B------:R-:W-:Y:S01]  /*13100*/  UMOV UR35, 0x40004040 ;  /* 0x4000404000237882 */ /* 0x000fe20000000000 */
[----:B------:R1:W-:Y:S01]  /*13110*/  UTCHMMA.2CTA gdesc[UR40], gdesc[UR46], tmem[UR13], tmem[UR24], idesc[UR25], UPT ;  /* 0x00ff182e280075ea */ /* 0x0003e2000ba0000d */
[----:B------:R1:W-:Y:S01]  /*13120*/  UTCHMMA.2CTA gdesc[UR34], gdesc[UR38], tmem[UR13], tmem[UR22], idesc[UR23], UPT ;  /* 0x00ff1626220075ea */ /* 0x0003e2000ba0000d */
[----:B------:R1:W-:Y:S01]  /*13130*/  UTCBAR.2CTA.MULTICAST [UR9], URZ, UR10 ;  /* 0x000000ff090073e9 */ /* 0x0003e2000820080a */
[----:B------:R-:W-:Y:S01]  /*13140*/  UMOV UR21, UR17 ;  /* 0x0000001100157c82 */ /* 0x000fe20008000000 */
[----:B------:R-:W-:Y:S05]  /*13150*/  BRA.U UP0, `(.L_x_219) ;  /* 0xfffffffd00507547 */ /* 0x000fea000b83ffff */
[----:B------:R-:W-:Y:S05]  /*13160*/  BRA.U UP3, `(.L_x_220) ;  /* 0x0000000103047547 */ /* 0x000fea000b800000 */
[----:B-1----:R-:W-:Y:S05]  /*13170*/  BPT.TRAP 0x1 ;  /* 0x000000040000795c */ /* 0x002fea0000300000 */
.L_x_220:
[----:B--2---:R-:W-:Y:S01]  /*13180*/  ELECT P0, URZ, PT ;  /* 0x0000000000ff782f */ /* 0x004fe20003800000 */
[----:B------:R-:W-:Y:S01]  /*13190*/  UIADD3 UR12, UPT, UPT, UR12, 0x110, URZ ;  /* 0x000001100c0c7890 */ /* 0x000fe2000fffe0ff */
[----:B------:R-:W-:-:S11]  /*131a0*/  UMOV UR16, UR11 ;  /* 0x0000000b00107c82 */ /* 0x000fd60008000000 */
[----:B-1----:R-:W-:-:S04]  /*131b0*/  @P0 LOP3.LUT R3, R8, 0xffff, RZ, 0xc0, !PT ;  /* 0x0000ffff08030812 */ /* 0x002fc800078ec0ff */
[----:B------:R-:W-:-:S13]  /*131c0*/  @P0 R2UR UR9, R3 ;  /* 0x00000000030902ca */ /* 0x000fda00000e0000 */
[----:B------:R1:W-:Y:S01]  /*131d0*/  UTCBAR.2CTA.MULTICAST [UR12], URZ, UR9 ;  /* 0x000000ff0c0073e9 */ /* 0x0003e20008200809 */
[----:B------:R-:W-:Y:S01]  /*131e0*/  NOP ;  /* 0x0000000000007918 */ /* 0x000fe20000000000 */
.L_x_214:
[----:B------:R-:W-:-:S11]  /*131f0*/  UISETP.GE.AND UP0, UPT, UR14, 0x1, UPT ;  /* 0x000000010e00788c */ /* 0x000fd6000bf06270 */
[----:B------:R-:W-:-:S04]  /*13200*/  @UP0 UIADD3 UR10, UPT, UPT, UR19, 0x1, URZ ;  /* 0x00000001130a0890 */ /* 0x000fc8000fffe0ff */
[----:B------:R-:W-:-:S04]  /*13210*/  @UP0 UISETP.NE.AND UP1, UPT, UR10, 0x2, UPT ;  /* 0x000000020a00088c */ /* 0x000fc8000bf25270 */
[----:B-1----:R-:W-:Y:S02]  /*13220*/  @UP0 USEL UR9, URZ, 0x1, UP1 ;  /* 0x00000001ff090887 */ /* 0x002fe40008800000 */
[----:B------:R-:W-:Y:S02]  /*13230*/  @UP0 USEL UR19, UR10, URZ, UP1 ;  /* 0x000000ff0a130287 */ /* 0x000fe40008800000 */
[----:B------:R-:W-:Y:S02]  /*13240*/  @UP0 ULOP3.LUT UR20, UR20, UR9, URZ, 0x3c, !UPT ;  /* 0x0000000914140292 */ /* 0x000fe4000f8e3cff */
[----:B------:R-:W-:-:S09]  /*13250*/  UISETP.NE.AND UP0, UPT, UR37, 0x8, UPT ;  /* 0x000000082500788c */ /* 0x000fd2000bf05270 */
[----:B------:R-:W-:Y:S05]  /*13260*/  BRA.U UP0, `(.L_x_221) ;  /* 0x0000000100047547 */ /* 0x000fea000b800000 */
[----:B------:R-:W-:Y:S05]  /*13270*/  BPT.TRAP 0x1 ;  /* 0x000000040000795c */ /* 0x000fea0000300000 */
.L_x_221:
[----:B------:R-:W-:Y:S01]  /*13280*/  ULEA UR9, UR18, UR4, 0x3 ;  /* 0x0000000412097291 */ /* 0x000fe2000f8e18ff */
[----:B------:R-:W-:-:S08]  /*13290*/  SHF.L.U32 R4, R2, 0x1f, RZ ;  /* 0x0000001f02047819 */ /* 0x000fd000000006ff */
[----:B------:R-:W1:Y:S02]  /*132a0*/  SYNCS.PHASECHK.TRANS64.TRYWAIT P0, [UR9+0x150], R4 ;  /* 0x00015004ff0075a7 */ /* 0x000e640008001109 */
[----:B-1----:R-:W-:Y:S05]  /*132b0*/  @!P0 BRA `(.L_x_222) ;  /* 0x0000001000888947 */ /* 0x002fea0003800000 */
.L_x_280:
[----:B------:R-:W-:-:S09]  /*132c0*/  UIMAD UR10, UR18, 0x14, UR36 ;  /* 0x00000014120a78a4 */ /* 0x000fd2000f8e0224 */
[----:B------:R-:W2:Y:S04]  /*132d0*/  LDS R16, [UR10+0x8] ;  /* 0x0000080aff107984 */ /* 0x000ea80008000800 */
[----:B-1----:R-:W1:Y:S01]  /*132e0*/  LDS R3, [UR10+0xc] ;  /* 0x00000c0aff037984 */ /* 0x002e620008000800 */
[----:B------:R-:W-:Y:S01]  /*132f0*/  @!PT LDS RZ, [RZ] ;  /* 0x00000000fffff984 */ /* 0x000fe20000000800 */
[----:B------:R-:W-:Y:S01]  /*13300*/  @!PT LDS RZ, [RZ] ;  /* 0x00000000fffff984 */ /* 0x000fe20000000800 */
[----:B------:R-:W-:Y:S01]  /*13310*/  @!PT LDS RZ, [RZ] ;  /* 0x00000000fffff984 */ /* 0x000fe20000000800 */
[----:B------:R-:W-:Y:S01]  /*13320*/  @!PT LDS RZ, [RZ] ;  /* 0x00000000fffff984 */ /* 0x000fe20000000800 */
[----:B------:R3:W-:Y:S06]  /*13330*/  MEMBAR.ALL.CTA ;  /* 0x0000000000007992 */ /* 0x0007ec0000008000 */
[----:B---3--:R-:W3:Y:S01]  /*13340*/  FENCE.VIEW.ASYNC.S ;  /* 0x00000000000073c6 */ /* 0x008ee20000000000 */
[----:B------:R-:W-:Y:S05]  /*13350*/  BRA.U UP0, `(.L_x_223) ;  /* 0x0000000100047547 */ /* 0x000fea000b800000 */
[----:B------:R-:W-:Y:S05]  /*13360*/  BPT.TRAP 0x1 ;  /* 0x000000040000795c */ /* 0x000fea0000300000 */
.L_x_223:
[----:B------:R-:W-:Y:S01]  /*13370*/  UIADD3 UR9, UPT, UPT, UR9, 0x190, URZ ;  /* 0x0000019009097890 */ /* 0x000fe2000fffe0ff */
[----:B-1----:R-:W-:Y:S01]  /*13380*/  ISETP.NE.AND P0, PT, R3, RZ, PT ;  /* 0x000000ff0300720c */ /* 0x002fe20003f05270 */
[----:B------:R-:W-:Y:S02]  /*13390*/  UIADD3 UR18, UPT, UPT, UR18, 0x1, URZ ;  /* 0x0000000112127890 */ /* 0x000fe4000fffe0ff */
[----:B------:R-:W-:Y:S02]  /*133a0*/  UPRMT UR9, UR5, 0x654, UR9 ;  /* 0x0000065405097896 */ /* 0x000fe40008000009 */
[----:B------:R-:W-:-:S04]  /*133b0*/  UISETP.NE.AND UP0, UPT, UR18, 0x8, UPT ;  /* 0x000000081200788c */ /* 0x000fc8000bf05270 */
[----:B------:R-:W-:-:S03]  /*133c0*/  USEL UR18, UR18, URZ, UP0 ;  /* 0x000000ff12127287 */ /* 0x000fc60008000000 */
[----:B---3--:R-:W-:Y:S01]  /*133d0*/  SYNCS.ARRIVE.TRANS64.RED.A1T0 RZ, [UR9], RZ ;  /* 0x000000ffffff79a7 */ /* 0x008fe20008100409 */
[----:B------:R-:W-:-:S06]  /*133e0*/  USEL UR9, URZ, 0x1, UP0 ;  /* 0x00000001ff097887 */ /* 0x000fcc0008000000 */
[----:B------:R-:W-:Y:S01]  /*133f0*/  LOP3.LUT R2, R2, UR9, RZ, 0x3c, !PT ;  /* 0x0000000902027c12 */ /* 0x000fe2000f8e3cff */
[----:B------:R-:W-:Y:S06]  /*13400*/  @P0 BRA `(.L_x_224) ;  /* 0xfffffff800080947 */ /* 0x000fec000383ffff */
[----:B------:R-:W1:Y:S01]  /*13410*/  S2UR UR5, SR_CgaCtaId ;  /* 0x00000000000579c3 */ /* 0x000e620000008800 */
[----:B------:R-:W-:Y:S01]  /*13420*/  ELECT P0, URZ, PT ;  /* 0x0000000000ff782f */ /* 0x000fe20003800000 */
[----:B------:R-:W-:Y:S01]  /*13430*/  HFMA2 R0, -RZ, RZ, 0, 5.9604644775390625e-08 ;  /* 0x00000001ff007431 */ /* 0x000fe200000001ff */
[----:B------:R-:W-:-:S05]  /*13440*/  UMOV UR6, 0x40 ;  /* 0x0000004000067882 */ /* 0x000fca0000000000 */
[----:B------:R-:W-:Y:S01]  /*13450*/  UVIRTCOUNT.DEALLOC.SMPOOL 0x80 ;  /* 0x000000800000784c */ /* 0x000fe20000000000 */
[----:B------:R-:W-:Y:S02]  /*13460*/  UISETP.NE.AND UP0, UPT, UR44, URZ, UPT ;  /* 0x000000ff2c00728c */ /* 0x000fe4000bf05270 */
[----:B-1----:R-:W-:-:S09]  /*13470*/  ULEA UR5, UR5, UR6, 0x18 ;  /* 0x0000000605057291 */ /* 0x002fd2000f8ec0ff */
[----:B------:R1:W-:Y:S01]  /*13480*/  @P0 STS.U8 [UR5+0x1c], R0 ;  /* 0x00001c00ff000988 */ /* 0x0003e20008000005 */
[----:B------:R-:W-:Y:S05]  /*13490*/  BRA.U UP0, `(.L_x_225) ;  /* 0x00000001006c7547 */ /* 0x000fea000b800000 */
[----:B------:R-:W-:Y:S05]  /*134a0*/  BRA.U UP3, `(.L_x_226) ;  /* 0x0000000103047547 */ /* 0x000fea000b800000 */
[----:B------:R-:W-:Y:S05]  /*134b0*/  BPT.TRAP 0x1 ;  /* 0x000000040000795c */ /* 0x000fea0000300000 */
.L_x_226:
[----:B------:R-:W-:Y:S01]  /*134c0*/  ULEA UR6, UR19, UR4, 0x3 ;  /* 0x0000000413067291 */ /* 0x000fe2000f8e18ff */
[----:B------:R-:W-:Y:S01]  /*134d0*/  MOV R3, UR20 ;  /* 0x0000001400037c02 */ /* 0x000fe20008000f00 */
[----:B------:R-:W-:-:S03]  /*134e0*/  UIADD3 UR19, UPT, UPT, UR19, 0x1, URZ ;  /* 0x0000000113137890 */ /* 0x000fc6000fffe0ff */
[----:B------:R-:W-:-:S04]  /*134f0*/  SHF.L.U32 R3, R3, 0x1f, RZ ;  /* 0x0000001f03037819 */ /* 0x000fc800000006ff */
[----:B------:R-:W3:Y:S02]  /*13500*/  SYNCS.PHASECHK.TRANS64.TRYWAIT P0, [UR6+0x120], R3 ;  /* 0x00012003ff0075a7 */ /* 0x000ee40008001106 */
[----:B---3--:R-:W-:Y:S05]  /*13510*/  @!P0 BRA `(.L_x_227) ;  /* 0x0000001000088947 */ /* 0x008fea0003800000 */
.L_x_282:
[----:B------:R-:W-:Y:S05]  /*13520*/  BRA.U UP3, `(.L_x_228) ;  /* 0x0000000103047547 */ /* 0x000fea000b800000 */
[----:B------:R-:W-:Y:S05]  /*13530*/  BPT.TRAP 0x1 ;  /* 0x000000040000795c */ /* 0x000fea0000300000 */
.L_x_228:
[----:B------:R-:W-:-:S04]  /*13540*/  UISETP.NE.AND UP1, UPT, UR19, 0x2, UPT ;  /* 0x000000021300788c */ /* 0x000fc8000bf25270 */
[----:B------:R-:W-:Y:S02]  /*13550*/  USEL UR6, URZ, 0x1, UP1 ;  /* 0x00000001ff067887 */ /* 0x000fe40008800000 */
[----:B------:R-:W-:Y:S02]  /*13560*/  USEL UR19, UR19, URZ, UP1 ;  /* 0x000000ff13137287 */ /* 0x000fe40008800000 */
[----:B------:R-:W-:Y:S02]  /*13570*/  ULOP3.LUT UR6, UR20, UR6, URZ, 0x3c, !UPT ;  /* 0x0000000614067292 */ /* 0x000fe4000f8e3cff */
[----:B------:R-:W-:-:S04]  /*13580*/  ULEA UR19, UR19, UR4, 0x3 ;  /* 0x0000000413137291 */ /* 0x000fc8000f8e18ff */
[----:B------:R-:W-:Y:S02]  /*13590*/  IMAD.U32 R2, RZ, RZ, UR6 ;  /* 0x00000006ff027e24 */ /* 0x000fe4000f8e00ff */
[----:B-1----:R-:W-:-:S03]  /*135a0*/  MOV R0, UR19 ;  /* 0x0000001300007c02 */ /* 0x002fc60008000f00 */
[----:B------:R-:W-:-:S04]  /*135b0*/  SHF.L.U32 R3, R2, 0x1f, RZ ;  /* 0x0000001f02037819 */ /* 0x000fc800000006ff */
[----:B------:R1:W3:Y:S03]  /*135c0*/  SYNCS.PHASECHK.TRANS64.TRYWAIT P0, [R0+URZ+0x120], R3 ;  /* 0x00012003000075a7 */ /* 0x0002e600080011ff */
[----:B---3--:R-:W-:Y:S05]  /*135d0*/  @!P0 NANOSLEEP.SYNCS 0x989680 ;  /* 0x009896800000895d */ /* 0x008fea0003900000 */
[----:B------:R-:W3:Y:S02]  /*135e0*/  @!P0 SYNCS.PHASECHK.TRANS64 P0, [R0+URZ+0x120], R3 ;  /* 0x00012003000085a7 */ /* 0x000ee400080010ff */
[----:B---3--:R-:W-:Y:S05]  /*135f0*/  @P0 BRA `(.L_x_229) ;  /* 0x0000000000200947 */ /* 0x008fea0003800000 */
.L_x_230:
[----:B---3--:R3:W4:Y:S02]  /*13600*/  SYNCS.PHASECHK.TRANS64.TRYWAIT P0, [R0+URZ+0x120], R3 ;  /* 0x00012003000075a7 */ /* 0x00872400080011ff */
[----:B----4-:R-:W-:Y:S05]  /*13610*/  @!P0 NANOSLEEP.SYNCS 0x989680 ;  /* 0x009896800000895d */ /* 0x010fea0003900000 */
[----:B------:R-:W4:Y:S02]  /*13620*/  @!P0 SYNCS.PHASECHK.TRANS64 P0, [R0+URZ+0x120], R3 ;  /* 0x00012003000085a7 */ /* 0x000f2400080010ff */
[----:B----4-:R-:W-:Y:S05]  /*13630*/  @!P0 BRA `(.L_x_230) ;  /* 0xfffffffc00f08947 */ /* 0x010fea000383ffff */
[----:B------:R-:W-:Y:S05]  /*13640*/  BRA `(.L_x_229) ;  /* 0x00000000000c7947 */ /* 0x000fea0003800000 */
.L_x_225:
[----:B------:R-:W-:-:S04]  /*13650*/  UIADD3 UR6, UPT, UPT, UR4, 0x140, URZ ;  /* 0x0000014004067890 */ /* 0x000fc8000fffe0ff */
[----:B------:R-:W-:-:S09]  /*13660*/  UPRMT UR6, UR43, 0x654, UR6 ;  /* 0x000006542b067896 */ /* 0x000fd20008000006 */
[----:B------:R-:W-:Y:S03]  /*13670*/  SYNCS.ARRIVE.TRANS64.RED.A1T0 RZ, [UR6], RZ ;  /* 0x000000ffffff79a7 */ /* 0x000fe60008100406 */
.L_x_229:
[----:B-1-3--:R-:W-:Y:S01]  /*13680*/  SHF.L.U32 R3, RZ, 0x1f, RZ ;  /* 0x0000001fff037819 */ /* 0x00afe200000006ff */
[----:B------:R-:W-:Y:S01]  /*13690*/  UIADD3 UR6, UPT, UPT, UR4, 0x140, URZ ;  /* 0x0000014004067890 */ /* 0x000fe2000fffe0ff */
[----:B------:R-:W-:Y:S02]  /*136a0*/  PLOP3.LUT P0, PT, PT, PT, UP0, 0x80, 0x8 ;  /* 0x000000000008781c */ /* 0x000fe40003f0f008 */
[----:B------:R-:W1:Y:S02]  /*136b0*/  SYNCS.PHASECHK.TRANS64.TRYWAIT P1, [UR4+0x140], R3 ;  /* 0x00014003ff0075a7 */ /* 0x000e640008021104 */
[----:B-1----:R-:W-:Y:S09]  /*136c0*/  @!P1 BRA `(.L_x_231) ;  /* 0x0000000c00b49947 */ /* 0x002ff20003800000 */
.L_x_284:
[----:B------:R-:W-:Y:S01]  /*136d0*/  @!UP0 UPRMT UR6, UR43, 0x654, UR6 ;  /* 0x000006542b068896 */ /* 0x000fe20008000006 */
[----:B------:R-:W-:-:S08]  /*136e0*/  UMOV UR4, 0x1 ;  /* 0x0000000100047882 */ /* 0x000fd00000000000 */
[----:B------:R-:W-:Y:S01]  /*136f0*/  @!P0 SYNCS.ARRIVE.TRANS64.RED.A1T0 RZ, [UR6], RZ ;  /* 0x000000ffffff89a7 */ /* 0x000fe20008100406 */
[----:B------:R-:W-:Y:S01]  /*13700*/  NOP ;  /* 0x0000000000007918 */ /* 0x000fe20000000000 */
[----:B-1----:R-:W1:Y:S01]  /*13710*/  LDS R0, [UR5+0x14] ;  /* 0x00001405ff007984 */ /* 0x002e620008000800 */
[----:B------:R-:W-:-:S03]  /*13720*/  ULOP3.LUT UR6, UR8, 0xffff, URZ, 0xc0, !UPT ;  /* 0x0000ffff08067892 */ /* 0x000fc6000f8ec0ff */
[----:B------:R-:W-:Y:S01]  /*13730*/  UMOV UR8, 0xffff ;  /* 0x0000ffff00087882 */ /* 0x000fe20000000000 */
[----:B------:R-:W-:-:S04]  /*13740*/  USHF.R.U32.HI UR6, URZ, 0x5, UR6 ;  /* 0x00000005ff067899 */ /* 0x000fc80008011606 */
[----:B------:R-:W-:Y:S02]  /*13750*/  USHF.L.U32 UR8, UR8, UR6, URZ ;  /* 0x0000000608087299 */ /* 0x000fe400080006ff */
[----:B------:R-:W-:-:S04]  /*13760*/  USHF.L.U32 UR4, UR4, UR6, URZ ;  /* 0x0000000604047299 */ /* 0x000fc800080006ff */
[----:B-1----:R-:W-:-:S04]  /*13770*/  LOP3.LUT R0, R0, UR8, RZ, 0xc0, !PT ;  /* 0x0000000800007c12 */ /* 0x002fc8000f8ec0ff */
[----:B------:R-:W-:-:S13]  /*13780*/  ISETP.NE.AND P0, PT, R0, UR8, PT ;  /* 0x0000000800007c0c */ /* 0x000fda000bf05270 */
[----:B------:R-:W-:Y:S05]  /*13790*/  @P0 BRA `(.L_x_232) ;  /* 0x0000000000580947 */ /* 0x000fea0003800000 */
[----:B------:R-:W1:Y:S02]  /*137a0*/  LDS R0, [UR5+0x18] ;  /* 0x00001805ff007984 */ /* 0x000e640008000800 */
[----:B-1----:R-:W-:-:S04]  /*137b0*/  LOP3.LUT R0, R0, UR4, RZ, 0xc0, !PT ;  /* 0x0000000400007c12 */ /* 0x002fc8000f8ec0ff */
[----:B------:R-:W-:-:S13]  /*137c0*/  ISETP.NE.AND P0, PT, R0, UR4, PT ;  /* 0x0000000400007c0c */ /* 0x000fda000bf05270 */
[----:B------:R-:W-:Y:S05]  /*137d0*/  @P0 BRA `(.L_x_233) ;  /* 0x00000000003c0947 */ /* 0x000fea0003800000 */
[----:B------:R-:W1:Y:S01]  /*137e0*/  S2R R2, SR_LANEID ;  /* 0x0000000000027919 */ /* 0x000e620000000000 */
[----:B------:R-:W-:Y:S01]  /*137f0*/  ULOP3.LUT UR8, URZ, UR8, URZ, 0x33, !UPT ;  /* 0x00000008ff087292 */ /* 0x000fe2000f8e33ff */
[----:B------:R-:W-:Y:S01]  /*13800*/  LOP3.LUT R4, RZ, UR4, RZ, 0x33, !PT ;  /* 0x00000004ff047c12 */ /* 0x000fe2000f8e33ff */
[----:B------:R-:W-:Y:S02]  /*13810*/  VOTEU.ANY UR7, UPT, PT ;  /* 0x0000000000077886 */ /* 0x000fe400038e0100 */
[----:B------:R-:W-:Y:S01]  /*13820*/  UFLO.U32 UR7, UR7 ;  /* 0x00000007000772bd */ /* 0x000fe200080e0000 */
[----:B------:R-:W3:Y:S01]  /*13830*/  REDUX UR4, R4 ;  /* 0x00000000040473c4 */ /* 0x000ee20000000000 */
[----:B------:R-:W-:-:S06]  /*13840*/  IMAD.U32 R0, RZ, RZ, UR8 ;  /* 0x00000008ff007e24 */ /* 0x000fcc000f8e00ff */
[----:B------:R4:W-:Y:S01]  /*13850*/  UTCATOMSWS.AND URZ, UR8 ;  /* 0x0000000800ff79e3 */ /* 0x0009e20008000000 */
[----:B------:R-:W5:Y:S01]  /*13860*/  REDUX UR6, R0 ;  /* 0x00000000000673c4 */ /* 0x000f620000000000 */
[----:B-1----:R-:W-:Y:S01]  /*13870*/  ISETP.EQ.U32.AND P0, PT, R2, UR7, PT ;  /* 0x0000000702007c0c */ /* 0x002fe2000bf02070 */
[----:B---3--:R-:W-:Y:S01]  /*13880*/  IMAD.U32 R2, RZ, RZ, UR4 ;  /* 0x00000004ff027e24 */ /* 0x008fe2000f8e00ff */
[----:B-----5:R-:W-:-:S11]  /*13890*/  MOV R3, UR6 ;  /* 0x0000000600037c02 */ /* 0x020fd60008000f00 */
[----:B------:R4:W-:Y:S04]  /*138a0*/  @P0 ATOMS.AND RZ, [UR5+0x14], R3 ;  /* 0x00001403ffff098c */ /* 0x0009e8000a800005 */
[----:B------:R4:W-:Y:S01]  /*138b0*/  @P0 ATOMS.AND RZ, [UR5+0x18], R2 ;  /* 0x00001802ffff098c */ /* 0x0009e2000a800005 */
[----:B------:R-:W-:Y:S05]  /*138c0*/  BRA `(.L_x_234) ;  /* 0x0000000000147947 */ /* 0x000fea0003800000 */
.L_x_233:
[----:B------:R-:W-:Y:S02]  /*138d0*/  MOV R2, 0x138f0 ;  /* 0x000138f000027802 */ /* 0x000fe40000000f00 */
[----:B--2---:R-:W-:Y:S05]  /*138e0*/  CALL.REL.NOINC `($__internal_0_$__cuda_sm10x_tcgen05_guardrail_trap_col_being_dealloced_not_returned_by_alloc) ;  /* 0x0000000c00447944 */ /* 0x004fea0003c00000 */
[----:B------:R-:W-:Y:S05]  /*138f0*/  BRA `(.L_x_234) ;  /* 0x0000000000087947 */ /* 0x000fea0003800000 */
.L_x_232:
[----:B------:R-:W-:Y:S02]  /*13900*/  MOV R2, 0x13920 ;  /* 0x0001392000027802 */ /* 0x000fe40000000f00 */
[----:B--2---:R-:W-:Y:S05]  /*13910*/  CALL.REL.NOINC `($__internal_2_$__cuda_sm10x_tcgen05_guardrail_trap_unallocated_columns_being_dealloced) ;  /* 0x0000000c00507944 */ /* 0x004fea0003c00000 */
.L_x_234:
[----:B------:R-:W-:Y:S01]  /*13920*/  NOP ;  /* 0x0000000000007918 */ /* 0x000fe20000000000 */
[----:B----4-:R-:W-:Y:S05]  /*13930*/  EXIT ;  /* 0x000000000000794d */ /* 0x010fea0003800000 */
.L_x_34:
[----:B------:R-:W-:-:S07]  /*13940*/  MOV R0, UR9 ;  /* 0x0000000900007c02 */ /* 0x000fce0008000f00 */
.L_x_235:
[----:B-1----:R1:W3:Y:S02]  /*13950*/  SYNCS.PHASECHK.TRANS64.TRYWAIT P0, [R0+URZ+0x20], R3 ;  /* 0x00002003000075a7 */ /* 0x0022e400080011ff */
[----:B---3--:R-:W-:Y:S05]  /*13960*/  @!P0 NANOSLEEP.SYNCS 0x989680 ;  /* 0x009896800000895d */ /* 0x008fea0003900000 */
[----:B------:R-:W3:Y:S02]  /*13970*/  @!P0 SYNCS.PHASECHK.TRANS64 P0, [R0+URZ+0x20], R3 ;  /* 0x00002003000085a7 */ /* 0x000ee400080010ff */
[----:B---3--:R-:W-:Y:S05]  /*13980*/  @!P0 BRA `(.L_x_235) ;  /* 0xfffffffc00f08947 */ /* 0x008fea000383ffff */
[----:B------:R-:W-:Y:S05]  /*13990*/  BRA `(.L_x_33) ;  /* 0xffffff0800807947 */ /* 0x000fea000383ffff */
.L_x_41:
[----:B-1----:R-:W-:-:S07]  /*139a0*/  MOV R0, UR9 ;  /* 0x0000000900007c02 */ /* 0x002fce0008000f00 */
.L_x_236:
[----:B-1----:R1:W2:Y:S02]  /*139b0*/  SYNCS.PHASECHK.TRANS64.TRYWAIT P0, [R0+URZ+0x20], R3 ;  /* 0x00002003000075a7 */ /* 0x0022a400080011ff */
[----:B--2---:R-:W-:Y:S05]  /*139c0*/  @!P0 NANOSLEEP.SYNCS 0x989680 ;  /* 0x009896800000895d */ /* 0x004fea0003900000 */
[----:B------:R-:W2:Y:S02]  /*139d0*/  @!P0 SYNCS.PHASECHK.TRANS64 P0, [R0+URZ+0x20], R3 ;  /* 0x00002003000085a7 */ /* 0x000ea400080010ff */
[----:B--2---:R-:W-:Y:S05]  /*139e0*/  @!P0 BRA `(.L_x_236) ;  /* 0xfffffffc00f08947 */ /* 0x004fea000383ffff */
[----:B------:R-:W-:Y:S05]  /*139f0*/  BRA `(.L_x_40) ;  /* 0xffffff0c001c7947 */ /* 0x000fea000383ffff */
.L_x_47:
[----:B------:R-:W-:-:S07]  /*13a00*/  MOV R0, UR4 ;  /* 0x0000000400007c02 */ /* 0x000fce0008000f00 */
.L_x_237:
[----:B-1----:R1:W2:Y:S02]  /*13a10*/  SYNCS.PHASECHK.TRANS64.TRYWAIT P0, [R0+URZ+0x150], R3 ;  /* 0x00015003000075a7 */ /* 0x0022a400080011ff */
[----:B--2---:R-:W-:Y:S05]  /*13a20*/  @!P0 NANOSLEEP.SYNCS 0x989680 ;  /* 0x009896800000895d */ /* 0x004fea0003900000 */
[----:B------:R-:W2:Y:S02]  /*13a30*/  @!P0 SYNCS.PHASECHK.TRANS64 P0, [R0+URZ+0x150], R3 ;  /* 0x00015003000085a7 */ /* 0x000ea400080010ff */
[----:B--2---:R-:W-:Y:S05]  /*13a40*/  @!P0 BRA `(.L_x_237) ;  /* 0xfffffffc00f08947 */ /* 0x004fea000383ffff */
[----:B------:R-:W-:Y:S05]  /*13a50*/  BRA `(.L_x_238) ;  /* 0xffffff0c00a47947 */ /* 0x000fea000383ffff */
.L_x_50:
[----:B------:R-:W-:-:S07]  /*13a60*/  MOV R0, UR4 ;  /* 0x0000000400007c02 */ /* 0x000fce0008000f00 */
.L_x_239:
[----:B-1----:R1:W2:Y:S02]  /*13a70*/  SYNCS.PHASECHK.TRANS64.TRYWAIT P0, [R0+URZ], R3 ;  /* 0x00000003000075a7 */ /* 0x0022a400080011ff */
[----:B--2---:R-:W-:Y:S05]  /*13a80*/  @!P0 NANOSLEEP.SYNCS 0x989680 ;  /* 0x009896800000895d */ /* 0x004fea0003900000 */
[----:B------:R-:W2:Y:S02]  /*13a90*/  @!P0 SYNCS.PHASECHK.TRANS64 P0, [R0+URZ], R3 ;  /* 0x00000003000085a7 */ /* 0x000ea400080010ff */
[----:B--2---:R-:W-:Y:S05]  /*13aa0*/  @!P0 BRA `(.L_x_239) ;  /* 0xfffffffc00f08947 */ /* 0x004fea000383ffff */
[----:B------:R-:W-:Y:S05]  /*13ab0*/  BRA `(.L_x_240) ;  /* 0xffffff10000c7947 */ /* 0x000fea000383ffff */
.L_x_51:
[----:B------:R-:W-:-:S07]  /*13ac0*/  MOV R0, UR4 ;  /* 0x0000000400007c02 */ /* 0x000fce0008000f00 */
.L_x_241:
[----:B-1----:R1:W2:Y:S02]  /*13ad0*/  SYNCS.PHASECHK.TRANS64.TRYWAIT P0, [R0+URZ], R3 ;  /* 0x00000003000075a7 */ /* 0x0022a400080011ff */
[----:B--2---:R-:W-:Y:S05]  /*13ae0*/  @!P0 NANOSLEEP.SYNCS 0x989680 ;  /* 0x009896800000895d */ /* 0x004fea0003900000 */
[----:B------:R-:W2:Y:S02]  /*13af0*/  @!P0 SYNCS.PHASECHK.TRANS64 P0, [R0+URZ], R3 ;  /* 0x00000003000085a7 */ /* 0x000ea400080010ff */
[----:B--2---:R-:W-:Y:S05]  /*13b00*/  @!P0 BRA `(.L_x_241) ;  /* 0xfffffffc00f08947 */ /* 0x004fea000383ffff */
[----:B------:R-:W-:Y:S05]  /*13b10*/  BRA `(.L_x_242) ;  /* 0xffffff1000187947 */ /* 0x000fea000383ffff */
.L_x_52:
[----:B------:R-:W-:-:S07]  /*13b20*/  MOV R0, UR4 ;  /* 0x0000000400007c02 */ /* 0x000fce0008000f00 */
.L_x_243:
[----:B-1----:R1:W2:Y:S02]  /*13b30*/  SYNCS.PHASECHK.TRANS64.TRYWAIT P0, [R0+URZ], R3 ;  /* 0x00000003000075a7 */ /* 0x0022a400080011ff */
[----:B--2---:R-:W-:Y:S05]  /*13b40*/  @!P0 NANOSLEEP.SYNCS 0x989680 ;  /* 0x009896800000895d */ /* 0x004fea0003900000 */
[----:B------:R-:W2:Y:S02]  /*13b50*/  @!P0 SYNCS.PHASECHK.TRANS64 P0, [R0+URZ], R3 ;  /* 0x00000003000085a7 */ /* 0x000ea400080010ff */
[----:B--2---:R-:W-:Y:S05]  /*13b60*/  @!P0 BRA `(.L_x_243) ;  /* 0xfffffffc00f08947 */ /* 0x004fea000383ffff */
[----:B------:R-:W-:Y:S05]  /*13b70*/  BRA `(.L_x_244) ;  /* 0xffffff1000247947 */ /* 0x000fea000383ffff */
.L_x_67:
[----:B------:R-:W-:-:S07]  /*13b80*/  MOV R16, UR4 ;  /* 0x0000000400107c02 */ /* 0x000fce0008000f00 */
.L_x_245:
[----:B-1----:R1:W2:Y:S02]  /*13b90*/  SYNCS.PHASECHK.TRANS64.TRYWAIT P0, [R16+URZ+0xd0], R15 ;  /* 0x0000d00f100075a7 */ /* 0x0022a400080011ff */
[----:B--2---:R-:W-:Y:S05]  /*13ba0*/  @!P0 NANOSLEEP.SYNCS 0x989680 ;  /* 0x009896800000895d */ /* 0x004fea0003900000 */
[----:B------:R-:W2:Y:S02]  /*13bb0*/  @!P0 SYNCS.PHASECHK.TRANS64 P0, [R16+URZ+0xd0], R15 ;  /* 0x0000d00f100085a7 */ /* 0x000ea400080010ff */
[----:B--2---:R-:W-:Y:S05]  /*13bc0*/  @!P0 BRA `(.L_x_245) ;  /* 0xfffffffc00f08947 */ /* 0x004fea000383ffff */
[----:B------:R-:W-:Y:S05]  /*13bd0*/  BRA `(.L_x_246) ;  /* 0xffffff2c00147947 */ /* 0x000fea000383ffff */
.L_x_83:
[----:B------:R-:W-:-:S07]  /*13be0*/  MOV R11, UR4 ;  /* 0x00000004000b7c02 */ /* 0x000fce0008000f00 */
.L_x_247:
[----:B-1----:R1:W2:Y:S02]  /*13bf0*/  SYNCS.PHASECHK.TRANS64.TRYWAIT P0, [R11+URZ+0xd0], R2 ;  /* 0x0000d0020b0075a7 */ /* 0x0022a400080011ff */
[----:B--2---:R-:W-:Y:S05]  /*13c00*/  @!P0 NANOSLEEP.SYNCS 0x989680 ;  /* 0x009896800000895d */ /* 0x004fea0003900000 */
[----:B------:R-:W2:Y:S02]  /*13c10*/  @!P0 SYNCS.PHASECHK.TRANS64 P0, [R11+URZ+0xd0], R2 ;  /* 0x0000d0020b0085a7 */ /* 0x000ea400080010ff */
[----:B--2---:R-:W-:Y:S05]  /*13c20*/  @!P0 BRA `(.L_x_247) ;  /* 0xfffffffc00f08947 */ /* 0x004fea000383ffff */
[----:B------:R-:W-:Y:S05]  /*13c30*/  BRA `(.L_x_248) ;  /* 0xffffff4800047947 */ /* 0x000fea000383ffff */
.L_x_92:
[----:B--2---:R2:W4:Y:S02]  /*13c40*/  SYNCS.PHASECHK.TRANS64.TRYWAIT P0, [R15+URZ+0x88], R6 ;  /* 0x000088060f0075a7 */ /* 0x00452400080011ff */
[----:B----4-:R-:W-:Y:S05]  /*13c50*/  @!P0 NANOSLEEP.SYNCS 0x989680 ;  /* 0x009896800000895d */ /* 0x010fea0003900000 */
[----:B------:R-:W4:Y:S02]  /*13c60*/  @!P0 SYNCS.PHASECHK.TRANS64 P0, [R15+URZ+0x88], R6 ;  /* 0x000088060f0085a7 */ /* 0x000f2400080010ff */
[----:B----4-:R-:W-:Y:S05]  /*13c70*/  @!P0 BRA `(.L_x_92) ;  /* 0xfffffffc00f08947 */ /* 0x010fea000383ffff */
[----:B------:R-:W-:Y:S05]  /*13c80*/  BRA `(.L_x_89) ;  /* 0xffffff5000187947 */ /* 0x000fea000383ffff */
.L_x_96:
[----:B------:R-:W-:Y:S07]  /*13c90*/  MOV R0, UR24 ;  /* 0x0000001800007c02 */ /* 0x000fee0008000f00 */
.L_x_249:
[----:B------:R1:W1:Y:S02]  /*13ca0*/  SYNCS.PHASECHK.TRANS64.TRYWAIT P0, [R0+URZ+0x60], R5 ;  /* 0x00006005000075a7 */ /* 0x00026400080011ff */
[----:B-1----:R-:W-:Y:S05]  /*13cb0*/  @!P0 NANOSLEEP.SYNCS 0x989680 ;  /* 0x009896800000895d */ /* 0x002fea0003900000 */
[----:B------:R-:W1:Y:S02]  /*13cc0*/  @!P0 SYNCS.PHASECHK.TRANS64 P0, [R0+URZ+0x60], R5 ;  /* 0x00006005000085a7 */ /* 0x000e6400080010ff */
[----:B-1----:R-:W-:Y:S05]  /*13cd0*/  @!P0 BRA `(.L_x_249) ;  /* 0xfffffffc00f08947 */ /* 0x002fea000383ffff */
[----:B------:R-:W-:Y:S05]  /*13ce0*/  BRA `(.L_x_250) ;  /* 0xffffff50009c7947 */ /* 0x000fea000383ffff */
.L_x_102:
[----:B------:R-:W-:Y:S07]  /*13cf0*/  MOV R0, UR24 ;  /* 0x0000001800007c02 */ /* 0x000fee0008000f00 */
.L_x_251:
[----:B-1----:R1:W4:Y:S02]  /*13d00*/  SYNCS.PHASECHK.TRANS64.TRYWAIT P0, [R0+URZ+0x68], R5 ;  /* 0x00006805000075a7 */ /* 0x00232400080011ff */
[----:B----4-:R-:W-:Y:S05]  /*13d10*/  @!P0 NANOSLEEP.SYNCS 0x989680 ;  /* 0x009896800000895d */ /* 0x010fea0003900000 */
[----:B------:R-:W4:Y:S02]  /*13d20*/  @!P0 SYNCS.PHASECHK.TRANS64 P0, [R0+URZ+0x68], R5 ;  /* 0x00006805000085a7 */ /* 0x000f2400080010ff */
[----:B----4-:R-:W-:Y:S05]  /*13d30*/  @!P0 BRA `(.L_x_251) ;  /* 0xfffffffc00f08947 */ /* 0x010fea000383ffff */
[----:B------:R-:W-:Y:S05]  /*13d40*/  BRA `(.L_x_252) ;  /* 0xffffff5000ec7947 */ /* 0x000fea000383ffff */
.L_x_108:
[----:B-1--4-:R-:W-:Y:S07]  /*13d50*/  MOV R0, UR24 ;  /* 0x0000001800007c02 */ /* 0x012fee0008000f00 */
.L_x_253:
[----:B-1----:R1:W4:Y:S02]  /*13d60*/  SYNCS.PHASECHK.TRANS64.TRYWAIT P0, [R0+URZ+0x70], R5 ;  /* 0x00007005000075a7 */ /* 0x00232400080011ff */
[----:B----4-:R-:W-:Y:S05]  /*13d70*/  @!P0 NANOSLEEP.SYNCS 0x989680 ;  /* 0x009896800000895d */ /* 0x010fea0003900000 */
[----:B------:R-:W4:Y:S02]  /*13d80*/  @!P0 SYNCS.PHASECHK.TRANS64 P0, [R0+URZ+0x70], R5 ;  /* 0x00007005000085a7 */ /* 0x000f2400080010ff */
[----:B----4-:R-:W-:Y:S05]  /*13d90*/  @!P0 BRA `(.L_x_253) ;  /* 0xfffffffc00f08947 */ /* 0x010fea000383ffff */
[----:B------:R-:W-:Y:S05]  /*13da0*/  BRA `(.L_x_254) ;  /* 0xffffff5400447947 */ /* 0x000fea000383ffff */
.L_x_114:
[----:B-1--4-:R-:W-:Y:S07]  /*13db0*/  MOV R0, UR24 ;  /* 0x0000001800007c02 */ /* 0x012fee0008000f00 */
.L_x_255:
[----:B-1----:R1:W4:Y:S02]  /*13dc0*/  SYNCS.PHASECHK.TRANS64.TRYWAIT P0, [R0+URZ+0x78], R5 ;  /* 0x00007805000075a7 */ /* 0x00232400080011ff */
[----:B----4-:R-:W-:Y:S05]  /*13dd0*/  @!P0 NANOSLEEP.SYNCS 0x989680 ;  /* 0x009896800000895d */ /* 0x010fea0003900000 */
[----:B------:R-:W4:Y:S02]  /*13de0*/  @!P0 SYNCS.PHASECHK.TRANS64 P0, [R0+URZ+0x78], R5 ;  /* 0x00007805000085a7 */ /* 0x000f2400080010ff */
[----:B----4-:R-:W-:Y:S05]  /*13df0*/  @!P0 BRA `(.L_x_255) ;  /* 0xfffffffc00f08947 */ /* 0x010fea000383ffff */
[----:B------:R-:W-:Y:S05]  /*13e00*/  BRA `(.L_x_256) ;  /* 0xffffff54009c7947 */ /* 0x000fea000383ffff */
.L_x_120:
[----:B----4-:R-:W-:Y:S07]  /*13e10*/  MOV R0, UR8 ;  /* 0x0000000800007c02 */ /* 0x010fee0008000f00 */
.L_x_257:
[----:B-1----:R1:W4:Y:S02]  /*13e20*/  SYNCS.PHASECHK.TRANS64.TRYWAIT P0, [R0+URZ+0x150], R5 ;  /* 0x00015005000075a7 */ /* 0x00232400080011ff */
[----:B----4-:R-:W-:Y:S05]  /*13e30*/  @!P0 NANOSLEEP.SYNCS 0x989680 ;  /* 0x009896800000895d */ /* 0x010fea0003900000 */
[----:B------:R-:W4:Y:S02]  /*13e40*/  @!P0 SYNCS.PHASECHK.TRANS64 P0, [R0+URZ+0x150], R5 ;  /* 0x00015005000085a7 */ /* 0x000f2400080010ff */
[----:B----4-:R-:W-:Y:S05]  /*13e50*/  @!P0 BRA `(.L_x_257) ;  /* 0xfffffffc00f08947 */ /* 0x010fea000383ffff */
[----:B------:R-:W-:Y:S05]  /*13e60*/  BRA `(.L_x_258) ;  /* 0xffffff5800047947 */ /* 0x000fea000383ffff */
.L_x_124:
[----:B------:R-:W-:-:S07]  /*13e70*/  MOV R0, UR24 ;  /* 0x0000001800007c02 */ /* 0x000fce0008000f00 */
.L_x_259:
[----:B-1----:R1:W2:Y:S02]  /*13e80*/  SYNCS.PHASECHK.TRANS64.TRYWAIT P0, [R0+URZ+0x60], R3 ;  /* 0x00006003000075a7 */ /* 0x0022a400080011ff */
[----:B--2---:R-:W-:Y:S05]  /*13e90*/  @!P0 NANOSLEEP.SYNCS 0x989680 ;  /* 0x009896800000895d */ /* 0x004fea0003900000 */
[----:B------:R-:W2:Y:S02]  /*13ea0*/  @!P0 SYNCS.PHASECHK.TRANS64 P0, [R0+URZ+0x60], R3 ;  /* 0x00006003000085a7 */ /* 0x000ea400080010ff */
[----:B--2---:R-:W-:Y:S05]  /*13eb0*/  @!P0 BRA `(.L_x_259) ;  /* 0xfffffffc00f08947 */ /* 0x004fea000383ffff */
[----:B------:R-:W-:Y:S05]  /*13ec0*/  BRA `(.L_x_260) ;  /* 0xffffff5800707947 */ /* 0x000fea000383ffff */
.L_x_126:
[----:B-1----:R-:W-:-:S07]  /*13ed0*/  MOV R0, UR24 ;  /* 0x0000001800007c02 */ /* 0x002fce0008000f00 */
.L_x_261:
[----:B-1----:R1:W2:Y:S02]  /*13ee0*/  SYNCS.PHASECHK.TRANS64.TRYWAIT P0, [R0+URZ+0x68], R3 ;  /* 0x00006803000075a7 */ /* 0x0022a400080011ff */
[----:B--2---:R-:W-:Y:S05]  /*13ef0*/  @!P0 NANOSLEEP.SYNCS 0x989680 ;  /* 0x009896800000895d */ /* 0x004fea0003900000 */
[----:B------:R-:W2:Y:S02]  /*13f00*/  @!P0 SYNCS.PHASECHK.TRANS64 P0, [R0+URZ+0x68], R3 ;  /* 0x00006803000085a7 */ /* 0x000ea400080010ff */
[----:B--2---:R-:W-:Y:S05]  /*13f10*/  @!P0 BRA `(.L_x_261) ;  /* 0xfffffffc00f08947 */ /* 0x004fea000383ffff */
[----:B------:R-:W-:Y:S05]  /*13f20*/  BRA `(.L_x_262) ;  /* 0xffffff5800687947 */ /* 0x000fea000383ffff */
.L_x_128:
[----:B-1----:R-:W-:-:S07]  /*13f30*/  MOV R0, UR24 ;  /* 0x0000001800007c02 */ /* 0x002fce0008000f00 */
.L_x_263:
[----:B-1----:R1:W2:Y:S02]  /*13f40*/  SYNCS.PHASECHK.TRANS64.TRYWAIT P0, [R0+URZ+0x70], R3 ;  /* 0x00007003000075a7 */ /* 0x0022a400080011ff */
[----:B--2---:R-:W-:Y:S05]  /*13f50*/  @!P0 NANOSLEEP.SYNCS 0x989680 ;  /* 0x009896800000895d */ /* 0x004fea0003900000 */
[----:B------:R-:W2:Y:S02]  /*13f60*/  @!P0 SYNCS.PHASECHK.TRANS64 P0, [R0+URZ+0x70], R3 ;  /* 0x00007003000085a7 */ /* 0x000ea400080010ff */
[----:B--2---:R-:W-:Y:S05]  /*13f70*/  @!P0 BRA `(.L_x_263) ;  /* 0xfffffffc00f08947 */ /* 0x004fea000383ffff */
[----:B------:R-:W-:Y:S05]  /*13f80*/  BRA `(.L_x_264) ;  /* 0xffffff5800607947 */ /* 0x000fea000383ffff */
.L_x_137:
[----:B------:R-:W-:Y:S07]  /*13f90*/  MOV R0, UR6 ;  /* 0x0000000600007c02 */ /* 0x000fee0008000f00 */
.L_x_265:
[----:B-1----:R1:W3:Y:S02]  /*13fa0*/  SYNCS.PHASECHK.TRANS64.TRYWAIT P0, [R0+URZ+0x150], R3 ;  /* 0x00015003000075a7 */ /* 0x0022e400080011ff */
[----:B---3--:R-:W-:Y:S05]  /*13fb0*/  @!P0 NANOSLEEP.SYNCS 0x989680 ;  /* 0x009896800000895d */ /* 0x008fea0003900000 */
[----:B------:R-:W3:Y:S02]  /*13fc0*/  @!P0 SYNCS.PHASECHK.TRANS64 P0, [R0+URZ+0x150], R3 ;  /* 0x00015003000085a7 */ /* 0x000ee400080010ff */
[----:B---3--:R-:W-:Y:S05]  /*13fd0*/  @!P0 BRA `(.L_x_265) ;  /* 0xfffffffc00f08947 */ /* 0x008fea000383ffff */
[----:B------:R-:W-:Y:S05]  /*13fe0*/  BRA `(.L_x_266) ;  /* 0xffffff6400007947 */ /* 0x000fea000383ffff */
.L_x_146:
[----:B------:R-:W-:Y:S07]  /*13ff0*/  MOV R15, 0xffffffff ;  /* 0xffffffff000f7802 */ /* 0x000fee0000000f00 */
[----:B-1-345:R-:W-:Y:S05]  /*14000*/  WARPSYNC.COLLECTIVE R15, `(.L_x_267) ;  /* 0x000000000f0c7348 */ /* 0x03afea0003c00000 */
[----:B------:R-:W-:Y:S02]  /*14010*/  ELECT P6, UR79, PT ;  /* 0x00000000004f782f */ /* 0x000fe400038c0000 */
[----:B------:R-:W-:Y:S01]  /*14020*/  MOV R14, UR79 ;  /* 0x0000004f000e7c02 */ /* 0x000fe20008000f00 */
[----:B-1-345:R-:W-:Y:S10]  /*14030*/  ENDCOLLECTIVE ;  /* 0x000000000000791b */ /* 0x03aff40003800000 */
.L_x_267:
[----:B------:R-:W-:Y:S05]  /*14040*/  BRA `(.L_x_268) ;  /* 0xffffff6800107947 */ /* 0x000fea000383ffff */
.L_x_151:
[----:B--2---:R-:W-:Y:S04]  /*14050*/  MOV R3, UR43 ;  /* 0x0000002b00037c02 */ /* 0x004fe80008000f00 */
[----:B------:R2:W1:Y:S03]  /*14060*/  SYNCS.PHASECHK.TRANS64.TRYWAIT P0, [R3+URZ+0x40], R2 ;  /* 0x00004002030075a7 */ /* 0x00046600080011ff */
[----:B-1----:R-:W-:Y:S05]  /*14070*/  @!P0 NANOSLEEP.SYNCS 0x989680 ;  /* 0x009896800000895d */ /* 0x002fea0003900000 */
[----:B------:R-:W1:Y:S02]  /*14080*/  @!P0 SYNCS.PHASECHK.TRANS64 P0, [R3+URZ+0x40], R2 ;  /* 0x00004002030085a7 */ /* 0x000e6400080010ff */
[----:B-1----:R-:W-:Y:S05]  /*14090*/  @!P0 BRA `(.L_x_151) ;  /* 0xfffffffc00ec8947 */ /* 0x002fea000383ffff */
[----:B------:R-:W-:Y:S05]  /*140a0*/  BRA `(.L_x_150) ;  /* 0xffffff6800b87947 */ /* 0x000fea000383ffff */
.L_x_155:
[----:B-1----:R1:W3:Y:S02]  /*140b0*/  SYNCS.PHASECHK.TRANS64.TRYWAIT P1, [R145+URZ+0x110], R0 ;  /* 0x00011000910075a7 */ /* 0x0022e400080211ff */
[----:B---3--:R-:W-:Y:S05]  /*140c0*/  @!P1 NANOSLEEP.SYNCS 0x989680 ;  /* 0x009896800000995d */ /* 0x008fea0003900000 */
[----:B------:R-:W3:Y:S02]  /*140d0*/  @!P1 SYNCS.PHASECHK.TRANS64 P1, [R145+URZ+0x110], R0 ;  /* 0x00011000910095a7 */ /* 0x000ee400080210ff */
[----:B---3--:R-:W-:Y:S05]  /*140e0*/  @!P1 BRA `(.L_x_155) ;  /* 0xfffffffc00f09947 */ /* 0x008fea000383ffff */
[----:B------:R-:W-:Y:S05]  /*140f0*/  BRA `(.L_x_154) ;  /* 0xffffff6c00c07947 */ /* 0x000fea000383ffff */
.L_x_162:
[----:B-1----:R-:W-:Y:S04]  /*14100*/  MOV R3, UR43 ;  /* 0x0000002b00037c02 */ /* 0x002fe80008000f00 */
[----:B------:R1:W2:Y:S03]  /*14110*/  SYNCS.PHASECHK.TRANS64.TRYWAIT P1, [R3+URZ+0x48], R0 ;  /* 0x00004800030075a7 */ /* 0x0002a600080211ff */
[----:B--2---:R-:W-:Y:S05]  /*14120*/  @!P1 NANOSLEEP.SYNCS 0x989680 ;  /* 0x009896800000995d */ /* 0x004fea0003900000 */
[----:B------:R-:W2:Y:S02]  /*14130*/  @!P1 SYNCS.PHASECHK.TRANS64 P1, [R3+URZ+0x48], R0 ;  /* 0x00004800030095a7 */ /* 0x000ea400080210ff */
[----:B--2---:R-:W-:Y:S05]  /*14140*/  @!P1 BRA `(.L_x_162) ;  /* 0xfffffffc00ec9947 */ /* 0x004fea000383ffff */
[----:B------:R-:W-:Y:S05]  /*14150*/  BRA `(.L_x_161) ;  /* 0xffffff8000a87947 */ /* 0x000fea000383ffff */
.L_x_170:
[----:B-1----:R-:W-:Y:S04]  /*14160*/  MOV R0, UR43 ;  /* 0x0000002b00007c02 */ /* 0x002fe80008000f00 */
[----:B------:R1:W3:Y:S03]  /*14170*/  SYNCS.PHASECHK.TRANS64.TRYWAIT P1, [R0+URZ+0x50], R3 ;  /* 0x00005003000075a7 */ /* 0x0002e600080211ff */
[----:B---3--:R-:W-:Y:S05]  /*14180*/  @!P1 NANOSLEEP.SYNCS 0x989680 ;  /* 0x009896800000995d */ /* 0x008fea0003900000 */
[----:B------:R-:W3:Y:S02]  /*14190*/  @!P1 SYNCS.PHASECHK.TRANS64 P1, [R0+URZ+0x50], R3 ;  /* 0x00005003000095a7 */ /* 0x000ee400080210ff */
[----:B---3--:R-:W-:Y:S05]  /*141a0*/  @!P1 BRA `(.L_x_170) ;  /* 0xfffffffc00ec9947 */ /* 0x008fea000383ffff */
[----:B------:R-:W-:Y:S05]  /*141b0*/  BRA `(.L_x_169) ;  /* 0xffffff9800347947 */ /* 0x000fea000383ffff */
.L_x_178:
[----:B--2---:R-:W-:Y:S04]  /*141c0*/  MOV R0, UR43 ;  /* 0x0000002b00007c02 */ /* 0x004fe80008000f00 */
[----:B------:R2:W1:Y:S03]  /*141d0*/  SYNCS.PHASECHK.TRANS64.TRYWAIT P1, [R0+URZ+0x58], R3 ;  /* 0x00005803000075a7 */ /* 0x00046600080211ff */
[----:B-1----:R-:W-:Y:S05]  /*141e0*/  @!P1 NANOSLEEP.SYNCS 0x989680 ;  /* 0x009896800000995d */ /* 0x002fea0003900000 */
[----:B------:R-:W1:Y:S02]  /*141f0*/  @!P1 SYNCS.PHASECHK.TRANS64 P1, [R0+URZ+0x58], R3 ;  /* 0x00005803000095a7 */ /* 0x000e6400080210ff */
[----:B-1----:R-:W-:Y:S05]  /*14200*/  @!P1 BRA `(.L_x_178) ;  /* 0xfffffffc00ec9947 */ /* 0x002fea000383ffff */
[----:B------:R-:W-:Y:S05]  /*14210*/  BRA `(.L_x_177) ;  /* 0xffffffac00cc7947 */ /* 0x000fea000383ffff */
.L_x_190:
[----:B------:R-:W-:Y:S07]  /*14220*/  MOV R4, UR23 ;  /* 0x0000001700047c02 */ /* 0x000fee0008000f00 */
.L_x_269:
[----:B-1----:R1:W3:Y:S02]  /*14230*/  SYNCS.PHASECHK.TRANS64.TRYWAIT P0, [R4+URZ+0x90], R5 ;  /* 0x00009005040075a7 */ /* 0x0022e400080011ff */
[----:B---3--:R-:W-:Y:S05]  /*14240*/  @!P0 NANOSLEEP.SYNCS 0x989680 ;  /* 0x009896800000895d */ /* 0x008fea0003900000 */
[----:B------:R-:W3:Y:S02]  /*14250*/  @!P0 SYNCS.PHASECHK.TRANS64 P0, [R4+URZ+0x90], R5 ;  /* 0x00009005040085a7 */ /* 0x000ee400080010ff */
[----:B---3--:R-:W-:Y:S05]  /*14260*/  @!P0 BRA `(.L_x_269) ;  /* 0xfffffffc00f08947 */ /* 0x008fea000383ffff */
[----:B------:R-:W-:Y:S05]  /*14270*/  BRA `(.L_x_270) ;  /* 0xffffffcc00fc7947 */ /* 0x000fea000383ffff */
.L_x_193:
[----:B------:R-:W-:Y:S07]  /*14280*/  MOV R4, UR23 ;  /* 0x0000001700047c02 */ /* 0x000fee0008000f00 */
.L_x_271:
[----:B-1----:R1:W3:Y:S02]  /*14290*/  SYNCS.PHASECHK.TRANS64.TRYWAIT P1, [R4+URZ+0x190], R5 ;  /* 0x00019005040075a7 */ /* 0x0022e400080211ff */
[----:B---3--:R-:W-:Y:S05]  /*142a0*/  @!P1 NANOSLEEP.SYNCS 0x989680 ;  /* 0x009896800000995d */ /* 0x008fea0003900000 */
[----:B------:R-:W3:Y:S02]  /*142b0*/  @!P1 SYNCS.PHASECHK.TRANS64 P1, [R4+URZ+0x190], R5 ;  /* 0x00019005040095a7 */ /* 0x000ee400080210ff */
[----:B---3--:R-:W-:Y:S05]  /*142c0*/  @!P1 BRA `(.L_x_271) ;  /* 0xfffffffc00f09947 */ /* 0x008fea000383ffff */
[----:B------:R-:W-:Y:S05]  /*142d0*/  BRA `(.L_x_272) ;  /* 0xffffffd000587947 */ /* 0x000fea000383ffff */
.L_x_209:
[----:B-1----:R-:W-:-:S04]  /*142e0*/  MOV R0, UR6 ;  /* 0x0000000600007c02 */ /* 0x002fc80008000f00 */
[----:B------:R1:W2:Y:S03]  /*142f0*/  SYNCS.PHASECHK.TRANS64.TRYWAIT P0, [R0+URZ+0x8], R5 ;  /* 0x00000805000075a7 */ /* 0x0002a600080011ff */
[----:B--2---:R-:W-:Y:S05]  /*14300*/  @!P0 NANOSLEEP.SYNCS 0x989680 ;  /* 0x009896800000895d */ /* 0x004fea0003900000 */
[----:B------:R-:W2:Y:S02]  /*14310*/  @!P0 SYNCS.PHASECHK.TRANS64 P0, [R0+URZ+0x8], R5 ;  /* 0x00000805000085a7 */ /* 0x000ea400080010ff */
[----:B--2---:R-:W-:Y:S05]  /*14320*/  @!P0 BRA `(.L_x_209) ;  /* 0xfffffffc00ec8947 */ /* 0x004fea000383ffff */
[----:B------:R-:W-:Y:S05]  /*14330*/  BRA `(.L_x_208) ;  /* 0xffffffe400287947 */ /* 0x000fea000383ffff */
.L_x_211:
[----:B------:R-:W-:Y:S01]  /*14340*/  BSSY B0, `(.L_x_273) ;  /* 0x0000006000007945 */ /* 0x000fe20003800000 */
[----:B------:R-:W-:-:S07]  /*14350*/  MOV R15, 0xffffffff ;  /* 0xffffffff000f7802 */ /* 0x000fce0000000f00 */
[----:B-12-45:R-:W-:Y:S05]  /*14360*/  WARPSYNC.COLLECTIVE R15, `(.L_x_274) ;  /* 0x000000000f0c7348 */ /* 0x036fea0003c00000 */
[----:B------:R-:W-:Y:S02]  /*14370*/  ELECT P6, UR79, PT ;  /* 0x00000000004f782f */ /* 0x000fe400038c0000 */
[----:B------:R-:W-:Y:S01]  /*14380*/  MOV R14, UR79 ;  /* 0x0000004f000e7c02 */ /* 0x000fe20008000f00 */
[----:B-12-45:R-:W-:Y:S10]  /*14390*/  ENDCOLLECTIVE ;  /* 0x000000000000791b */ /* 0x036ff40003800000 */
.L_x_274:
[----:B------:R-:W-:Y:S05]  /*143a0*/  BSYNC B0 ;  /* 0x0000000000007941 */ /* 0x000fea0003800000 */
.L_x_273:
[----:B------:R-:W-:Y:S05]  /*143b0*/  BRA `(.L_x_275) ;  /* 0xffffffe400587947 */ /* 0x000fea000383ffff */
.L_x_213:
[----:B--2---:R-:W-:-:S04]  /*143c0*/  MOV R0, UR6 ;  /* 0x0000000600007c02 */ /* 0x004fc80008000f00 */
[----:B------:R2:W3:Y:S03]  /*143d0*/  SYNCS.PHASECHK.TRANS64.TRYWAIT P0, [R0+URZ+0x8], R3 ;  /* 0x00000803000075a7 */ /* 0x0004e600080011ff */
[----:B---3--:R-:W-:Y:S05]  /*143e0*/  @!P0 NANOSLEEP.SYNCS 0x989680 ;  /* 0x009896800000895d */ /* 0x008fea0003900000 */
[----:B------:R-:W3:Y:S02]  /*143f0*/  @!P0 SYNCS.PHASECHK.TRANS64 P0, [R0+URZ+0x8], R3 ;  /* 0x00000803000085a7 */ /* 0x000ee400080010ff */
[----:B---3--:R-:W-:Y:S05]  /*14400*/  @!P0 BRA `(.L_x_213) ;  /* 0xfffffffc00ec8947 */ /* 0x008fea000383ffff */
[----:B------:R-:W-:Y:S05]  /*14410*/  BRA `(.L_x_212) ;  /* 0xffffffe4005c7947 */ /* 0x000fea000383ffff */
.L_x_216:
[----:B-1----:R-:W-:-:S07]  /*14420*/  MOV R3, UR12 ;  /* 0x0000000c00037c02 */ /* 0x002fce0008000f00 */
.L_x_276:
[----:B-1----:R1:W3:Y:S02]  /*14430*/  SYNCS.PHASECHK.TRANS64.TRYWAIT P0, [R3+URZ+0x120], R4 ;  /* 0x00012004030075a7 */ /* 0x0022e400080011ff */
[----:B---3--:R-:W-:Y:S05]  /*14440*/  @!P0 NANOSLEEP.SYNCS 0x989680 ;  /* 0x009896800000895d */ /* 0x008fea0003900000 */
[----:B------:R-:W3:Y:S02]  /*14450*/  @!P0 SYNCS.PHASECHK.TRANS64 P0, [R3+URZ+0x120], R4 ;  /* 0x00012004030085a7 */ /* 0x000ee400080010ff */
[----:B---3--:R-:W-:Y:S05]  /*14460*/  @!P0 BRA `(.L_x_276) ;  /* 0xfffffffc00f08947 */ /* 0x008fea000383ffff */
[----:B------:R-:W-:Y:S05]  /*14470*/  BRA `(.L_x_277) ;  /* 0xffffffe800447947 */ /* 0x000fea000383ffff */
.L_x_218:
[----:B------:R-:W-:Y:S07]  /*14480*/  MOV R3, UR9 ;  /* 0x0000000900037c02 */ /* 0x000fee0008000f00 */
.L_x_278:
[----:B-1----:R1:W2:Y:S02]  /*14490*/  SYNCS.PHASECHK.TRANS64.TRYWAIT P0, [R3+URZ], R4 ;  /* 0x00000004030075a7 */ /* 0x0022a400080011ff */
[----:B--2---:R-:W-:Y:S05]  /*144a0*/  @!P0 NANOSLEEP.SYNCS 0x989680 ;  /* 0x009896800000895d */ /* 0x004fea0003900000 */
[----:B------:R-:W2:Y:S02]  /*144b0*/  @!P0 SYNCS.PHASECHK.TRANS64 P0, [R3+URZ], R4 ;  /* 0x00000004030085a7 */ /* 0x000ea400080010ff */
[----:B--2---:R-:W-:Y:S05]  /*144c0*/  @!P0 BRA `(.L_x_278) ;  /* 0xfffffffc00f08947 */ /* 0x004fea000383ffff */
[----:B------:R-:W-:Y:S05]  /*144d0*/  BRA `(.L_x_217) ;  /* 0xffffffe800847947 */ /* 0x000fea000383ffff */
.L_x_222:
[----:B------:R-:W-:-:S07]  /*144e0*/  MOV R3, UR9 ;  /* 0x0000000900037c02 */ /* 0x000fce0008000f00 */
.L_x_279:
[----:B-1----:R1:W2:Y:S02]  /*144f0*/  SYNCS.PHASECHK.TRANS64.TRYWAIT P0, [R3+URZ+0x150], R4 ;  /* 0x00015004030075a7 */ /* 0x0022a400080011ff */
[----:B--2---:R-:W-:Y:S05]  /*14500*/  @!P0 NANOSLEEP.SYNCS 0x989680 ;  /* 0x009896800000895d */ /* 0x004fea0003900000 */
[----:B------:R-:W2:Y:S02]  /*14510*/  @!P0 SYNCS.PHASECHK.TRANS64 P0, [R3+URZ+0x150], R4 ;  /* 0x00015004030085a7 */ /* 0x000ea400080010ff */
[----:B--2---:R-:W-:Y:S05]  /*14520*/  @!P0 BRA `(.L_x_279) ;  /* 0xfffffffc00f08947 */ /* 0x004fea000383ffff */
[----:B------:R-:W-:Y:S05]  /*14530*/  BRA `(.L_x_280) ;  /* 0xffffffec00607947 */ /* 0x000fea000383ffff */
.L_x_227:
[----:B-1----:R-:W-:-:S07]  /*14540*/  MOV R0, UR6 ;  /* 0x0000000600007c02 */ /* 0x002fce0008000f00 */
.L_x_281:
[----:B-1----:R1:W3:Y:S02]  /*14550*/  SYNCS.PHASECHK.TRANS64.TRYWAIT P0, [R0+URZ+0x120], R3 ;  /* 0x00012003000075a7 */ /* 0x0022e400080011ff */
[----:B---3--:R-:W-:Y:S05]  /*14560*/  @!P0 NANOSLEEP.SYNCS 0x989680 ;  /* 0x009896800000895d */ /* 0x008fea0003900000 */
[----:B------:R-:W3:Y:S02]  /*14570*/  @!P0 SYNCS.PHASECHK.TRANS64 P0, [R0+URZ+0x120], R3 ;  /* 0x00012003000085a7 */ /* 0x000ee400080010ff */
[----:B---3--:R-:W-:Y:S05]  /*14580*/  @!P0 BRA `(.L_x_281) ;  /* 0xfffffffc00f08947 */ /* 0x008fea000383ffff */
[----:B------:R-:W-:Y:S05]  /*14590*/  BRA `(.L_x_282) ;  /* 0xffffffec00e07947 */ /* 0x000fea000383ffff */
.L_x_231:
[----:B------:R-:W-:-:S07]  /*145a0*/  MOV R0, UR4 ;  /* 0x0000000400007c02 */ /* 0x000fce0008000f00 */
.L_x_283:
[----:B-1----:R1:W3:Y:S02]  /*145b0*/  SYNCS.PHASECHK.TRANS64.TRYWAIT P1, [R0+URZ+0x140], R3 ;  /* 0x00014003000075a7 */ /* 0x0022e400080211ff */
[----:B---3--:R-:W-:Y:S05]  /*145c0*/  @!P1 NANOSLEEP.SYNCS 0x989680 ;  /* 0x009896800000995d */ /* 0x008fea0003900000 */
[----:B------:R-:W3:Y:S02]  /*145d0*/  @!P1 SYNCS.PHASECHK.TRANS64 P1, [R0+URZ+0x140], R3 ;  /* 0x00014003000095a7 */ /* 0x000ee400080210ff */
[----:B---3--:R-:W-:Y:S05]  /*145e0*/  @!P1 BRA `(.L_x_283) ;  /* 0xfffffffc00f09947 */ /* 0x008fea000383ffff */
[----:B------:R-:W-:Y:S05]  /*145f0*/  BRA `(.L_x_284) ;  /* 0xfffffff000347947 */ /* 0x000fea000383ffff */
        .weak           $__internal_0_$__cuda_sm10x_tcgen05_guardrail_trap_col_being_dealloced_not_returned_by_alloc
        .type           $__internal_0_$__cuda_sm10x_tcgen05_guardrail_trap_col_being_dealloced_not_returned_by_alloc,@function
        .size           $__internal_0_$__cuda_sm10x_tcgen05_guardrail_trap_col_being_dealloced_not_returned_by_alloc,($__internal_1_$__cuda_sm10x_tcgen05_guardrail_trap_phase_invalid_during_alloc - $__internal_0_$__cuda_sm10x_tcgen05_guardrail_trap_col_being_dealloced_not_returned_by_alloc)
$__internal_0_$__cuda_sm10x_tcgen05_guardrail_trap_col_being_dealloced_not_returned_by_alloc:
[----:B------:R-:W-:Y:S05]  /*14600*/  BPT.TRAP 0x1 ;  /* 0x000000040000795c */ /* 0x000fea0000300000 */
[----:B------:R-:W-:-:S04]  /*14610*/  HFMA2 R3, -RZ, RZ, 0, 0 ;  /* 0x00000000ff037431 */ /* 0x000fc800000001ff */
[----:B------:R-:W-:Y:S05]  /*14620*/  RET.REL.NODEC R2 `(_ZN7cutlass13device_kernelINS_4gemm6kernel13GemmUniversalINS1_17GroupProblemShapeIN4cute5tupleIJiiiEEEEENS1_10collective13CollectiveMmaINS1_40MainloopSm100ArrayTmaUmmaWarpSpecializedILi4ELi8ELi2ENS6_IJNS5_1CILi2EEENSC_ILi1EEESE_EEEEENS6_IJNSC_ILi256EEESH_NSC_ILi64EEEEEENS_10bfloat16_tEPNS6_IJlSE_NSC_ILi0EEEEEESK_SN_NS5_8TiledMMAINS5_8MMA_AtomIJNS5_26SM100_MMA_F16BF16_2x1SM_SSISK_SK_fLi256ELi256ELNS5_4UMMA5MajorE0ELSS_0ELNSR_7ScaleInE0ELST_0EEEEEENS5_6LayoutINS6_IJSE_SE_SE_EEENS6_IJSL_SL_SL_EEEEENS6_IJNS5_10UnderscoreES10_S10_EEEEENS5_18SM100_TMA_2SM_LOADENS5_14ComposedLayoutINS5_7SwizzleILi3ELi4ELi3EEENS5_18smem_ptr_flag_bitsILi16EEENSW_INS6_IJNSC_ILi8EEESI_EEENS6_IJSI_SE_EEEEEEEvNS5_8identityES13_S1D_vS1E_EENS_8epilogue10collective18CollectiveEpilogueINS1G_31Sm100PtrArrayTmaWarpSpecializedILi4ELi2ELi64ELb1ELb0EEEJNS6_IJNSC_ILi128EEESH_SI_EEENS6_IJNSW_IS1L_SE_EENSW_ISI_SE_EEEEENS_6half_tEPNS6_IJSE_lSL_EEES1Q_S1S_NS1G_6fusion15FusionCallbacksIS1K_NS1T_17LinearCombinationIS1Q_fS1Q_fLNS_15FloatRoundStyleE2EEES1M_S1P_JEEENS5_5SM1004TMEM4LOAD26SM100_TMEM_LOAD_16dp256b8xENS5_13SM90_TMA_LOADENS14_IS16_S18_NSW_INS6_IJSI_S19_EEENS6_IJSE_SI_EEEEEEENS5_17SM75_U16x8_LDSM_TENS5_14SM90_TMA_STOREES27_NS5_17SM90_U16x8_STSM_TENS5_39AutoVectorizingCopyWithAssumedAlignmentILi128EEEEEEvvEEEEvNT_6ParamsE) ;  /* 0xfffffeb802747950 */ /* 0x000fea0003c3ffff */
        .weak           $__internal_1_$__cuda_sm10x_tcgen05_guardrail_trap_phase_invalid_during_alloc
        .type           $__internal_1_$__cuda_sm10x_tcgen05_guardrail_trap_phase_invalid_during_alloc,@function
        .size           $__internal_1_$__cuda_sm10x_tcgen05_guardrail_trap_phase_invalid_during_alloc,($__internal_2_$__cuda_sm10x_tcgen05_guardrail_trap_unallocated_columns_being_dealloced - $__internal_1_$__cuda_sm10x_tcgen05_guardrail_trap_phase_invalid_during_alloc)
$__internal_1_$__cuda_sm10x_tcgen05_guardrail_trap_phase_invalid_during_alloc:
[----:B------:R-:W-:Y:S05]  /*14630*/  BPT.TRAP 0x1 ;  /* 0x000000040000795c */ /* 0x000fea0000300000 */
[----:B------:R-:W-:-:S04]  /*14640*/  MOV R3, 0x0 ;  /* 0x0000000000037802 */ /* 0x000fc80000000f00 */
[----:B------:R-:W-:Y:S05]  /*14650*/  RET.REL.NODEC R2 `(_ZN7cutlass13device_kernelINS_4gemm6kernel13GemmUniversalINS1_17GroupProblemShapeIN4cute5tupleIJiiiEEEEENS1_10collective13CollectiveMmaINS1_40MainloopSm100ArrayTmaUmmaWarpSpecializedILi4ELi8ELi2ENS6_IJNS5_1CILi2EEENSC_ILi1EEESE_EEEEENS6_IJNSC_ILi256EEESH_NSC_ILi64EEEEEENS_10bfloat16_tEPNS6_IJlSE_NSC_ILi0EEEEEESK_SN_NS5_8TiledMMAINS5_8MMA_AtomIJNS5_26SM100_MMA_F16BF16_2x1SM_SSISK_SK_fLi256ELi256ELNS5_4UMMA5MajorE0ELSS_0ELNSR_7ScaleInE0ELST_0EEEEEENS5_6LayoutINS6_IJSE_SE_SE_EEENS6_IJSL_SL_SL_EEEEENS6_IJNS5_10UnderscoreES10_S10_EEEEENS5_18SM100_TMA_2SM_LOADENS5_14ComposedLayoutINS5_7SwizzleILi3ELi4ELi3EEENS5_18smem_ptr_flag_bitsILi16EEENSW_INS6_IJNSC_ILi8EEESI_EEENS6_IJSI_SE_EEEEEEEvNS5_8identityES13_S1D_vS1E_EENS_8epilogue10collective18CollectiveEpilogueINS1G_31Sm100PtrArrayTmaWarpSpecializedILi4ELi2ELi64ELb1ELb0EEEJNS6_IJNSC_ILi128EEESH_SI_EEENS6_IJNSW_IS1L_SE_EENSW_ISI_SE_EEEEENS_6half_tEPNS6_IJSE_lSL_EEES1Q_S1S_NS1G_6fusion15FusionCallbacksIS1K_NS1T_17LinearCombinationIS1Q_fS1Q_fLNS_15FloatRoundStyleE2EEES1M_S1P_JEEENS5_5SM1004TMEM4LOAD26SM100_TMEM_LOAD_16dp256b8xENS5_13SM90_TMA_LOADENS14_IS16_S18_NSW_INS6_IJSI_S19_EEENS6_IJSE_SI_EEEEEEENS5_17SM75_U16x8_LDSM_TENS5_14SM90_TMA_STOREES27_NS5_17SM90_U16x8_STSM_TENS5_39AutoVectorizingCopyWithAssumedAlignmentILi128EEEEEEvvEEEEvNT_6ParamsE) ;  /* 0xfffffeb802687950 */ /* 0x000fea0003c3ffff */
        .weak           $__internal_2_$__cuda_sm10x_tcgen05_guardrail_trap_unallocated_columns_being_dealloced
        .type           $__internal_2_$__cuda_sm10x_tcgen05_guardrail_trap_unallocated_columns_being_dealloced,@function
        .size           $__internal_2_$__cuda_sm10x_tcgen05_guardrail_trap_unallocated_columns_being_dealloced,($__internal_3_$__cuda_sm20_div_u64 - $__internal_2_$__cuda_sm10x_tcgen05_guardrail_trap_unallocated_columns_being_dealloced)
$__internal_2_$__cuda_sm10x_tcgen05_guardrail_trap_unallocated_columns_being_dealloced:
[----:B------:R-:W-:Y:S05]  /*14660*/  BPT.TRAP 0x1 ;  /* 0x000000040000795c */ /* 0x000fea0000300000 */
[----:B------:R-:W-:-:S04]  /*14670*/  HFMA2 R3, -RZ, RZ, 0, 0 ;  /* 0x00000000ff037431 */ /* 0x000fc800000001ff */
[----:B------:R-:W-:Y:S05]  /*14680*/  RET.REL.NODEC R2 `(_ZN7cutlass13device_kernelINS_4gemm6kernel13GemmUniversalINS1_17GroupProblemShapeIN4cute5tupleIJiiiEEEEENS1_10collective13CollectiveMmaINS1_40MainloopSm100ArrayTmaUmmaWarpSpecializedILi4ELi8ELi2ENS6_IJNS5_1CILi2EEENSC_ILi1EEESE_EEEEENS6_IJNSC_ILi256EEESH_NSC_ILi64EEEEEENS_10bfloat16_tEPNS6_IJlSE_NSC_ILi0EEEEEESK_SN_NS5_8TiledMMAINS5_8MMA_AtomIJNS5_26SM100_MMA_F16BF16_2x1SM_SSISK_SK_fLi256ELi256ELNS5_4UMMA5MajorE0ELSS_0ELNSR_7ScaleInE0ELST_0EEEEEENS5_6LayoutINS6_IJSE_SE_SE_EEENS6_IJSL_SL_SL_EEEEENS6_IJNS5_10UnderscoreES10_S10_EEEEENS5_18SM100_TMA_2SM_LOADENS5_14ComposedLayoutINS5_7SwizzleILi3ELi4ELi3EEENS5_18smem_ptr_flag_bitsILi16EEENSW_INS6_IJNSC_ILi8EEESI_EEENS6_IJSI_SE_EEEEEEEvNS5_8identityES13_S1D_vS1E_EENS_8epilogue10collective18CollectiveEpilogueINS1G_31Sm100PtrArrayTmaWarpSpecializedILi4ELi2ELi64ELb1ELb0EEEJNS6_IJNSC_ILi128EEESH_SI_EEENS6_IJNSW_IS1L_SE_EENSW_ISI_SE_EEEEENS_6half_tEPNS6_IJSE_lSL_EEES1Q_S1S_NS1G_6fusion15FusionCallbacksIS1K_NS1T_17LinearCombinationIS1Q_fS1Q_fLNS_15FloatRoundStyleE2EEES1M_S1P_JEEENS5_5SM1004TMEM4LOAD26SM100_TMEM_LOAD_16dp256b8xENS5_13SM90_TMA_LOADENS14_IS16_S18_NSW_INS6_IJSI_S19_EEENS6_IJSE_SI_EEEEEEENS5_17SM75_U16x8_LDSM_TENS5_14SM90_TMA_STOREES27_NS5_17SM90_U16x8_STSM_TENS5_39AutoVectorizingCopyWithAssumedAlignmentILi128EEEEEEvvEEEEvNT_6ParamsE) ;  /* 0xfffffeb8025c7950 */ /* 0x000fea0003c3ffff */
        .weak           $__internal_3_$__cuda_sm20_div_u64
        .type           $__internal_3_$__cuda_sm20_div_u64,@function
        .size           $__internal_3_$__cuda_sm20_div_u64,(.L_x_65 - $__internal_3_$__cuda_sm20_div_u64)
$__internal_3_$__cuda_sm20_div_u64:
[----:B------:R-:W1:Y:S08]  /*14690*/  I2F.U64.RP R11, UR4 ;  /* 0x00000004000b7d12 */ /* 0x000e700008309000 */
[----:B-1----:R-:W1:Y:S02]  /*146a0*/  MUFU.RCP R3, R11 ;  /* 0x0000000b00037308 */ /* 0x002e640000001000 */
[----:B-1----:R-:W-:-:S06]  /*146b0*/  VIADD R3, R3, 0x1ffffffe ;  /* 0x1ffffffe03037836 */ /* 0x002fcc0000000000 */
[----:B------:R-:W1:Y:S02]  /*146c0*/  F2I.U64.TRUNC R16, R3 ;  /* 0x0000000300107311 */ /* 0x000e64000020d800 */
[----:B-1----:R-:W-:Y:S01]  /*146d0*/  R2UR UR12, R16 ;  /* 0x00000000100c72ca */ /* 0x002fe200000e0000 */
[----:B------:R-:W-:Y:S01]  /*146e0*/  IMAD.MOV.U32 R3, RZ, RZ, 0x0 ;  /* 0x00000000ff037424 */ /* 0x000fe200078e00ff */
[----:B------:R-:W-:-:S11]  /*146f0*/  R2UR UR13, R17 ;  /* 0x00000000110d72ca */ /* 0x000fd600000e0000 */
[----:B------:R-:W-:-:S04]  /*14700*/  UIMAD.WIDE.U32 UR14, UR12, UR4, URZ ;  /* 0x000000040c0e72a5 */ /* 0x000fc8000f8e00ff */
[----:B------:R-:W-:Y:S02]  /*14710*/  UIADD3 UR11, UP0, UPT, URZ, -UR14, URZ ;  /* 0x8000000eff0b7290 */ /* 0x000fe4000ff1e0ff */
[----:B------:R-:W-:Y:S02]  /*14720*/  UIMAD UR10, UR12, UR5, UR15 ;  /* 0x000000050c0a72a4 */ /* 0x000fe4000f8e020f */
[----:B------:R-:W-:Y:S02]  /*14730*/  UIMAD.WIDE.U32 UR14, UR12, UR11, URZ ;  /* 0x0000000b0c0e72a5 */ /* 0x000fe4000f8e00ff */
[----:B------:R-:W-:-:S04]  /*14740*/  UIMAD UR10, UR13, UR4, UR10 ;  /* 0x000000040d0a72a4 */ /* 0x000fc8000f8e020a */
[----:B------:R-:W-:Y:S01]  /*14750*/  UIADD3.X UR10, UPT, UPT, URZ, ~UR10, URZ, UP0, !UPT ;  /* 0x8000000aff0a7290 */ /* 0x000fe200087fe4ff */
[----:B------:R-:W-:Y:S01]  /*14760*/  UMOV UR14, UR15 ;  /* 0x0000000f000e7c82 */ /* 0x000fe20008000000 */
[----:B------:R-:W-:Y:S02]  /*14770*/  UMOV UR15, UR12 ;  /* 0x0000000c000f7c82 */ /* 0x000fe40008000000 */
[----:B------:R-:W-:Y:S02]  /*14780*/  UIMAD.WIDE.U32 UR18, UR13, UR10, URZ ;  /* 0x0000000a0d1272a5 */ /* 0x000fe4000f8e00ff */
[----:B------:R-:W-:Y:S02]  /*14790*/  UIMAD.WIDE.U32 UR14, UP2, UR12, UR10, UR14 ;  /* 0x0000000a0c0e72a5 */ /* 0x000fe4000f84000e */
[----:B------:R-:W-:Y:S02]  /*147a0*/  UIMAD UR10, UR13, UR10, URZ ;  /* 0x0000000a0d0a72a4 */ /* 0x000fe4000f8e02ff */
[----:B------:R-:W-:-:S03]  /*147b0*/  UIMAD.WIDE.U32 UR14, UP1, UR13, UR11, UR14 ;  /* 0x0000000b0d0e72a5 */ /* 0x000fc6000f82000e */
[----:B------:R-:W-:Y:S01]  /*147c0*/  UMOV UR11, UR19 ;  /* 0x00000013000b7c82 */ /* 0x000fe20008000000 */
[----:B------:R-:W-:Y:S02]  /*147d0*/  UIADD3 UR15, UP0, UPT, UR10, UR15, URZ ;  /* 0x0000000f0a0f7290 */ /* 0x000fe4000ff1e0ff */
[----:B------:R-:W-:Y:S02]  /*147e0*/  UIADD3.X UR11, UPT, UPT, UR11, UR13, URZ, UP2, !UPT ;  /* 0x0000000d0b0b7290 */ /* 0x000fe400097fe4ff */
[----:B------:R-:W-:Y:S02]  /*147f0*/  UIMAD.WIDE.U32 UR18, UR15, UR4, URZ ;  /* 0x000000040f1272a5 */ /* 0x000fe4000f8e00ff */
[----:B------:R-:W-:Y:S02]  /*14800*/  UIADD3.X UR12, UPT, UPT, URZ, URZ, UR11, UP0, UP1 ;  /* 0x000000ffff0c7290 */ /* 0x000fe400087e240b */
[----:B------:R-:W-:Y:S02]  /*14810*/  UIADD3 UR10, UP0, UPT, URZ, -UR18, URZ ;  /* 0x80000012ff0a7290 */ /* 0x000fe4000ff1e0ff */
[----:B------:R-:W-:-:S02]  /*14820*/  UIMAD UR11, UR15, UR5, UR19 ;  /* 0x000000050f0b72a4 */ /* 0x000fc4000f8e0213 */
[----:B------:R-:W-:Y:S02]  /*14830*/  UIMAD.WIDE.U32 UR18, UR15, UR10, URZ ;  /* 0x0000000a0f1272a5 */ /* 0x000fe4000f8e00ff */
[----:B------:R-:W-:-:S04]  /*14840*/  UIMAD UR11, UR12, UR4, UR11 ;  /* 0x000000040c0b72a4 */ /* 0x000fc8000f8e020b */
[----:B------:R-:W-:Y:S01]  /*14850*/  UIADD3.X UR11, UPT, UPT, URZ, ~UR11, URZ, UP0, !UPT ;  /* 0x8000000bff0b7290 */ /* 0x000fe200087fe4ff */
[----:B------:R-:W-:-:S03]  /*14860*/  UMOV UR14, UR19 ;  /* 0x00000013000e7c82 */ /* 0x000fc60008000000 */
[----:B------:R-:W-:Y:S02]  /*14870*/  UIMAD.WIDE.U32 UR18, UP2, UR15, UR11, UR14 ;  /* 0x0000000b0f1272a5 */ /* 0x000fe4000f84000e */
[----:B------:R-:W-:Y:S02]  /*14880*/  UIMAD.WIDE.U32 UR14, UR12, UR11, URZ ;  /* 0x0000000b0c0e72a5 */ /* 0x000fe4000f8e00ff */
[----:B------:R-:W-:Y:S02]  /*14890*/  UIMAD.WIDE.U32 UR18, UP1, UR12, UR10, UR18 ;  /* 0x0000000a0c1272a5 */ /* 0x000fe4000f820012 */
[----:B------:R-:W-:-:S05]  /*148a0*/  UIMAD UR10, UR12, UR11, URZ ;  /* 0x0000000b0c0a72a4 */ /* 0x000fca000f8e02ff */
[----:B------:R-:W-:Y:S02]  /*148b0*/  UMOV UR11, UR19 ;  /* 0x00000013000b7c82 */ /* 0x000fe40008000000 */
[----:B------:R-:W-:-:S03]  /*148c0*/  UIADD3 UR10, UP0, UPT, UR10, UR11, URZ ;  /* 0x0000000b0a0a7290 */ /* 0x000fc6000ff1e0ff */
[----:B------:R-:W-:Y:S01]  /*148d0*/  UMOV UR11, UR15 ;  /* 0x0000000f000b7c82 */ /* 0x000fe20008000000 */
[----:B------:R-:W-:Y:S02]  /*148e0*/  UIMAD.WIDE.U32 UR18, UR10, UR6, URZ ;  /* 0x000000060a1272a5 */ /* 0x000fe4000f8e00ff */
[----:B------:R-:W-:-:S04]  /*148f0*/  UIADD3.X UR11, UPT, UPT, UR11, UR12, URZ, UP2, !UPT ;  /* 0x0000000c0b0b7290 */ /* 0x000fc800097fe4ff */
[----:B------:R-:W-:Y:S01]  /*14900*/  UIADD3.X UR14, UPT, UPT, URZ, URZ, UR11, UP0, UP1 ;  /* 0x000000ffff0e7290 */ /* 0x000fe200087e240b */
[----:B------:R-:W-:Y:S01]  /*14910*/  UMOV UR18, UR19 ;  /* 0x0000001300127c82 */ /* 0x000fe20008000000 */
[----:B------:R-:W-:Y:S02]  /*14920*/  UMOV UR19, URZ ;  /* 0x000000ff00137c82 */ /* 0x000fe40008000000 */
[----:B------:R-:W-:Y:S02]  /*14930*/  UIMAD.WIDE.U32 UR12, UR14, UR9, URZ ;  /* 0x000000090e0c72a5 */ /* 0x000fe4000f8e00ff */
[----:B------:R-:W-:-:S04]  /*14940*/  UIMAD.WIDE.U32 UR10, UR10, UR9, UR18 ;  /* 0x000000090a0a72a5 */ /* 0x000fc8000f8e0012 */
[----:B------:R-:W-:Y:S02]  /*14950*/  UIMAD.WIDE.U32 UR10, UP1, UR14, UR6, UR10 ;  /* 0x000000060e0a72a5 */ /* 0x000fe4000f82000a */
[----:B------:R-:W-:-:S04]  /*14960*/  UIMAD UR14, UR14, UR9, URZ ;  /* 0x000000090e0e72a4 */ /* 0x000fc8000f8e02ff */
[----:B------:R-:W-:-:S03]  /*14970*/  UIADD3 UR14, UP0, UPT, UR14, UR11, URZ ;  /* 0x0000000b0e0e7290 */ /* 0x000fc6000ff1e0ff */
[----:B------:R-:W-:Y:S01]  /*14980*/  UMOV UR11, UR13 ;  /* 0x0000000d000b7c82 */ /* 0x000fe20008000000 */
[----:B------:R-:W-:Y:S02]  /*14990*/  UIMAD.WIDE.U32 UR18, UR14, UR4, URZ ;  /* 0x000000040e1272a5 */ /* 0x000fe4000f8e00ff */
[----:B------:R-:W-:Y:S02]  /*149a0*/  UIADD3.X UR11, UPT, UPT, UR11, URZ, URZ, UP1, !UPT ;  /* 0x000000ff0b0b7290 */ /* 0x000fe40008ffe4ff */
[----:B------:R-:W-:Y:S02]  /*149b0*/  UIADD3 UR13, UPT, UPT, UR14, 0x1, URZ ;  /* 0x000000010e0d7890 */ /* 0x000fe4000fffe0ff */
[----:B------:R-:W-:Y:S02]  /*149c0*/  UIADD3.X UR12, UPT, UPT, URZ, UR11, URZ, UP0, !UPT ;  /* 0x0000000bff0c7290 */ /* 0x000fe400087fe4ff */
[----:B------:R-:W-:Y:S02]  /*149d0*/  UIMAD UR11, UR14, UR5, UR19 ;  /* 0x000000050e0b72a4 */ /* 0x000fe4000f8e0213 */
[----:B------:R-:W-:-:S02]  /*149e0*/  UIADD3 UR10, UP0, UPT, -UR18, UR6, URZ ;  /* 0x00000006120a7290 */ /* 0x000fc4000ff1e1ff */
[----:B------:R-:W-:Y:S02]  /*149f0*/  UIMAD UR11, UR12, UR4, UR11 ;  /* 0x000000040c0b72a4 */ /* 0x000fe4000f8e020b */
[----:B------:R-:W-:Y:S02]  /*14a00*/  UISETP.GE.U32.AND UP1, UPT, UR10, UR4, UPT ;  /* 0x000000040a00728c */ /* 0x000fe4000bf26070 */
[----:B------:R-:W-:Y:S02]  /*14a10*/  UIADD3.X UR9, UPT, UPT, ~UR11, UR9, URZ, UP0, !UPT ;  /* 0x000000090b097290 */ /* 0x000fe400087fe5ff */
[----:B------:R-:W-:Y:S02]  /*14a20*/  UIADD3 UR12, UP0, UPT, -UR4, UR10, URZ ;  /* 0x0000000a040c7290 */ /* 0x000fe4000ff1e1ff */
[----:B------:R-:W-:Y:S02]  /*14a30*/  UISETP.GE.U32.AND.EX UP1, UPT, UR9, UR5, UPT, UP1 ;  /* 0x000000050900728c */ /* 0x000fe4000bf26110 */
[----:B------:R-:W-:-:S02]  /*14a40*/  UIADD3.X UR11, UPT, UPT, ~UR5, UR9, URZ, UP0, !UPT ;  /* 0x00000009050b7290 */ /* 0x000fc400087fe5ff */
[----:B------:R-:W-:Y:S02]  /*14a50*/  USEL UR12, UR12, UR10, UP1 ;  /* 0x0000000a0c0c7287 */ /* 0x000fe40008800000 */
[----:B------:R-:W-:Y:S02]  /*14a60*/  USEL UR11, UR11, UR9, UP1 ;  /* 0x000000090b0b7287 */ /* 0x000fe40008800000 */
[----:B------:R-:W-:Y:S02]  /*14a70*/  USEL UR13, UR13, UR14, UP1 ;  /* 0x0000000e0d0d7287 */ /* 0x000fe40008800000 */
[----:B------:R-:W-:Y:S02]  /*14a80*/  UISETP.GE.U32.AND UP1, UPT, UR12, UR4, UPT ;  /* 0x000000040c00728c */ /* 0x000fe4000bf26070 */
[----:B------:R-:W-:Y:S02]  /*14a90*/  UISETP.NE.U32.AND UP0, UPT, UR4, URZ, UPT ;  /* 0x000000ff0400728c */ /* 0x000fe4000bf05070 */
[----:B------:R-:W-:-:S02]  /*14aa0*/  UIADD3 UR9, UPT, UPT, UR13, 0x1, URZ ;  /* 0x000000010d097890 */ /* 0x000fc4000fffe0ff */
[----:B------:R-:W-:Y:S02]  /*14ab0*/  UISETP.GE.U32.AND.EX UP1, UPT, UR11, UR5, UPT, UP1 ;  /* 0x000000050b00728c */ /* 0x000fe4000bf26110 */
[----:B------:R-:W-:Y:S02]  /*14ac0*/  UISETP.NE.AND.EX UP0, UPT, UR5, URZ, UPT, UP0 ;  /* 0x000000ff0500728c */ /* 0x000fe4000bf05300 */
[----:B------:R-:W-:-:S04]  /*14ad0*/  USEL UR9, UR9, UR13, UP1 ;  /* 0x0000000d09097287 */ /* 0x000fc80008800000 */
[----:B------:R-:W-:Y:S01]  /*14ae0*/  USEL UR12, UR9, 0xffffffff, UP0 ;  /* 0xffffffff090c7887 */ /* 0x000fe20008000000 */
[----:B------:R-:W-:Y:S11]  /*14af0*/  RET.REL.NODEC R2 `(_ZN7cutlass13device_kernelINS_4gemm6kernel13GemmUniversalINS1_17GroupProblemShapeIN4cute5tupleIJiiiEEEEENS1_10collective13CollectiveMmaINS1_40MainloopSm100ArrayTmaUmmaWarpSpecializedILi4ELi8ELi2ENS6_IJNS5_1CILi2EEENSC_ILi1EEESE_EEEEENS6_IJNSC_ILi256EEESH_NSC_ILi64EEEEEENS_10bfloat16_tEPNS6_IJlSE_NSC_ILi0EEEEEESK_SN_NS5_8TiledMMAINS5_8MMA_AtomIJNS5_26SM100_MMA_F16BF16_2x1SM_SSISK_SK_fLi256ELi256ELNS5_4UMMA5MajorE0ELSS_0ELNSR_7ScaleInE0ELST_0EEEEEENS5_6LayoutINS6_IJSE_SE_SE_EEENS6_IJSL_SL_SL_EEEEENS6_IJNS5_10UnderscoreES10_S10_EEEEENS5_18SM100_TMA_2SM_LOADENS5_14ComposedLayoutINS5_7SwizzleILi3ELi4ELi3EEENS5_18smem_ptr_flag_bitsILi16EEENSW_INS6_IJNSC_ILi8EEESI_EEENS6_IJSI_SE_EEEEEEEvNS5_8identityES13_S1D_vS1E_EENS_8epilogue10collective18CollectiveEpilogueINS1G_31Sm100PtrArrayTmaWarpSpecializedILi4ELi2ELi64ELb1ELb0EEEJNS6_IJNSC_ILi128EEESH_SI_EEENS6_IJNSW_IS1L_SE_EENSW_ISI_SE_EEEEENS_6half_tEPNS6_IJSE_lSL_EEES1Q_S1S_NS1G_6fusion15FusionCallbacksIS1K_NS1T_17LinearCombinationIS1Q_fS1Q_fLNS_15FloatRoundStyleE2EEES1M_S1P_JEEENS5_5SM1004TMEM4LOAD26SM100_TMEM_LOAD_16dp256b8xENS5_13SM90_TMA_LOADENS14_IS16_S18_NSW_INS6_IJSI_S19_EEENS6_IJSE_SI_EEEEEEENS5_17SM75_U16x8_LDSM_TENS5_14SM90_TMA_STOREES27_NS5_17SM90_U16x8_STSM_TENS5_39AutoVectorizingCopyWithAssumedAlignmentILi128EEEEEEvvEEEEvNT_6ParamsE) ;  /* 0xfffffeb402407950 */ /* 0x000ff60003c3ffff */
.L_x_65:
[----:B------:R-:W-:Y:S01]  /*14b00*/  MOV R28, R20 ;  /* 0x00000014001c7202 */ /* 0x000fe20000000f00 */
[----:B------:R-:W-:-:S05]  /*14b10*/  IMAD.MOV.U32 R29, RZ, RZ, R3 ;  /* 0x000000ffff1d7224 */ /* 0x000fca00078e0003 */
[----:B------:R-:W1:Y:S08]  /*14b20*/  I2F.U64.RP R28, R28 ;  /* 0x0000001c001c7312 */ /* 0x000e700000309000 */
[----:B-1----:R-:W1:Y:S02]  /*14b30*/  MUFU.RCP R22, R28 ;  /* 0x0000001c00167308 */ /* 0x002e640000001000 */
[----:B-1----:R-:W-:-:S06]  /*14b40*/  IADD3 R22, PT, PT, R22, 0x1ffffffe, RZ ;  /* 0x1ffffffe16167810 */ /* 0x002fcc0007ffe0ff */
[----:B------:R-:W1:Y:S02]  /*14b50*/  F2I.U64.TRUNC R22, R22 ;  /* 0x0000001600167311 */ /* 0x000e64000020d800 */
[----:B-1----:R-:W-:Y:S01]  /*14b60*/  IMAD.WIDE.U32 R24, R22, R20, RZ ;  /* 0x0000001416187225 */ /* 0x002fe200078e00ff */
[----:B------:R-:W-:-:S03]  /*14b70*/  MOV R27, R22 ;  /* 0x00000016001b7202 */ /* 0x000fc60000000f00 */
[----:B------:R-:W-:Y:S01]  /*14b80*/  IMAD R21, R22, R3, R25 ;  /* 0x0000000316157224 */ /* 0x000fe200078e0219 */
[----:B------:R-:W-:-:S03]  /*14b90*/  IADD3 R25, P0, PT, RZ, -R24, RZ ;  /* 0x80000018ff197210 */ /* 0x000fc60007f1e0ff */
[----:B------:R-:W-:Y:S02]  /*14ba0*/  IMAD R21, R23, R20, R21 ;  /* 0x0000001417157224 */ /* 0x000fe400078e0215 */
[----:B------:R-:W-:-:S04]  /*14bb0*/  IMAD.HI.U32 R26, R22, R25, RZ ;  /* 0x00000019161a7227 */ /* 0x000fc800078e00ff */
[----:B------:R-:W-:-:S04]  /*14bc0*/  IMAD.X R21, RZ, RZ, ~R21, P0 ;  /* 0x000000ffff157224 */ /* 0x000fc800000e0e15 */
[----:B------:R-:W-:-:S04]  /*14bd0*/  IMAD.WIDE.U32 R26, P2, R22, R21, R26 ;  /* 0x00000015161a7225 */ /* 0x000fc8000784001a */
[C---:B------:R-:W-:Y:S02]  /*14be0*/  IMAD R24, R23.reuse, R21, RZ ;  /* 0x0000001517187224 */ /* 0x040fe400078e02ff */
[----:B------:R-:W-:-:S04]  /*14bf0*/  IMAD.HI.U32 R25, P1, R23, R25, R26 ;  /* 0x0000001917197227 */ /* 0x000fc8000782001a */
[----:B------:R-:W-:Y:S01]  /*14c00*/  IMAD.HI.U32 R21, R23, R21, RZ ;  /* 0x0000001517157227 */ /* 0x000fe200078e00ff */
[----:B------:R-:W-:-:S03]  /*14c10*/  IADD3 R25, P0, PT, R24, R25, RZ ;  /* 0x0000001918197210 */ /* 0x000fc60007f1e0ff */
[----:B------:R-:W-:Y:S02]  /*14c20*/  IMAD.X R23, R21, 0x1, R23, P2 ;  /* 0x0000000115177824 */ /* 0x000fe400010e0617 */
[----:B------:R-:W-:-:S03]  /*14c30*/  IMAD.WIDE.U32 R26, R25, R20, RZ ;  /* 0x00000014191a7225 */ /* 0x000fc600078e00ff */
[----:B------:R-:W-:Y:S01]  /*14c40*/  IADD3.X R23, PT, PT, RZ, RZ, R23, P0, P1 ;  /* 0x000000ffff177210 */ /* 0x000fe200007e2417 */
[----:B------:R-:W-:Y:S01]  /*14c50*/  IMAD R21, R25, R3, R27 ;  /* 0x0000000319157224 */ /* 0x000fe200078e021b */
[----:B------:R-:W-:-:S03]  /*14c60*/  IADD3 R22, P0, PT, RZ, -R26, RZ ;  /* 0x8000001aff167210 */ /* 0x000fc60007f1e0ff */
[----:B------:R-:W-:Y:S02]  /*14c70*/  IMAD R21, R23, R20, R21 ;  /* 0x0000001417157224 */ /* 0x000fe400078e0215 */
[----:B------:R-:W-:-:S03]  /*14c80*/  IMAD.HI.U32 R24, R25, R22, RZ ;  /* 0x0000001619187227 */ /* 0x000fc600078e00ff */
[----:B------:R-:W-:-:S05]  /*14c90*/  IADD3.X R21, PT, PT, RZ, ~R21, RZ, P0, !PT ;  /* 0x80000015ff157210 */ /* 0x000fca00007fe4ff */
[----:B------:R-:W-:-:S04]  /*14ca0*/  IMAD.WIDE.U32 R26, P2, R25, R21, R24 ;  /* 0x00000015191a7225 */ /* 0x000fc80007840018 */
[C---:B------:R-:W-:Y:S02]  /*14cb0*/  IMAD R24, R23.reuse, R21, RZ ;  /* 0x0000001517187224 */ /* 0x040fe400078e02ff */
[----:B------:R-:W-:-:S04]  /*14cc0*/  IMAD.HI.U32 R25, P1, R23, R22, R26 ;  /* 0x0000001617197227 */ /* 0x000fc8000782001a */
[----:B------:R-:W-:Y:S02]  /*14cd0*/  HFMA2 R27, -RZ, RZ, 0, 0 ;  /* 0x00000000ff1b7431 */ /* 0x000fe400000001ff */
[----:B------:R-:W-:Y:S01]  /*14ce0*/  IMAD.HI.U32 R22, R23, R21, RZ ;  /* 0x0000001517167227 */ /* 0x000fe200078e00ff */
[----:B------:R-:W-:-:S03]  /*14cf0*/  IADD3 R24, P0, PT, R24, R25, RZ ;  /* 0x0000001918187210 */ /* 0x000fc60007f1e0ff */
[----:B------:R-:W-:Y:S02]  /*14d00*/  IMAD.X R22, R22, 0x1, R23, P2 ;  /* 0x0000000116167824 */ /* 0x000fe400010e0617 */
[----:B------:R-:W-:-:S03]  /*14d10*/  IMAD.HI.U32 R26, R24, R17, RZ ;  /* 0x00000011181a7227 */ /* 0x000fc600078e00ff */
[----:B------:R-:W-:Y:S01]  /*14d20*/  IADD3.X R22, PT, PT, RZ, RZ, R22, P0, P1 ;  /* 0x000000ffff167210 */ /* 0x000fe200007e2416 */
[----:B------:R-:W-:-:S04]  /*14d30*/  IMAD.WIDE.U32 R24, R24, R15, R26 ;  /* 0x0000000f18187225 */ /* 0x000fc800078e001a */
[C---:B------:R-:W-:Y:S02]  /*14d40*/  IMAD R21, R22.reuse, R15, RZ ;  /* 0x0000000f16157224 */ /* 0x040fe400078e02ff */
[----:B------:R-:W-:-:S04]  /*14d50*/  IMAD.HI.U32 R24, P1, R22, R17, R24 ;  /* 0x0000001116187227 */ /* 0x000fc80007820018 */
[----:B------:R-:W-:Y:S01]  /*14d60*/  IMAD.HI.U32 R22, R22, R15, RZ ;  /* 0x0000000f16167227 */ /* 0x000fe200078e00ff */
[----:B------:R-:W-:-:S04]  /*14d70*/  IADD3 R21, P0, PT, R21, R24, RZ ;  /* 0x0000001815157210 */ /* 0x000fc80007f1e0ff */
[----:B------:R-:W-:Y:S01]  /*14d80*/  IADD3.X R22, PT, PT, R22, RZ, RZ, P1, !PT ;  /* 0x000000ff16167210 */ /* 0x000fe20000ffe4ff */
[----:B------:R-:W-:-:S04]  /*14d90*/  IMAD.WIDE.U32 R24, R21, R20, RZ ;  /* 0x0000001415187225 */ /* 0x000fc800078e00ff */
[----:B------:R-:W-:Y:S01]  /*14da0*/  IMAD.X R22, RZ, RZ, R22, P0 ;  /* 0x000000ffff167224 */ /* 0x000fe200000e0616 */
[----:B------:R-:W-:Y:S01]  /*14db0*/  IADD3 R17, P0, PT, -R24, R17, RZ ;  /* 0x0000001118117210 */ /* 0x000fe20007f1e1ff */
[C---:B------:R-:W-:Y:S02]  /*14dc0*/  IMAD R23, R21.reuse, R3, R25 ;  /* 0x0000000315177224 */ /* 0x040fe400078e0219 */
[----:B------:R-:W-:Y:S01]  /*14dd0*/  VIADD R26, R21, 0x1 ;  /* 0x00000001151a7836 */ /* 0x000fe20000000000 */
[-C--:B------:R-:W-:Y:S01]  /*14de0*/  ISETP.GE.U32.AND P2, PT, R17, R20.reuse, PT ;  /* 0x000000141100720c */ /* 0x080fe20003f46070 */
[----:B------:R-:W-:Y:S01]  /*14df0*/  IMAD R22, R22, R20, R23 ;  /* 0x0000001416167224 */ /* 0x000fe200078e0217 */
[----:B------:R-:W-:-:S04]  /*14e00*/  IADD3 R24, P1, PT, -R20, R17, RZ ;  /* 0x0000001114187210 */ /* 0x000fc80007f3e1ff */
[----:B------:R-:W-:-:S04]  /*14e10*/  IADD3.X R22, PT, PT, ~R22, R15, RZ, P0, !PT ;  /* 0x0000000f16167210 */ /* 0x000fc800007fe5ff */
[----:B------:R-:W-:Y:S02]  /*14e20*/  ISETP.GE.U32.AND.EX P0, PT, R22, R3, PT, P2 ;  /* 0x000000031600720c */ /* 0x000fe40003f06120 */
[-C--:B------:R-:W-:Y:S02]  /*14e30*/  IADD3.X R15, PT, PT, ~R3, R22.reuse, RZ, P1, !PT ;  /* 0x00000016030f7210 */ /* 0x080fe40000ffe5ff */
[----:B------:R-:W-:Y:S02]  /*14e40*/  SEL R17, R24, R17, P0 ;  /* 0x0000001118117207 */ /* 0x000fe40000000000 */
[----:B------:R-:W-:Y:S02]  /*14e50*/  SEL R22, R15, R22, P0 ;  /* 0x000000160f167207 */ /* 0x000fe40000000000 */
[----:B------:R-:W-:Y:S02]  /*14e60*/  SEL R26, R26, R21, P0 ;  /* 0x000000151a1a7207 */ /* 0x000fe40000000000 */
[----:B------:R-:W-:-:S02]  /*14e70*/  ISETP.GE.U32.AND P1, PT, R17, R20, PT ;  /* 0x000000141100720c */ /* 0x000fc40003f26070 */
[----:B------:R-:W-:Y:S02]  /*14e80*/  ISETP.NE.U32.AND P0, PT, R20, RZ, PT ;  /* 0x000000ff1400720c */ /* 0x000fe40003f05070 */
[----:B------:R-:W-:Y:S02]  /*14e90*/  IADD3 R15, PT, PT, R26, 0x1, RZ ;  /* 0x000000011a0f7810 */ /* 0x000fe40007ffe0ff */
[----:B------:R-:W-:Y:S02]  /*14ea0*/  ISETP.GE.U32.AND.EX P1, PT, R22, R3, PT, P1 ;  /* 0x000000031600720c */ /* 0x000fe40003f26110 */
[----:B------:R-:W-:Y:S02]  /*14eb0*/  ISETP.NE.AND.EX P0, PT, R3, RZ, PT, P0 ;  /* 0x000000ff0300720c */ /* 0x000fe40003f05300 */
[----:B------:R-:W-:Y:S02]  /*14ec0*/  MOV R3, 0x0 ;  /* 0x0000000000037802 */ /* 0x000fe40000000f00 */
[----:B------:R-:W-:-:S04]  /*14ed0*/  SEL R15, R15, R26, P1 ;  /* 0x0000001a0f0f7207 */ /* 0x000fc80000800000 */
[----:B------:R-:W-:Y:S01]  /*14ee0*/  SEL R15, R15, 0xffffffff, P0 ;  /* 0xffffffff0f0f7807 */ /* 0x000fe20000000000 */
[----:B------:R-:W-:Y:S06]  /*14ef0*/  RET.REL.NODEC R2 `(_ZN7cutlass13device_kernelINS_4gemm6kernel13GemmUniversalINS1_17GroupProblemShapeIN4cute5tupleIJiiiEEEEENS1_10collective13CollectiveMmaINS1_40MainloopSm100ArrayTmaUmmaWarpSpecializedILi4ELi8ELi2ENS6_IJNS5_1CILi2EEENSC_ILi1EEESE_EEEEENS6_IJNSC_ILi256EEESH_NSC_ILi64EEEEEENS_10bfloat16_tEPNS6_IJlSE_NSC_ILi0EEEEEESK_SN_NS5_8TiledMMAINS5_8MMA_AtomIJNS5_26SM100_MMA_F16BF16_2x1SM_SSISK_SK_fLi256ELi256ELNS5_4UMMA5MajorE0ELSS_0ELNSR_7ScaleInE0ELST_0EEEEEENS5_6LayoutINS6_IJSE_SE_SE_EEENS6_IJSL_SL_SL_EEEEENS6_IJNS5_10UnderscoreES10_S10_EEEEENS5_18SM100_TMA_2SM_LOADENS5_14ComposedLayoutINS5_7SwizzleILi3ELi4ELi3EEENS5_18smem_ptr_flag_bitsILi16EEENSW_INS6_IJNSC_ILi8EEESI_EEENS6_IJSI_SE_EEEEEEEvNS5_8identityES13_S1D_vS1E_EENS_8epilogue10collective18CollectiveEpilogueINS1G_31Sm100PtrArrayTmaWarpSpecializedILi4ELi2ELi64ELb1ELb0EEEJNS6_IJNSC_ILi128EEESH_SI_EEENS6_IJNSW_IS1L_SE_EENSW_ISI_SE_EEEEENS_6half_tEPNS6_IJSE_lSL_EEES1Q_S1S_NS1G_6fusion15FusionCallbacksIS1K_NS1T_17LinearCombinationIS1Q_fS1Q_fLNS_15FloatRoundStyleE2EEES1M_S1P_JEEENS5_5SM1004TMEM4LOAD26SM100_TMEM_LOAD_16dp256b8xENS5_13SM90_TMA_LOADENS14_IS16_S18_NSW_INS6_IJSI_S19_EEENS6_IJSE_SI_EEEEEEENS5_17SM75_U16x8_LDSM_TENS5_14SM90_TMA_STOREES27_NS5_17SM90_U16x8_STSM_TENS5_39AutoVectorizingCopyWithAssumedAlignmentILi128EEEEEEvvEEEEvNT_6ParamsE) ;  /* 0xfffffeb002407950 */ /* 0x000fec0003c3ffff */
.L_x_285:
[----:B------:R-:W-:-:S00]  /*14f00*/  BRA `(.L_x_285) ;  /* 0xfffffffc00fc7947 */ /* 0x000fc0000383ffff */
[----:B------:R-:W-:-:S00]  /*14f10*/  NOP ;  /* 0x0000000000007918 */ /* 0x000fc00000000000 */
        /* <DEDUP_REMOVED lines=14> */
.L_x_297:


//--------------------- .nv.global.init           --------------------------
	.section	.nv.global.init,"aw",@progbits
.nv.global.init:
	.type		$str$26,@object
	.size		$str$26,($str$27 - $str$26)
$str$26:
        /*0000*/ 	.byte	0x28, 0x61, 0x64, 0x64, 0x72, 0x65, 0x73, 0x73, 0x20, 0x26, 0x20, 0x6d, 0x61, 0x73, 0x6b, 0x29
        /*0010*/ 	.byte	0x20, 0x3d, 0x3d, 0x20, 0x30, 0x00
	.type		$str$27,@object
	.size		$str$27,($str$25 - $str$27)
$str$27:
        /*0016*/ 	.byte	0x2f, 0x74, 0x6d, 0x70, 0x2f, 0x63, 0x75, 0x74, 0x6c, 0x61, 0x73, 0x73, 0x5f, 0x73, 0x77, 0x65
        /*0026*/ 	.byte	0x65, 0x70, 0x5f, 0x73, 0x72, 0x63, 0x2f, 0x69, 0x6e, 0x63, 0x6c, 0x75, 0x64, 0x65, 0x2f, 0x63
        /*0036*/ 	.byte	0x75, 0x74, 0x65, 0x2f, 0x70, 0x6f, 0x69, 0x6e, 0x74, 0x65, 0x72, 0x5f, 0x66, 0x6c, 0x61, 0x67
        /*0046*/ 	.byte	0x67, 0x65, 0x64, 0x2e, 0x68, 0x70, 0x70, 0x00
	.type		$str$25,@object
	.size		$str$25,($str$24 - $str$25)
$str$25:
        /*004e*/ 	.byte	0x2f, 0x74, 0x6d, 0x70, 0x2f, 0x63, 0x75, 0x74, 0x6c, 0x61, 0x73, 0x73, 0x5f, 0x73, 0x77, 0x65
        /*005e*/ 	.byte	0x65, 0x70, 0x5f, 0x73, 0x72, 0x63, 0x2f, 0x69, 0x6e, 0x63, 0x6c, 0x75, 0x64, 0x65, 0x2f, 0x63
        /*006e*/ 	.byte	0x75, 0x74, 0x65, 0x2f, 0x61, 0x74, 0x6f, 0x6d, 0x2f, 0x63, 0x6f, 0x70, 0x79, 0x5f, 0x74, 0x72
        /*007e*/ 	.byte	0x61, 0x69, 0x74, 0x73, 0x5f, 0x73, 0x6d, 0x31, 0x30, 0x30, 0x2e, 0x68, 0x70, 0x70, 0x00
	.type		$str$24,@object
	.size		$str$24,(__unnamed_1 - $str$24)
$str$24:
        /*008d*/ 	.byte	0x28, 0x28, 0x75, 0x69, 0x6e, 0x74, 0x33, 0x32, 0x5f, 0x74, 0x28, 0x74, 0x68, 0x72, 0x65, 0x61
        /*009d*/ 	.byte	0x64, 0x49, 0x64, 0x78, 0x2e, 0x78, 0x29, 0x20, 0x2f, 0x20, 0x33, 0x32, 0x29, 0x20, 0x25, 0x20
        /*00ad*/ 	.byte	0x34, 0x29, 0x20, 0x3d, 0x3d, 0x20, 0x28, 0x28, 0x28, 0x74, 0x6d, 0x65, 0x6d, 0x5f, 0x61, 0x64
        /*00bd*/ 	.byte	0x64, 0x72, 0x20, 0x3e, 0x3e, 0x20, 0x31, 0x36, 0x29, 0x20, 0x2f, 0x20, 0x33, 0x32, 0x29, 0x20
        /*00cd*/ 	.byte	0x25, 0x20, 0x34, 0x29, 0x00
	.type		__unnamed_1,@object
	.size		__unnamed_1,(__unnamed_2 - __unnamed_1)
__unnamed_1:
        /*00d2*/ 	.byte	0x61, 0x75, 0x74, 0x6f, 0x20, 0x63, 0x75, 0x74, 0x65, 0x3a, 0x3a, 0x61, 0x73, 0x5f, 0x70, 0x6f
        /* <DEDUP_REMOVED lines=24> */
        /*0262*/ 	.byte	0x39, 0x32, 0x3e, 0x3e, 0x3e, 0x3e, 0x5d, 0x00
	.type		__unnamed_2,@object
	.size		__unnamed_2,(.L_2 - __unnamed_2)
__unnamed_2:
        /* <DEDUP_REMOVED lines=42> */
        /*050a*/ 	.byte	0x3e, 0x5d, 0x00
.L_2:


//--------------------- .nv.shared._ZN7cutlass13device_kernelINS_4gemm6kernel13GemmUniversalINS1_17GroupProblemShapeIN4cute5tupleIJiiiEEEEENS1_10collective13CollectiveMmaINS1_40MainloopSm100ArrayTmaUmmaWarpSpecializedILi4ELi8ELi2ENS6_IJNS5_1CILi2EEENSC_ILi1EEESE_EEEEENS6_IJNSC_ILi256EEESH_NSC_ILi64EEEEEENS_10bfloat16_tEPNS6_IJlSE_NSC_ILi0EEEEEESK_SN_NS5_8TiledMMAINS5_8MMA_AtomIJNS5_26SM100_MMA_F16BF16_2x1SM_SSISK_SK_fLi256ELi256ELNS5_4UMMA5MajorE0ELSS_0ELNSR_7ScaleInE0ELST_0EEEEEENS5_6LayoutINS6_IJSE_SE_SE_EEENS6_IJSL_SL_SL_EEEEENS6_IJNS5_10UnderscoreES10_S10_EEEEENS5_18SM100_TMA_2SM_LOADENS5_14ComposedLayoutINS5_7SwizzleILi3ELi4ELi3EEENS5_18smem_ptr_flag_bitsILi16EEENSW_INS6_IJNSC_ILi8EEESI_EEENS6_IJSI_SE_EEEEEEEvNS5_8identityES13_S1D_vS1E_EENS_8epilogue10collective18CollectiveEpilogueINS1G_31Sm100PtrArrayTmaWarpSpecializedILi4ELi2ELi64ELb1ELb0EEEJNS6_IJNSC_ILi128EEESH_SI_EEENS6_IJNSW_IS1L_SE_EENSW_ISI_SE_EEEEENS_6half_tEPNS6_IJSE_lSL_EEES1Q_S1S_NS1G_6fusion15FusionCallbacksIS1K_NS1T_17LinearCombinationIS1Q_fS1Q_fLNS_15FloatRoundStyleE2EEES1M_S1P_JEEENS5_5SM1004TMEM4LOAD26SM100_TMEM_LOAD_16dp256b8xENS5_13SM90_TMA_LOADENS14_IS16_S18_NSW_INS6_IJSI_S19_EEENS6_IJSE_SI_EEEEEEENS5_17SM75_U16x8_LDSM_TENS5_14SM90_TMA_STOREES27_NS5_17SM90_U16x8_STSM_TENS5_39AutoVectorizingCopyWithAssumedAlignmentILi128EEEEEEvvEEEEvNT_6ParamsE --------------------------
	.section	.nv.shared._ZN7cutlass13device_kernelINS_4gemm6kernel13GemmUniversalINS1_17GroupProblemShapeIN4cute5tupleIJiiiEEEEENS1_10collective13CollectiveMmaINS1_40MainloopSm100ArrayTmaUmmaWarpSpecializedILi4ELi8ELi2ENS6_IJNS5_1CILi2EEENSC_ILi1EEESE_EEEEENS6_IJNSC_ILi256EEESH_NSC_ILi64EEEEEENS_10bfloat16_tEPNS6_IJlSE_NSC_ILi0EEEEEESK_SN_NS5_8TiledMMAINS5_8MMA_AtomIJNS5_26SM100_MMA_F16BF16_2x1SM_SSISK_SK_fLi256ELi256ELNS5_4UMMA5MajorE0ELSS_0ELNSR_7ScaleInE0ELST_0EEEEEENS5_6LayoutINS6_IJSE_SE_SE_EEENS6_IJSL_SL_SL_EEEEENS6_IJNS5_10UnderscoreES10_S10_EEEEENS5_18SM100_TMA_2SM_LOADENS5_14ComposedLayoutINS5_7SwizzleILi3ELi4ELi3EEENS5_18smem_ptr_flag_bitsILi16EEENSW_INS6_IJNSC_ILi8EEESI_EEENS6_IJSI_SE_EEEEEEEvNS5_8identityES13_S1D_vS1E_EENS_8epilogue10collective18CollectiveEpilogueINS1G_31Sm100PtrArrayTmaWarpSpecializedILi4ELi2ELi64ELb1ELb0EEEJNS6_IJNSC_ILi128EEESH_SI_EEENS6_IJNSW_IS1L_SE_EENSW_ISI_SE_EEEEENS_6half_tEPNS6_IJSE_lSL_EEES1Q_S1S_NS1G_6fusion15FusionCallbacksIS1K_NS1T_17LinearCombinationIS1Q_fS1Q_fLNS_15FloatRoundStyleE2EEES1M_S1P_JEEENS5_5SM1004TMEM4LOAD26SM100_TMEM_LOAD_16dp256b8xENS5_13SM90_TMA_LOADENS14_IS16_S18_NSW_INS6_IJSI_S19_EEENS6_IJSE_SI_EEEEEEENS5_17SM75_U16x8_LDSM_TENS5_14SM90_TMA_STOREES27_NS5_17SM90_U16x8_STSM_TENS5_39AutoVectorizingCopyWithAssumedAlignmentILi128EEEEEEvvEEEEvNT_6ParamsE,"aw",@nobits
	.sectionflags	@""
	.align	16
	.zero		1024


//--------------------- .nv.shared.reserved.0     --------------------------
	.section	.nv.shared.reserved.0,"aw",@nobits
	.weak		__nv_reservedSMEM_offset_0_alias
	.size		__nv_reservedSMEM_offset_0_alias, 0, 64
	.other		__nv_reservedSMEM_offset_0_alias,@"STO_CUDA_RESERVED_SHARED STV_DEFAULT"
__nv_reservedSMEM_offset_0_alias:
	.zero		0
.nv.shared.reserved.0:
	.zero		64
	.weak		__nv_reservedSMEM_tcgen05_partition
	.type		__nv_reservedSMEM_tcgen05_partition,@object
	.size		__nv_reservedSMEM_tcgen05_partition,(.L_0 - __nv_reservedSMEM_tcgen05_partition)
__nv_reservedSMEM_tcgen05_partition:
	.zero		32
.L_0:


//--------------------- .nv.global                --------------------------
	.section	.nv.global,"aw",@nobits
.nv.global:
	.type		_ZN39_INTERNAL_5efa0c15_4_k_cu_2a9be208_40134cute1_E,@object
	.size		_ZN39_INTERNAL_5efa0c15_4_k_cu_2a9be208_40134cute1_E,(_ZN39_INTERNAL_5efa0c15_4_k_cu_2a9be208_40134cuda3std3__45__cpo6cbeginE - _ZN39_INTERNAL_5efa0c15_4_k_cu_2a9be208_40134cute1_E)
_ZN39_INTERNAL_5efa0c15_4_k_cu_2a9be208_40134cute1_E:
	.zero		1
	.type		_ZN39_INTERNAL_5efa0c15_4_k_cu_2a9be208_40134cuda3std3__45__cpo6cbeginE,@object
	.size		_ZN39_INTERNAL_5efa0c15_4_k_cu_2a9be208_40134cuda3std3__45__cpo6cbeginE,(_ZN39_INTERNAL_5efa0c15_4_k_cu_2a9be208_40134cuda3std3__48in_placeE - _ZN39_INTERNAL_5efa0c15_4_k_cu_2a9be208_40134cuda3std3__45__cpo6cbeginE)
_ZN39_INTERNAL_5efa0c15_4_k_cu_2a9be208_40134cuda3std3__45__cpo6cbeginE:
	.zero		1
	.type		_ZN39_INTERNAL_5efa0c15_4_k_cu_2a9be208_40134cuda3std3__48in_placeE,@object
	.size		_ZN39_INTERNAL_5efa0c15_4_k_cu_2a9be208_40134cuda3std3__48in_placeE,(_ZN39_INTERNAL_5efa0c15_4_k_cu_2a9be208_40134cuda3std6ranges3__45__cpo9iter_moveE - _ZN39_INTERNAL_5efa0c15_4_k_cu_2a9be208_40134cuda3std3__48in_placeE)
_ZN39_INTERNAL_5efa0c15_4_k_cu_2a9be208_40134cuda3std3__48in_placeE:
	.zero		1
	.type		_ZN39_INTERNAL_5efa0c15_4_k_cu_2a9be208_40134cuda3std6ranges3__45__cpo9iter_moveE,@object
	.size		_ZN39_INTERNAL_5efa0c15_4_k_cu_2a9be208_40134cuda3std6ranges3__45__cpo9iter_moveE,(_ZN39_INTERNAL_5efa0c15_4_k_cu_2a9be208_40134cuda3std3__45__cpo5beginE - _ZN39_INTERNAL_5efa0c15_4_k_cu_2a9be208_40134cuda3std6ranges3__45__cpo9iter_moveE)
_ZN39_INTERNAL_5efa0c15_4_k_cu_2a9be208_40134cuda3std6ranges3__45__cpo9iter_moveE:
	.zero		1
	.type		_ZN39_INTERNAL_5efa0c15_4_k_cu_2a9be208_40134cuda3std3__45__cpo5beginE,@object
	.size		_ZN39_INTERNAL_5efa0c15_4_k_cu_2a9be208_40134cuda3std3__45__cpo5beginE,(_ZN39_INTERNAL_5efa0c15_4_k_cu_2a9be208_40134cuda3std3__441_GLOBAL__N__5efa0c15_4_k_cu_2a9be208_40136ignoreE - _ZN39_INTERNAL_5efa0c15_4_k_cu_2a9be208_40134cuda3std3__45__cpo5beginE)
_ZN39_INTERNAL_5efa0c15_4_k_cu_2a9be208_40134cuda3std3__45__cpo5beginE:
	.zero		1
	.type		_ZN39_INTERNAL_5efa0c15_4_k_cu_2a9be208_40134cuda3std3__441_GLOBAL__N__5efa0c15_4_k_cu_2a9be208_40136ignoreE,@object
	.size		_ZN39_INTERNAL_5efa0c15_4_k_cu_2a9be208_40134cuda3std3__441_GLOBAL__N__5efa0c15_4_k_cu_2a9be208_40136ignoreE,(_ZN39_INTERNAL_5efa0c15_4_k_cu_2a9be208_40134cute7productE - _ZN39_INTERNAL_5efa0c15_4_k_cu_2a9be208_40134cuda3std3__441_GLOBAL__N__5efa0c15_4_k_cu_2a9be208_40136ignoreE)
_ZN39_INTERNAL_5efa0c15_4_k_cu_2a9be208_40134cuda3std3__441_GLOBAL__N__5efa0c15_4_k_cu_2a9be208_40136ignoreE:
	.zero		1
	.type		_ZN39_INTERNAL_5efa0c15_4_k_cu_2a9be208_40134cute7productE,@object
	.size		_ZN39_INTERNAL_5efa0c15_4_k_cu_2a9be208_40134cute7productE,(_ZN39_INTERNAL_5efa0c15_4_k_cu_2a9be208_40134cuda3std3__45__cpo3endE - _ZN39_INTERNAL_5efa0c15_4_k_cu_2a9be208_40134cute7productE)
_ZN39_INTERNAL_5efa0c15_4_k_cu_2a9be208_40134cute7productE:
	.zero		1
	.type		_ZN39_INTERNAL_5efa0c15_4_k_cu_2a9be208_40134cuda3std3__45__cpo3endE,@object
	.size		_ZN39_INTERNAL_5efa0c15_4_k_cu_2a9be208_40134cuda3std3__45__cpo3endE,(_ZN39_INTERNAL_5efa0c15_4_k_cu_2a9be208_40134cuda3std3__419piecewise_constructE - _ZN39_INTERNAL_5efa0c15_4_k_cu_2a9be208_40134cuda3std3__45__cpo3endE)
_ZN39_INTERNAL_5efa0c15_4_k_cu_2a9be208_40134cuda3std3__45__cpo3endE:
	.zero		1
	.type		_ZN39_INTERNAL_5efa0c15_4_k_cu_2a9be208_40134cuda3std3__419piecewise_constructE,@object
	.size		_ZN39_INTERNAL_5efa0c15_4_k_cu_2a9be208_40134cuda3std3__419piecewise_constructE,(_ZN39_INTERNAL_5efa0c15_4_k_cu_2a9be208_40134cuda3std3__45__cpo4cendE - _ZN39_INTERNAL_5efa0c15_4_k_cu_2a9be208_40134cuda3std3__419piecewise_constructE)
_ZN39_INTERNAL_5efa0c15_4_k_cu_2a9be208_40134cuda3std3__419piecewise_constructE:
	.zero		1
	.type		_ZN39_INTERNAL_5efa0c15_4_k_cu_2a9be208_40134cuda3std3__45__cpo4cendE,@object
	.size		_ZN39_INTERNAL_5efa0c15_4_k_cu_2a9be208_40134cuda3std3__45__cpo4cendE,(_ZN39_INTERNAL_5efa0c15_4_k_cu_2a9be208_40134cuda3std6ranges3__45__cpo4swapE - _ZN39_INTERNAL_5efa0c15_4_k_cu_2a9be208_40134cuda3std3__45__cpo4cendE)
_ZN39_INTERNAL_5efa0c15_4_k_cu_2a9be208_40134cuda3std3__45__cpo4cendE:
	.zero		1
	.type		_ZN39_INTERNAL_5efa0c15_4_k_cu_2a9be208_40134cuda3std6ranges3__45__cpo4swapE,@object
	.size		_ZN39_INTERNAL_5efa0c15_4_k_cu_2a9be208_40134cuda3std6ranges3__45__cpo4swapE,(.L_10 - _ZN39_INTERNAL_5efa0c15_4_k_cu_2a9be208_40134cuda3std6ranges3__45__cpo4swapE)
_ZN39_INTERNAL_5efa0c15_4_k_cu_2a9be208_40134cuda3std6ranges3__45__cpo4swapE:
	.zero		1
.L_10:


//--------------------- .nv.constant0._ZN7cutlass13device_kernelINS_4gemm6kernel13GemmUniversalINS1_17GroupProblemShapeIN4cute5tupleIJiiiEEEEENS1_10collective13CollectiveMmaINS1_40MainloopSm100ArrayTmaUmmaWarpSpecializedILi4ELi8ELi2ENS6_IJNS5_1CILi2EEENSC_ILi1EEESE_EEEEENS6_IJNSC_ILi256EEESH_NSC_ILi64EEEEEENS_10bfloat16_tEPNS6_IJlSE_NSC_ILi0EEEEEESK_SN_NS5_8TiledMMAINS5_8MMA_AtomIJNS5_26SM100_MMA_F16BF16_2x1SM_SSISK_SK_fLi256ELi256ELNS5_4UMMA5MajorE0ELSS_0ELNSR_7ScaleInE0ELST_0EEEEEENS5_6LayoutINS6_IJSE_SE_SE_EEENS6_IJSL_SL_SL_EEEEENS6_IJNS5_10UnderscoreES10_S10_EEEEENS5_18SM100_TMA_2SM_LOADENS5_14ComposedLayoutINS5_7SwizzleILi3ELi4ELi3EEENS5_18smem_ptr_flag_bitsILi16EEENSW_INS6_IJNSC_ILi8EEESI_EEENS6_IJSI_SE_EEEEEEEvNS5_8identityES13_S1D_vS1E_EENS_8epilogue10collective18CollectiveEpilogueINS1G_31Sm100PtrArrayTmaWarpSpecializedILi4ELi2ELi64ELb1ELb0EEEJNS6_IJNSC_ILi128EEESH_SI_EEENS6_IJNSW_IS1L_SE_EENSW_ISI_SE_EEEEENS_6half_tEPNS6_IJSE_lSL_EEES1Q_S1S_NS1G_6fusion15FusionCallbacksIS1K_NS1T_17LinearCombinationIS1Q_fS1Q_fLNS_15FloatRoundStyleE2EEES1M_S1P_JEEENS5_5SM1004TMEM4LOAD26SM100_TMEM_LOAD_16dp256b8xENS5_13SM90_TMA_LOADENS14_IS16_S18_NSW_INS6_IJSI_S19_EEENS6_IJSE_SI_EEEEEEENS5_17SM75_U16x8_LDSM_TENS5_14SM90_TMA_STOREES27_NS5_17SM90_U16x8_STSM_TENS5_39AutoVectorizingCopyWithAssumedAlignmentILi128EEEEEEvvEEEEvNT_6ParamsE --------------------------
	.section	.nv.constant0._ZN7cutlass13device_kernelINS_4gemm6kernel13GemmUniversalINS1_17GroupProblemShapeIN4cute5tupleIJiiiEEEEENS1_10collective13CollectiveMmaINS1_40MainloopSm100ArrayTmaUmmaWarpSpecializedILi4ELi8ELi2ENS6_IJNS5_1CILi2EEENSC_ILi1EEESE_EEEEENS6_IJNSC_ILi256EEESH_NSC_ILi64EEEEEENS_10bfloat16_tEPNS6_IJlSE_NSC_ILi0EEEEEESK_SN_NS5_8TiledMMAINS5_8MMA_AtomIJNS5_26SM100_MMA_F16BF16_2x1SM_SSISK_SK_fLi256ELi256ELNS5_4UMMA5MajorE0ELSS_0ELNSR_7ScaleInE0ELST_0EEEEEENS5_6LayoutINS6_IJSE_SE_SE_EEENS6_IJSL_SL_SL_EEEEENS6_IJNS5_10UnderscoreES10_S10_EEEEENS5_18SM100_TMA_2SM_LOADENS5_14ComposedLayoutINS5_7SwizzleILi3ELi4ELi3EEENS5_18smem_ptr_flag_bitsILi16EEENSW_INS6_IJNSC_ILi8EEESI_EEENS6_IJSI_SE_EEEEEEEvNS5_8identityES13_S1D_vS1E_EENS_8epilogue10collective18CollectiveEpilogueINS1G_31Sm100PtrArrayTmaWarpSpecializedILi4ELi2ELi64ELb1ELb0EEEJNS6_IJNSC_ILi128EEESH_SI_EEENS6_IJNSW_IS1L_SE_EENSW_ISI_SE_EEEEENS_6half_tEPNS6_IJSE_lSL_EEES1Q_S1S_NS1G_6fusion15FusionCallbacksIS1K_NS1T_17LinearCombinationIS1Q_fS1Q_fLNS_15FloatRoundStyleE2EEES1M_S1P_JEEENS5_5SM1004TMEM4LOAD26SM100_TMEM_LOAD_16dp256b8xENS5_13SM90_TMA_LOADENS14_IS16_S18_NSW_INS6_IJSI_S19_EEENS6_IJSE_SI_EEEEEEENS5_17SM75_U16x8_LDSM_TENS5_14SM90_TMA_STOREES27_NS5_17SM90_U16x8_STSM_TENS5_39AutoVectorizingCopyWithAssumedAlignmentILi128EEEEEEvvEEEEvNT_6ParamsE,"a",@progbits
	.sectionflags	@""
	.align	4
.nv.constant0._ZN7cutlass13device_kernelINS_4gemm6kernel13GemmUniversalINS1_17GroupProblemShapeIN4cute5tupleIJiiiEEEEENS1_10collective13CollectiveMmaINS1_40MainloopSm100ArrayTmaUmmaWarpSpecializedILi4ELi8ELi2ENS6_IJNS5_1CILi2EEENSC_ILi1EEESE_EEEEENS6_IJNSC_ILi256EEESH_NSC_ILi64EEEEEENS_10bfloat16_tEPNS6_IJlSE_NSC_ILi0EEEEEESK_SN_NS5_8TiledMMAINS5_8MMA_AtomIJNS5_26SM100_MMA_F16BF16_2x1SM_SSISK_SK_fLi256ELi256ELNS5_4UMMA5MajorE0ELSS_0ELNSR_7ScaleInE0ELST_0EEEEEENS5_6LayoutINS6_IJSE_SE_SE_EEENS6_IJSL_SL_SL_EEEEENS6_IJNS5_10UnderscoreES10_S10_EEEEENS5_18SM100_TMA_2SM_LOADENS5_14ComposedLayoutINS5_7SwizzleILi3ELi4ELi3EEENS5_18smem_ptr_flag_bitsILi16EEENSW_INS6_IJNSC_ILi8EEESI_EEENS6_IJSI_SE_EEEEEEEvNS5_8identityES13_S1D_vS1E_EENS_8epilogue10collective18CollectiveEpilogueINS1G_31Sm100PtrArrayTmaWarpSpecializedILi4ELi2ELi64ELb1ELb0EEEJNS6_IJNSC_ILi128EEESH_SI_EEENS6_IJNSW_IS1L_SE_EENSW_ISI_SE_EEEEENS_6half_tEPNS6_IJSE_lSL_EEES1Q_S1S_NS1G_6fusion15FusionCallbacksIS1K_NS1T_17LinearCombinationIS1Q_fS1Q_fLNS_15FloatRoundStyleE2EEES1M_S1P_JEEENS5_5SM1004TMEM4LOAD26SM100_TMEM_LOAD_16dp256b8xENS5_13SM90_TMA_LOADENS14_IS16_S18_NSW_INS6_IJSI_S19_EEENS6_IJSE_SI_EEEEEEENS5_17SM75_U16x8_LDSM_TENS5_14SM90_TMA_STOREES27_NS5_17SM90_U16x8_STSM_TENS5_39AutoVectorizingCopyWithAssumedAlignmentILi128EEEEEEvvEEEEvNT_6ParamsE:
	.zero		3200


//--------------------- SYMBOLS --------------------------

	.type		.nv.reservedSmem.offset0,@object
	.size		.nv.reservedSmem.offset0,0x4
	.type		.nv.reservedSmem.cap,@object
	.size		.nv.reservedSmem.cap,0x4
	.type		__assertfail,@function
